def matmul_kernel(
    a_ptr,
    b_ptr,
    c_ptr,
    M,
    N,
    K,
    stride_am,
    stride_ak,
    stride_bk,
    stride_bn,
    stride_cm,
    stride_cn,
    BLOCK_M: tl.constexpr,
    BLOCK_N: tl.constexpr,
    BLOCK_K: tl.constexpr,
    GROUP_M: tl.constexpr,
):
    pid = tl.program_id(axis=0)
    num_pid_m = tl.cdiv(M, BLOCK_M)
    num_pid_n = tl.cdiv(N, BLOCK_N)
    num_pid_in_group = GROUP_M * num_pid_n
    group_id = pid // num_pid_in_group
    first_pid_m = group_id * GROUP_M
    group_size_m = min(num_pid_m - first_pid_m, GROUP_M)
    pid_m = first_pid_m + ((pid % num_pid_in_group) % group_size_m)
    pid_n = (pid % num_pid_in_group) // group_size_m

    offs_am = (pid_m * BLOCK_M + tl.arange(0, BLOCK_M)) % M
    offs_bn = (pid_n * BLOCK_N + tl.arange(0, BLOCK_N)) % N
    offs_k = tl.arange(0, BLOCK_K)
    a_ptrs = a_ptr + offs_am[:, None] * stride_am + offs_k[None, :] * stride_ak
    b_ptrs = b_ptr + offs_k[:, None] * stride_bk + offs_bn[None, :] * stride_bn

    acc = tl.zeros((BLOCK_M, BLOCK_N), dtype=tl.float32)
    for kk in range(0, tl.cdiv(K, BLOCK_K)):
        a = tl.load(a_ptrs, mask=offs_k[None, :] < K - kk * BLOCK_K, other=0.0)
        b = tl.load(b_ptrs, mask=offs_k[:, None] < K - kk * BLOCK_K, other=0.0)
        acc = tl.dot(a, b, acc)
        a_ptrs += BLOCK_K * stride_ak
        b_ptrs += BLOCK_K * stride_bk

    c = acc.to(c_ptr.dtype.element_ty)
    offs_cm = pid_m * BLOCK_M + tl.arange(0, BLOCK_M)
    offs_cn = pid_n * BLOCK_N + tl.arange(0, BLOCK_N)
    c_ptrs = c_ptr + offs_cm[:, None] * stride_cm + offs_cn[None, :] * stride_cn
    mask = (offs_cm[:, None] < M) & (offs_cn[None, :] < N)
    tl.store(c_ptrs, c, mask=mask)

# config = {"BLOCK_K": 128, "BLOCK_M": 512, "BLOCK_N": 64, "GROUP_M": 8, "arch": "sm_90", "dtype": "fp8e4m3", "num_ctas": 1, "num_stages": 3, "num_warps": 8}
# arch = sm_90


// ===== COMPILED SASS (sm_90a) =====

	.target	sm_90a

	.elftype	@"ET_EXEC"


//--------------------- .note.nv.tkinfo           --------------------------
	.section	.note.nv.tkinfo,"",@"SHT_NOTE"
	.sectionflags	@"SHF_NOTE_NV_TKINFO"
	.tkinfo
        /*0018*/ 	.word	0x00000002
        /*0030*/ 	.string	""
        /*0030*/ 	.string	"ptxas"
        /*0030*/ 	.string	"Cuda compilation tools, release 13.0, V13.0.88"
        /*0030*/ 	.string	"Build cuda_13.0.r13.0/compiler.36424714_0"
        /*0030*/ 	.string	"-v  -suppress-debug-info  -lineinfo  -arch sm_90a "



//--------------------- .note.nv.cuinfo           --------------------------
	.section	.note.nv.cuinfo,"",@"SHT_NOTE"
	.sectionflags	@"SHF_NOTE_NV_CUINFO"
        /*0018*/ 	.short	0x0002
        /*001a*/ 	.short	0x005a
        /*001c*/ 	.short	0x0082
	.zero		2


//--------------------- .nv.info                  --------------------------
	.section	.nv.info,"",@"SHT_CUDA_INFO"
	.align	4


	//----- nvinfo : EIATTR_REGCOUNT
	.align		4
        /*0000*/ 	.byte	0x04, 0x2f
        /*0002*/ 	.short	(.L_1 - .L_0)
	.align		4
.L_0:
        /*0004*/ 	.word	index@(matmul_kernel)
        /*0008*/ 	.word	0x000000ff


	//----- nvinfo : EIATTR_FRAME_SIZE
	.align		4
.L_1:
        /*000c*/ 	.byte	0x04, 0x11
        /*000e*/ 	.short	(.L_3 - .L_2)
	.align		4
.L_2:
        /*0010*/ 	.word	index@(matmul_kernel)
        /*0014*/ 	.word	0x00000e70


	//----- nvinfo : EIATTR_MIN_STACK_SIZE
	.align		4
.L_3:
        /*0018*/ 	.byte	0x04, 0x12
        /*001a*/ 	.short	(.L_5 - .L_4)
	.align		4
.L_4:
        /*001c*/ 	.word	index@(matmul_kernel)
        /*0020*/ 	.word	0x00000e70
.L_5:


//--------------------- .nv.compat                --------------------------
	.section	.nv.compat,"",@"SHT_CUDA_COMPAT_INFO"
	.align	4
        /*0000*/ 	.byte	0x02, 0x09, 0x01, 0x00, 0x02, 0x02, 0x04, 0x00, 0x02, 0x05, 0x05, 0x00, 0x03, 0x07, 0x01, 0x01
        /*0010*/ 	.byte	0x02, 0x03, 0x00, 0x00, 0x02, 0x06, 0x01, 0x00, 0x04, 0x0b, 0x08, 0x00, 0x00, 0x00, 0x00, 0x00
        /*0020*/ 	.byte	0x00, 0x00, 0x00, 0x00


//--------------------- .nv.info.matmul_kernel    --------------------------
	.section	.nv.info.matmul_kernel,"",@"SHT_CUDA_INFO"
	.sectionflags	@""
	.align	4


	//----- nvinfo : EIATTR_CUDA_API_VERSION
	.align		4
        /*0000*/ 	.byte	0x04, 0x37
        /*0002*/ 	.short	(.L_7 - .L_6)
.L_6:
        /*0004*/ 	.word	0x00000082


	//----- nvinfo : EIATTR_KPARAM_INFO
	.align		4
.L_7:
        /*0008*/ 	.byte	0x04, 0x17
        /*000a*/ 	.short	(.L_9 - .L_8)
.L_8:
        /*000c*/ 	.word	0x00000000
        /*0010*/ 	.short	0x000d
        /*0012*/ 	.short	0x0048
        /*0014*/ 	.byte	0x00, 0xf4, 0x21, 0x00


	//----- nvinfo : EIATTR_KPARAM_INFO
	.align		4
.L_9:
        /*0018*/ 	.byte	0x04, 0x17
        /*001a*/ 	.short	(.L_11 - .L_10)
.L_10:
        /*001c*/ 	.word	0x00000000
        /*0020*/ 	.short	0x000c
        /*0022*/ 	.short	0x0040
        /*0024*/ 	.byte	0x00, 0xf4, 0x21, 0x00


	//----- nvinfo : EIATTR_KPARAM_INFO
	.align		4
.L_11:
        /*0028*/ 	.byte	0x04, 0x17
        /*002a*/ 	.short	(.L_13 - .L_12)
.L_12:
        /*002c*/ 	.word	0x00000000
        /*0030*/ 	.short	0x000b
        /*0032*/ 	.short	0x0038
        /*0034*/ 	.byte	0x00, 0xf0, 0x11, 0x00


	//----- nvinfo : EIATTR_KPARAM_INFO
	.align		4
.L_13:
        /*0038*/ 	.byte	0x04, 0x17
        /*003a*/ 	.short	(.L_15 - .L_14)
.L_14:
        /*003c*/ 	.word	0x00000000
        /*0040*/ 	.short	0x000a
        /*0042*/ 	.short	0x0034
        /*0044*/ 	.byte	0x00, 0xf0, 0x11, 0x00


	//----- nvinfo : EIATTR_KPARAM_INFO
	.align		4
.L_15:
        /*0048*/ 	.byte	0x04, 0x17
        /*004a*/ 	.short	(.L_17 - .L_16)
.L_16:
        /*004c*/ 	.word	0x00000000
        /*0050*/ 	.short	0x0009
        /*0052*/ 	.short	0x0030
        /*0054*/ 	.byte	0x00, 0xf0, 0x11, 0x00


	//----- nvinfo : EIATTR_KPARAM_INFO
	.align		4
.L_17:
        /*0058*/ 	.byte	0x04, 0x17
        /*005a*/ 	.short	(.L_19 - .L_18)
.L_18:
        /*005c*/ 	.word	0x00000000
        /*0060*/ 	.short	0x0008
        /*0062*/ 	.short	0x002c
        /*0064*/ 	.byte	0x00, 0xf0, 0x11, 0x00


	//----- nvinfo : EIATTR_KPARAM_INFO
	.align		4
.L_19:
        /*0068*/ 	.byte	0x04, 0x17
        /*006a*/ 	.short	(.L_21 - .L_20)
.L_20:
        /*006c*/ 	.word	0x00000000
        /*0070*/ 	.short	0x0007
        /*0072*/ 	.short	0x0028
        /*0074*/ 	.byte	0x00, 0xf0, 0x11, 0x00


	//----- nvinfo : EIATTR_KPARAM_INFO
	.align		4
.L_21:
        /*0078*/ 	.byte	0x04, 0x17
        /*007a*/ 	.short	(.L_23 - .L_22)
.L_22:
        /*007c*/ 	.word	0x00000000
        /*0080*/ 	.short	0x0006
        /*0082*/ 	.short	0x0024
        /*0084*/ 	.byte	0x00, 0xf0, 0x11, 0x00


	//----- nvinfo : EIATTR_KPARAM_INFO
	.align		4
.L_23:
        /*0088*/ 	.byte	0x04, 0x17
        /*008a*/ 	.short	(.L_25 - .L_24)
.L_24:
        /*008c*/ 	.word	0x00000000
        /*0090*/ 	.short	0x0005
        /*0092*/ 	.short	0x0020
        /*0094*/ 	.byte	0x00, 0xf0, 0x11, 0x00


	//----- nvinfo : EIATTR_KPARAM_INFO
	.align		4
.L_25:
        /*0098*/ 	.byte	0x04, 0x17
        /*009a*/ 	.short	(.L_27 - .L_26)
.L_26:
        /*009c*/ 	.word	0x00000000
        /*00a0*/ 	.short	0x0004
        /*00a2*/ 	.short	0x001c
        /*00a4*/ 	.byte	0x00, 0xf0, 0x11, 0x00


	//----- nvinfo : EIATTR_KPARAM_INFO
	.align		4
.L_27:
        /*00a8*/ 	.byte	0x04, 0x17
        /*00aa*/ 	.short	(.L_29 - .L_28)
.L_28:
        /*00ac*/ 	.word	0x00000000
        /*00b0*/ 	.short	0x0003
        /*00b2*/ 	.short	0x0018
        /*00b4*/ 	.byte	0x00, 0xf0, 0x11, 0x00


	//----- nvinfo : EIATTR_KPARAM_INFO
	.align		4
.L_29:
        /*00b8*/ 	.byte	0x04, 0x17
        /*00ba*/ 	.short	(.L_31 - .L_30)
.L_30:
        /*00bc*/ 	.word	0x00000000
        /*00c0*/ 	.short	0x0002
        /*00c2*/ 	.short	0x0010
        /*00c4*/ 	.byte	0x00, 0xf4, 0x21, 0x00


	//----- nvinfo : EIATTR_KPARAM_INFO
	.align		4
.L_31:
        /*00c8*/ 	.byte	0x04, 0x17
        /*00ca*/ 	.short	(.L_33 - .L_32)
.L_32:
        /*00cc*/ 	.word	0x00000000
        /*00d0*/ 	.short	0x0001
        /*00d2*/ 	.short	0x0008
        /*00d4*/ 	.byte	0x00, 0xf4, 0x21, 0x00


	//----- nvinfo : EIATTR_KPARAM_INFO
	.align		4
.L_33:
        /*00d8*/ 	.byte	0x04, 0x17
        /*00da*/ 	.short	(.L_35 - .L_34)
.L_34:
        /*00dc*/ 	.word	0x00000000
        /*00e0*/ 	.short	0x0000
        /*00e2*/ 	.short	0x0000
        /*00e4*/ 	.byte	0x00, 0xf4, 0x21, 0x00


	//----- nvinfo : EIATTR_SPARSE_MMA_MASK
	.align		4
.L_35:
        /*00e8*/ 	.byte	0x03, 0x50
        /*00ea*/ 	.short	0x0000


	//----- nvinfo : EIATTR_MAXREG_COUNT
	.align		4
        /*00ec*/ 	.byte	0x03, 0x1b
        /*00ee*/ 	.short	0x00ff


	//----- nvinfo : EIATTR_NUM_BARRIERS
	.align		4
        /*00f0*/ 	.byte	0x02, 0x4c
        /*00f2*/ 	.byte	0x01
	.zero		1


	//----- nvinfo : EIATTR_ANNOTATIONS
	.align		4
        /*00f4*/ 	.byte	0x04, 0x55
        /*00f6*/ 	.short	(.L_37 - .L_36)


	//   ....[0]....
.L_36:
        /*00f8*/ 	.word	0x00000001
        /*00fc*/ 	.byte	0x90, 0x05, 0x00, 0x00, 0x01, 0x00, 0x00, 0x00, 0x20, 0x2c, 0x00, 0x00, 0x01, 0x00, 0x00, 0x00
        /* <DEDUP_REMOVED lines=1498> */
        /*5eac*/ 	.byte	0xf0, 0xc5, 0x01, 0x00, 0x01, 0x00, 0x00, 0x00, 0xf0, 0xc6, 0x01, 0x00


	//----- nvinfo : EIATTR_MERCURY_ISA_VERSION
	.align		4
.L_37:
        /*5eb8*/ 	.byte	0x03, 0x5f
        /*5eba*/ 	.short	0x0101


	//----- nvinfo : EIATTR_EXIT_INSTR_OFFSETS
	.align		4
        /*5ebc*/ 	.byte	0x04, 0x1c
        /*5ebe*/ 	.short	(.L_39 - .L_38)


	//   ....[0]....
.L_38:
        /*5ec0*/ 	.word	0x00022670


	//   ....[1]....
        /*5ec4*/ 	.word	0x00022690


	//----- nvinfo : EIATTR_REQNTID
	.align		4
.L_39:
        /*5ec8*/ 	.byte	0x04, 0x10
        /*5eca*/ 	.short	(.L_41 - .L_40)
.L_40:
        /*5ecc*/ 	.word	0x00000100
        /*5ed0*/ 	.word	0x00000001
        /*5ed4*/ 	.word	0x00000001


	//----- nvinfo : EIATTR_CBANK_PARAM_SIZE
	.align		4
.L_41:
        /*5ed8*/ 	.byte	0x03, 0x19
        /*5eda*/ 	.short	0x0050


	//----- nvinfo : EIATTR_PARAM_CBANK
	.align		4
        /*5edc*/ 	.byte	0x04, 0x0a
        /*5ede*/ 	.short	(.L_43 - .L_42)
	.align		4
.L_42:
        /*5ee0*/ 	.word	index@(.nv.constant0.matmul_kernel)
        /*5ee4*/ 	.short	0x0210
        /*5ee6*/ 	.short	0x0050


	//----- nvinfo : EIATTR_SW_WAR
	.align		4
.L_43:
        /*5ee8*/ 	.byte	0x04, 0x36
        /*5eea*/ 	.short	(.L_45 - .L_44)
.L_44:
        /*5eec*/ 	.word	0x00000008
.L_45:


//--------------------- .nv.callgraph             --------------------------
	.section	.nv.callgraph,"",@"SHT_CUDA_CALLGRAPH"
	.align	4
	.sectionentsize	8
	.align		4
        /*0000*/ 	.word	0x00000000
	.align		4
        /*0004*/ 	.word	0xffffffff
	.align		4
        /*0008*/ 	.word	0x00000000
	.align		4
        /*000c*/ 	.word	0xfffffffe
	.align		4
        /*0010*/ 	.word	0x00000000
	.align		4
        /*0014*/ 	.word	0xfffffffd
	.align		4
        /*0018*/ 	.word	0x00000000
	.align		4
        /*001c*/ 	.word	0xfffffffc


//--------------------- .text.matmul_kernel       --------------------------
	.section	.text.matmul_kernel,"ax",@progbits
	.align	128
        .global         matmul_kernel
        .type           matmul_kernel,@function
        .size           matmul_kernel,(.L_x_4 - matmul_kernel)
        .other          matmul_kernel,@"STO_CUDA_ENTRY STV_DEFAULT"
matmul_kernel:
.text.matmul_kernel:
[----:B------:R-:W0:Y:S08]  /*0000*/  LDC R1, c[0x0][0x28] ;  /* 0x00000a00ff017b82 */ /* 0x000e300000000800 */
[----:B------:R-:W1:Y:S01]  /*0010*/  LDC.64 R4, c[0x0][0x228] ;  /* 0x00008a00ff047b82 */ /* 0x000e620000000a00 */
[----:B------:R-:W2:Y:S01]  /*0020*/  S2R R7, SR_CTAID.X ;  /* 0x0000000000077919 */ /* 0x000ea20000002500 */
[----:B------:R-:W-:Y:S01]  /*0030*/  UMOV UR4, 0x400 ;  /* 0x0000040000047882 */ /* 0x000fe20000000000 */
[----:B------:R-:W-:Y:S01]  /*0040*/  ULDC.64 UR8, c[0x0][0x208] ;  /* 0x0000820000087ab9 */ /* 0x000fe20000000a00 */
[----:B0-----:R-:W-:Y:S01]  /*0050*/  VIADD R1, R1, 0xfffff190 ;  /* 0xfffff19001017836 */ /* 0x001fe20000000000 */
[----:B------:R-:W0:Y:S03]  /*0060*/  S2R R153, SR_TID.X ;  /* 0x0000000000997919 */ /* 0x000e260000002100 */
[----:B------:R-:W3:Y:S08]  /*0070*/  LDC R152, c[0x0][0x230] ;  /* 0x00008c00ff987b82 */ /* 0x000ef00000000800 */
[----:B------:R-:W4:Y:S01]  /*0080*/  S2UR UR5, SR_CgaCtaId ;  /* 0x00000000000579c3 */ /* 0x000f220000008800 */
[----:B-1----:R-:W-:-:S05]  /*0090*/  VIADD R0, R5, 0x3f ;  /* 0x0000003f05007836 */ /* 0x002fca0000000000 */
[----:B------:R-:W-:Y:S01]  /*00a0*/  SHF.R.S32.HI R3, RZ, 0x1f, R0 ;  /* 0x0000001fff037819 */ /* 0x000fe20000011400 */
[----:B---3--:R-:W-:-:S03]  /*00b0*/  VIADD R152, R152, 0x7f ;  /* 0x0000007f98987836 */ /* 0x008fc60000000000 */
[----:B------:R-:W-:Y:S02]  /*00c0*/  LEA.HI R3, R3, R0, RZ, 0x6 ;  /* 0x0000000003037211 */ /* 0x000fe400078f30ff */
[----:B--2---:R-:W-:Y:S02]  /*00d0*/  IABS R10, R7 ;  /* 0x00000007000a7213 */ /* 0x004fe40000000000 */
[----:B------:R-:W-:Y:S02]  /*00e0*/  SHF.R.S32.HI R3, RZ, 0x6, R3 ;  /* 0x00000006ff037819 */ /* 0x000fe40000011403 */
[----:B0-----:R-:W-:Y:S01]  /*00f0*/  LOP3.LUT R43, R153, 0xff, RZ, 0xc0, !PT ;  /* 0x000000ff992b7812 */ /* 0x001fe200078ec0ff */
[----:B----4-:R-:W-:Y:S02]  /*0100*/  ULEA UR4, UR5, UR4, 0x18 ;  /* 0x0000000405047291 */ /* 0x010fe4000f8ec03f */
[----:B------:R-:W-:-:S05]  /*0110*/  IMAD.SHL.U32 R6, R3, 0x8, RZ ;  /* 0x0000000803067824 */ /* 0x000fca00078e00ff */
[-C--:B------:R-:W-:Y:S02]  /*0120*/  IABS R9, R6.reuse ;  /* 0x0000000600097213 */ /* 0x080fe40000000000 */
[----:B------:R-:W-:Y:S02]  /*0130*/  IABS R12, R6 ;  /* 0x00000006000c7213 */ /* 0x000fe40000000000 */
[----:B------:R-:W0:Y:S08]  /*0140*/  I2F.RP R0, R9 ;  /* 0x0000000900007306 */ /* 0x000e300000209400 */
[----:B0-----:R-:W0:Y:S02]  /*0150*/  MUFU.RCP R0, R0 ;  /* 0x0000000000007308 */ /* 0x001e240000001000 */
[----:B0-----:R-:W-:-:S02]  /*0160*/  VIADD R2, R0, 0xffffffe ;  /* 0x0ffffffe00027836 */ /* 0x001fc40000000000 */
[----:B------:R-:W-:-:S04]  /*0170*/  IMAD.MOV R0, RZ, RZ, -R12 ;  /* 0x000000ffff007224 */ /* 0x000fc800078e0a0c */
[----:B------:R0:W1:Y:S02]  /*0180*/  F2I.FTZ.U32.TRUNC.NTZ R3, R2 ;  /* 0x0000000200037305 */ /* 0x000064000021f000 */
[----:B0-----:R-:W-:Y:S02]  /*0190*/  IMAD.MOV.U32 R2, RZ, RZ, RZ ;  /* 0x000000ffff027224 */ /* 0x001fe400078e00ff */
[----:B-1----:R-:W-:-:S04]  /*01a0*/  IMAD.MOV R8, RZ, RZ, -R3 ;  /* 0x000000ffff087224 */ /* 0x002fc800078e0a03 */
[----:B------:R-:W-:Y:S02]  /*01b0*/  IMAD R11, R8, R9, RZ ;  /* 0x00000009080b7224 */ /* 0x000fe400078e02ff */
[----:B------:R-:W-:Y:S02]  /*01c0*/  IMAD.MOV.U32 R8, RZ, RZ, R10 ;  /* 0x000000ffff087224 */ /* 0x000fe400078e000a */
[----:B------:R-:W-:-:S06]  /*01d0*/  IMAD.HI.U32 R3, R3, R11, R2 ;  /* 0x0000000b03037227 */ /* 0x000fcc00078e0002 */
[----:B------:R-:W-:-:S04]  /*01e0*/  IMAD.HI.U32 R3, R3, R8, RZ ;  /* 0x0000000803037227 */ /* 0x000fc800078e00ff */
[----:B------:R-:W-:-:S05]  /*01f0*/  IMAD R0, R3, R0, R8 ;  /* 0x0000000003007224 */ /* 0x000fca00078e0208 */
[----:B------:R-:W-:-:S13]  /*0200*/  ISETP.GT.U32.AND P1, PT, R9, R0, PT ;  /* 0x000000000900720c */ /* 0x000fda0003f24070 */
[----:B------:R-:W-:Y:S02]  /*0210*/  @!P1 IMAD.IADD R0, R0, 0x1, -R9 ;  /* 0x0000000100009824 */ /* 0x000fe400078e0a09 */
[----:B------:R-:W-:Y:S01]  /*0220*/  @!P1 VIADD R3, R3, 0x1 ;  /* 0x0000000103039836 */ /* 0x000fe20000000000 */
[----:B------:R-:W-:Y:S02]  /*0230*/  ISETP.NE.AND P1, PT, R6, RZ, PT ;  /* 0x000000ff0600720c */ /* 0x000fe40003f25270 */
[----:B------:R-:W-:Y:S02]  /*0240*/  ISETP.GE.U32.AND P0, PT, R0, R9, PT ;  /* 0x000000090000720c */ /* 0x000fe40003f06070 */
[----:B------:R-:W-:-:S04]  /*0250*/  LOP3.LUT R0, R7, R6, RZ, 0x3c, !PT ;  /* 0x0000000607007212 */ /* 0x000fc800078e3cff */
[----:B------:R-:W-:Y:S01]  /*0260*/  ISETP.GE.AND P2, PT, R0, RZ, PT ;  /* 0x000000ff0000720c */ /* 0x000fe20003f46270 */
[----:B------:R-:W-:-:S06]  /*0270*/  VIADD R0, R4, 0x1ff ;  /* 0x000001ff04007836 */ /* 0x000fcc0000000000 */
[----:B------:R-:W-:-:S04]  /*0280*/  @P0 VIADD R3, R3, 0x1 ;  /* 0x0000000103030836 */ /* 0x000fc80000000000 */
[----:B------:R-:W-:Y:S01]  /*0290*/  IMAD.MOV.U32 R2, RZ, RZ, R3 ;  /* 0x000000ffff027224 */ /* 0x000fe200078e0003 */
[----:B------:R-:W-:-:S03]  /*02a0*/  SHF.R.S32.HI R3, RZ, 0x1f, R0 ;  /* 0x0000001fff037819 */ /* 0x000fc60000011400 */
[----:B------:R-:W-:Y:S01]  /*02b0*/  @!P2 IMAD.MOV R2, RZ, RZ, -R2 ;  /* 0x000000ffff02a224 */ /* 0x000fe200078e0a02 */
[----:B------:R-:W-:Y:S02]  /*02c0*/  @!P1 LOP3.LUT R2, RZ, R6, RZ, 0x33, !PT ;  /* 0x00000006ff029212 */ /* 0x000fe400078e33ff */
[----:B------:R-:W-:-:S03]  /*02d0*/  LEA.HI R3, R3, R0, RZ, 0x9 ;  /* 0x0000000003037211 */ /* 0x000fc600078f48ff */
[----:B------:R-:W-:Y:S02]  /*02e0*/  IMAD.SHL.U32 R8, R2, 0x8, RZ ;  /* 0x0000000802087824 */ /* 0x000fe400078e00ff */
[----:B------:R-:W-:-:S03]  /*02f0*/  IMAD.MOV R2, RZ, RZ, -R2 ;  /* 0x000000ffff027224 */ /* 0x000fc600078e0a02 */
[----:B------:R-:W-:Y:S01]  /*0300*/  LEA.HI.SX32 R3, R3, -R8, 0x17 ;  /* 0x8000000803037211 */ /* 0x000fe200078fbaff */
[----:B------:R-:W-:-:S03]  /*0310*/  IMAD R6, R6, R2, R7 ;  /* 0x0000000206067224 */ /* 0x000fc600078e0207 */
[----:B------:R-:W-:Y:S02]  /*0320*/  VIMNMX R13, R3, 0x8, PT ;  /* 0x00000008030d7848 */ /* 0x000fe40003fe0100 */
[----:B------:R-:W-:Y:S02]  /*0330*/  IABS R11, R6 ;  /* 0x00000006000b7213 */ /* 0x000fe40000000000 */
[----:B------:R-:W-:-:S04]  /*0340*/  IABS R9, R13 ;  /* 0x0000000d00097213 */ /* 0x000fc80000000000 */
[----:B------:R-:W0:Y:S08]  /*0350*/  I2F.RP R0, R9 ;  /* 0x0000000900007306 */ /* 0x000e300000209400 */
[----:B0-----:R-:W0:Y:S02]  /*0360*/  MUFU.RCP R0, R0 ;  /* 0x0000000000007308 */ /* 0x001e240000001000 */
[----:B0-----:R-:W-:-:S06]  /*0370*/  VIADD R3, R0, 0xffffffe ;  /* 0x0ffffffe00037836 */ /* 0x001fcc0000000000 */
[----:B------:R-:W0:Y:S02]  /*0380*/  F2I.FTZ.U32.TRUNC.NTZ R3, R3 ;  /* 0x0000000300037305 */ /* 0x000e24000021f000 */
[----:B0-----:R-:W-:-:S04]  /*0390*/  IMAD.MOV R10, RZ, RZ, -R3 ;  /* 0x000000ffff0a7224 */ /* 0x001fc800078e0a03 */
[----:B------:R-:W-:Y:S01]  /*03a0*/  IMAD.MOV.U32 R2, RZ, RZ, R10 ;  /* 0x000000ffff027224 */ /* 0x000fe200078e000a */
[----:B------:R-:W-:-:S03]  /*03b0*/  IABS R10, R13 ;  /* 0x0000000d000a7213 */ /* 0x000fc60000000000 */
[----:B------:R-:W-:Y:S02]  /*03c0*/  IMAD R7, R2, R9, RZ ;  /* 0x0000000902077224 */ /* 0x000fe400078e02ff */
[----:B------:R-:W-:Y:S02]  /*03d0*/  IMAD.MOV.U32 R2, RZ, RZ, RZ ;  /* 0x000000ffff027224 */ /* 0x000fe400078e00ff */
[----:B------:R-:W-:Y:S02]  /*03e0*/  IMAD.MOV R0, RZ, RZ, -R10 ;  /* 0x000000ffff007224 */ /* 0x000fe400078e0a0a */
        /* <DEDUP_REMOVED lines=9> */
[----:B------:R-:W-:-:S07]  /*0480*/  ISETP.GE.AND P2, PT, R0, RZ, PT ;  /* 0x000000ff0000720c */ /* 0x000fce0003f46270 */
[----:B------:R-:W-:Y:S01]  /*0490*/  @P0 VIADD R2, R2, 0x1 ;  /* 0x0000000102020836 */ /* 0x000fe20000000000 */
[----:B------:R-:W-:-:S05]  /*04a0*/  ISETP.GT.AND P0, PT, R152, 0x7f, PT ;  /* 0x0000007f9800780c */ /* 0x000fca0003f04270 */
[----:B------:R-:W-:Y:S01]  /*04b0*/  @!P2 IMAD.MOV R2, RZ, RZ, -R2 ;  /* 0x000000ffff02a224 */ /* 0x000fe200078e0a02 */
[----:B------:R-:W-:-:S05]  /*04c0*/  @!P1 LOP3.LUT R2, RZ, R13, RZ, 0x33, !PT ;  /* 0x0000000dff029212 */ /* 0x000fca00078e33ff */
[----:B------:R-:W-:Y:S02]  /*04d0*/  IMAD.MOV R0, RZ, RZ, -R2 ;  /* 0x000000ffff007224 */ /* 0x000fe400078e0a02 */
[----:B------:R-:W-:Y:S02]  /*04e0*/  IMAD.SHL.U32 R2, R2, 0x40, RZ ;  /* 0x0000004002027824 */ /* 0x000fe400078e00ff */
[----:B------:R-:W-:-:S04]  /*04f0*/  IMAD R0, R13, R0, R6 ;  /* 0x000000000d007224 */ /* 0x000fc800078e0206 */
[----:B------:R-:W-:-:S04]  /*0500*/  IMAD.IADD R0, R8, 0x1, R0 ;  /* 0x0000000108007824 */ /* 0x000fc800078e0200 */
[----:B------:R-:W-:-:S04]  /*0510*/  IMAD R0, R0, 0x200, R43 ;  /* 0x0000020000007824 */ /* 0x000fc800078e022b */
[----:B------:R-:W-:Y:S01]  /*0520*/  VIADD R3, R0, 0x100 ;  /* 0x0000010000037836 */ /* 0x000fe20000000000 */
[----:B------:R-:W-:Y:S06]  /*0530*/  @P0 BRA `(.L_x_0) ;  /* 0x00000004000c0947 */ /* 0x000fec0003800000 */
[----:B------:R-:W-:Y:S01]  /*0540*/  IMAD.SHL.U32 R4, R153, 0x10, RZ ;  /* 0x0000001099047824 */ /* 0x000fe200078e00ff */
[----:B------:R-:W-:Y:S02]  /*0550*/  CS2R R120, SRZ ;  /* 0x0000000000787805 */ /* 0x000fe4000001ff00 */
[----:B------:R-:W-:Y:S02]  /*0560*/  CS2R R122, SRZ ;  /* 0x00000000007a7805 */ /* 0x000fe4000001ff00 */
[----:B------:R-:W-:Y:S02]  /*0570*/  CS2R R124, SRZ ;  /* 0x00000000007c7805 */ /* 0x000fe4000001ff00 */
[----:B------:R-:W-:Y:S01]  /*0580*/  CS2R R126, SRZ ;  /* 0x00000000007e7805 */ /* 0x000fe2000001ff00 */
[----:B------:R0:W-:Y:S01]  /*0590*/  STL [R1+0xba0], R4 ;  /* 0x000ba00401007387 */ /* 0x0001e20000100800 */
[----:B------:R-:W-:Y:S02]  /*05a0*/  CS2R R128, SRZ ;  /* 0x0000000000807805 */ /* 0x000fe4000001ff00 */
[----:B------:R-:W-:-:S02]  /*05b0*/  CS2R R130, SRZ ;  /* 0x0000000000827805 */ /* 0x000fc4000001ff00 */
[----:B------:R-:W-:Y:S02]  /*05c0*/  CS2R R132, SRZ ;  /* 0x0000000000847805 */ /* 0x000fe4000001ff00 */
[----:B------:R-:W-:Y:S02]  /*05d0*/  CS2R R134, SRZ ;  /* 0x0000000000867805 */ /* 0x000fe4000001ff00 */
[----:B------:R-:W-:Y:S02]  /*05e0*/  CS2R R136, SRZ ;  /* 0x0000000000887805 */ /* 0x000fe4000001ff00 */
[----:B------:R-:W-:Y:S02]  /*05f0*/  CS2R R138, SRZ ;  /* 0x00000000008a7805 */ /* 0x000fe4000001ff00 */
        /* <DEDUP_REMOVED lines=53> */
[----:B------:R-:W-:Y:S01]  /*0950*/  CS2R R54, SRZ ;  /* 0x0000000000367805 */ /* 0x000fe2000001ff00 */
[----:B0-----:R-:W-:Y:S06]  /*0960*/  BRA `(.L_x_1) ;  /* 0x000001bc00607947 */ /* 0x001fec0003800000 */
.L_x_0:
[----:B------:R-:W-:Y:S01]  /*0970*/  IABS R14, R4 ;  /* 0x00000004000e7213 */ /* 0x000fe20000000000 */
[----:B------:R-:W-:Y:S01]  /*0980*/  ULDC UR26, c[0x0][0x234] ;  /* 0x00008d00001a7ab9 */ /* 0x000fe20000000800 */
[----:B------:R-:W-:Y:S01]  /*0990*/  IABS R6, R5 ;  /* 0x0000000500067213 */ /* 0x000fe20000000000 */
[----:B------:R-:W-:Y:S01]  /*09a0*/  ULDC.64 UR24, c[0x0][0x210] ;  /* 0x0000840000187ab9 */ /* 0x000fe20000000a00 */
[----:B------:R-:W0:Y:S01]  /*09b0*/  I2F.RP R7, R14 ;  /* 0x0000000e00077306 */ /* 0x000e220000209400 */
[----:B------:R-:W-:Y:S01]  /*09c0*/  IABS R12, R0 ;  /* 0x00000000000c7213 */ /* 0x000fe20000000000 */
[----:B------:R-:W-:Y:S01]  /*09d0*/  ULDC UR5, c[0x0][0x23c] ;  /* 0x00008f0000057ab9 */ /* 0x000fe20000000800 */
[----:B------:R-:W-:Y:S01]  /*09e0*/  IABS R15, R3 ;  /* 0x00000003000f7213 */ /* 0x000fe20000000000 */
[----:B------:R-:W-:Y:S01]  /*09f0*/  ULDC UR6, c[0x0][0x238] ;  /* 0x00008e0000067ab9 */ /* 0x000fe20000000800 */
[----:B------:R-:W-:Y:S01]  /*0a00*/  LOP3.LUT R154, R153, 0x7f, RZ, 0xc0, !PT ;  /* 0x0000007f999a7812 */ /* 0x000fe200078ec0ff */
[----:B------:R-:W-:Y:S01]  /*0a10*/  ULDC UR60, c[0x0][0x240] ;  /* 0x00009000003c7ab9 */ /* 0x000fe20000000800 */
[----:B------:R-:W-:Y:S01]  /*0a20*/  ULDC UR59, c[0x0][0x238] ;  /* 0x00008e00003b7ab9 */ /* 0x000fe20000000800 */
[----:B------:R-:W1:Y:S01]  /*0a30*/  I2F.RP R10, R6 ;  /* 0x00000006000a7306 */ /* 0x000e620000209400 */
[----:B------:R-:W-:Y:S01]  /*0a40*/  ULDC UR28, c[0x0][0x238] ;  /* 0x00008e00001c7ab9 */ /* 0x000fe20000000800 */
[----:B------:R-:W-:Y:S01]  /*0a50*/  ULDC UR32, c[0x0][0x238] ;  /* 0x00008e0000207ab9 */ /* 0x000fe20000000800 */
[----:B------:R-:W-:Y:S01]  /*0a60*/  ULDC UR31, c[0x0][0x238] ;  /* 0x00008e00001f7ab9 */ /* 0x000fe20000000800 */
[----:B------:R-:W-:Y:S01]  /*0a70*/  ULDC UR30, c[0x0][0x238] ;  /* 0x00008e00001e7ab9 */ /* 0x000fe20000000800 */
[----:B------:R-:W-:Y:S01]  /*0a80*/  UIMAD UR31, UR31, 0x37, URZ ;  /* 0x000000371f1f78a4 */ /* 0x000fe2000f8e023f */
[----:B------:R-:W-:Y:S01]  /*0a90*/  CS2R R120, SRZ ;  /* 0x0000000000787805 */ /* 0x000fe2000001ff00 */
[----:B------:R-:W-:Y:S01]  /*0aa0*/  ULDC UR11, c[0x0][0x238] ;  /* 0x00008e00000b7ab9 */ /* 0x000fe20000000800 */
[----:B0-----:R-:W0:Y:S01]  /*0ab0*/  MUFU.RCP R7, R7 ;  /* 0x0000000700077308 */ /* 0x001e220000001000 */
[----:B------:R-:W-:Y:S01]  /*0ac0*/  ULDC UR33, c[0x0][0x238] ;  /* 0x00008e0000217ab9 */ /* 0x000fe20000000800 */
[----:B------:R-:W-:Y:S01]  /*0ad0*/  ULDC UR23, c[0x0][0x238] ;  /* 0x00008e0000177ab9 */ /* 0x000fe20000000800 */
[----:B------:R-:W-:Y:S01]  /*0ae0*/  ULDC UR29, c[0x0][0x238] ;  /* 0x00008e00001d7ab9 */ /* 0x000fe20000000800 */
[----:B------:R-:W-:Y:S01]  /*0af0*/  UIMAD UR23, UR23, 0x33, URZ ;  /* 0x00000033171778a4 */ /* 0x000fe2000f8e023f */
[----:B------:R-:W-:Y:S01]  /*0b00*/  CS2R R122, SRZ ;  /* 0x00000000007a7805 */ /* 0x000fe2000001ff00 */
[----:B------:R-:W-:Y:S01]  /*0b10*/  UIMAD UR29, UR29, 0x32, URZ ;  /* 0x000000321d1d78a4 */ /* 0x000fe2000f8e023f */
[----:B------:R-:W-:Y:S01]  /*0b20*/  CS2R R124, SRZ ;  /* 0x00000000007c7805 */ /* 0x000fe2000001ff00 */
[----:B-1----:R-:W-:Y:S01]  /*0b30*/  MUFU.RCP R10, R10 ;  /* 0x0000000a000a7308 */ /* 0x002fe20000001000 */
[----:B------:R-:W-:Y:S01]  /*0b40*/  ULDC UR58, c[0x0][0x238] ;  /* 0x00008e00003a7ab9 */ /* 0x000fe20000000800 */
[----:B------:R-:W-:Y:S01]  /*0b50*/  ULDC UR55, c[0x0][0x238] ;  /* 0x00008e0000377ab9 */ /* 0x000fe20000000800 */
[----:B------:R-:W-:Y:S01]  /*0b60*/  UIMAD UR58, UR58, 0x31, URZ ;  /* 0x000000313a3a78a4 */ /* 0x000fe2000f8e023f */
[----:B------:R-:W-:Y:S01]  /*0b70*/  CS2R R126, SRZ ;  /* 0x00000000007e7805 */ /* 0x000fe2000001ff00 */
[----:B------:R-:W-:Y:S01]  /*0b80*/  UIMAD UR55, UR55, 0x30, URZ ;  /* 0x00000030373778a4 */ /* 0x000fe2000f8e023f */
[----:B------:R-:W-:Y:S01]  /*0b90*/  CS2R R128, SRZ ;  /* 0x0000000000807805 */ /* 0x000fe2000001ff00 */
[----:B------:R-:W-:Y:S01]  /*0ba0*/  ULDC UR41, c[0x0][0x238] ;  /* 0x00008e0000297ab9 */ /* 0x000fe20000000800 */
[----:B------:R-:W-:Y:S01]  /*0bb0*/  ULDC UR47, c[0x0][0x238] ;  /* 0x00008e00002f7ab9 */ /* 0x000fe20000000800 */
[----:B0-----:R-:W-:Y:S01]  /*0bc0*/  VIADD R8, R7, 0xffffffe ;  /* 0x0ffffffe07087836 */ /* 0x001fe20000000000 */
[----:B------:R-:W-:Y:S01]  /*0bd0*/  UIMAD UR41, UR41, 0x2f, URZ ;  /* 0x0000002f292978a4 */ /* 0x000fe2000f8e023f */
[----:B------:R-:W-:Y:S01]  /*0be0*/  CS2R R130, SRZ ;  /* 0x0000000000827805 */ /* 0x000fe2000001ff00 */
[----:B------:R-:W-:Y:S01]  /*0bf0*/  UIMAD UR47, UR47, 0x2e, URZ ;  /* 0x0000002e2f2f78a4 */ /* 0x000fe2000f8e023f */
[----:B------:R0:W1:Y:S01]  /*0c00*/  F2I.FTZ.U32.TRUNC.NTZ R9, R8 ;  /* 0x0000000800097305 */ /* 0x000062000021f000 */
        /* <DEDUP_REMOVED lines=8> */
[----:B0-----:R-:W-:Y:S01]  /*0c90*/  IMAD.MOV.U32 R8, RZ, RZ, RZ ;  /* 0x000000ffff087224 */ /* 0x001fe200078e00ff */
[----:B------:R-:W-:Y:S01]  /*0ca0*/  UIMAD UR7, UR7, 0x2b, URZ ;  /* 0x0000002b070778a4 */ /* 0x000fe2000f8e023f */
[----:B------:R-:W-:Y:S01]  /*0cb0*/  CS2R R136, SRZ ;  /* 0x0000000000887805 */ /* 0x000fe2000001ff00 */
[----:B------:R-:W-:Y:S01]  /*0cc0*/  UIMAD UR15, UR15, 0x2a, URZ ;  /* 0x0000002a0f0f78a4 */ /* 0x000fe2000f8e023f */
[----:B------:R-:W-:Y:S01]  /*0cd0*/  CS2R R138, SRZ ;  /* 0x00000000008a7805 */ /* 0x000fe2000001ff00 */
[----:B------:R-:W-:Y:S01]  /*0ce0*/  ULDC UR37, c[0x0][0x238] ;  /* 0x00008e0000257ab9 */ /* 0x000fe20000000800 */
[--C-:B-1----:R-:W-:Y:S01]  /*0cf0*/  IMAD.MOV R11, RZ, RZ, -R9.reuse ;  /* 0x000000ffff0b7224 */ /* 0x102fe200078e0a09 */
[----:B------:R-:W-:Y:S01]  /*0d00*/  UIMAD UR37, UR37, 0x29, URZ ;  /* 0x00000029252578a4 */ /* 0x000fe2000f8e023f */
[----:B------:R-:W-:Y:S01]  /*0d10*/  CS2R R140, SRZ ;  /* 0x00000000008c7805 */ /* 0x000fe2000001ff00 */
[----:B------:R-:W-:Y:S01]  /*0d20*/  ULDC UR45, c[0x0][0x238] ;  /* 0x00008e00002d7ab9 */ /* 0x000fe20000000800 */
[----:B------:R-:W-:Y:S01]  /*0d30*/  IMAD R11, R11, R14, RZ ;  /* 0x0000000e0b0b7224 */ /* 0x000fe200078e02ff */
[----:B------:R-:W-:Y:S01]  /*0d40*/  UIMAD UR45, UR45, 0x28, URZ ;  /* 0x000000282d2d78a4 */ /* 0x000fe2000f8e023f */
[----:B------:R-:W-:Y:S01]  /*0d50*/  CS2R R142, SRZ ;  /* 0x00000000008e7805 */ /* 0x000fe2000001ff00 */
[----:B------:R-:W-:Y:S01]  /*0d60*/  ULDC UR49, c[0x0][0x238] ;  /* 0x00008e0000317ab9 */ /* 0x000fe20000000800 */
[----:B------:R-:W-:Y:S01]  /*0d70*/  IMAD.HI.U32 R7, R9, R11, R8 ;  /* 0x0000000b09077227 */ /* 0x000fe200078e0008 */
[----:B------:R-:W-:Y:S01]  /*0d80*/  SHF.R.U32.HI R11, RZ, 0x7, R153 ;  /* 0x00000007ff0b7819 */ /* 0x000fe20000011699 */
[----:B------:R-:W-:Y:S01]  /*0d90*/  UIMAD UR49, UR49, 0x27, URZ ;  /* 0x00000027313178a4 */ /* 0x000fe2000f8e023f */
[----:B------:R-:W-:Y:S01]  /*0da0*/  CS2R R144, SRZ ;  /* 0x0000000000907805 */ /* 0x000fe2000001ff00 */
[----:B------:R-:W-:Y:S01]  /*0db0*/  VIADD R9, R10, 0xffffffe ;  /* 0x0ffffffe0a097836 */ /* 0x000fe20000000000 */
[----:B------:R-:W-:Y:S01]  /*0dc0*/  SGXT.U32 R11, R11, 0x1 ;  /* 0x000000010b0b781a */ /* 0x000fe20000000000 */
[C---:B------:R-:W-:Y:S01]  /*0dd0*/  IMAD.HI.U32 R8, R7.reuse, R12, RZ ;  /* 0x0000000c07087227 */ /* 0x040fe200078e00ff */
[----:B------:R-:W-:Y:S01]  /*0de0*/  ULDC UR53, c[0x0][0x238] ;  /* 0x00008e0000357ab9 */ /* 0x000fe20000000800 */
[----:B------:R-:W-:Y:S01]  /*0df0*/  ULDC UR57, c[0x0][0x238] ;  /* 0x00008e0000397ab9 */ /* 0x000fe20000000800 */
[----:B------:R-:W-:Y:S01]  /*0e00*/  LOP3.LUT R20, R2, R11, RZ, 0xfc, !PT ;  /* 0x0000000b02147212 */ /* 0x000fe200078efcff */
[----:B------:R-:W0:Y:S01]  /*0e10*/  F2I.FTZ.U32.TRUNC.NTZ R9, R9 ;  /* 0x0000000900097305 */ /* 0x000e22000021f000 */
[----:B------:R-:W-:Y:S01]  /*0e20*/  IMAD.HI.U32 R7, R7, R15, RZ ;  /* 0x0000000f07077227 */ /* 0x000fe200078e00ff */
[----:B------:R-:W-:Y:S01]  /*0e30*/  UIMAD UR53, UR53, 0x26, URZ ;  /* 0x00000026353578a4 */ /* 0x000fe2000f8e023f */
[C---:B------:R-:W-:Y:S01]  /*0e40*/  LOP3.LUT R11, R20.reuse, 0x3c, RZ, 0xfc, !PT ;  /* 0x0000003c140b7812 */ /* 0x040fe200078efcff */
[----:B------:R-:W-:Y:S01]  /*0e50*/  UIMAD UR57, UR57, 0x25, URZ ;  /* 0x00000025393978a4 */ /* 0x000fe2000f8e023f */
[----:B------:R-:W-:Y:S01]  /*0e60*/  IMAD.MOV R13, RZ, RZ, -R8 ;  /* 0x000000ffff0d7224 */ /* 0x000fe200078e0a08 */
[----:B------:R-:W-:Y:S01]  /*0e70*/  LOP3.LUT R8, R20, 0x3e, RZ, 0xfc, !PT ;  /* 0x0000003e14087812 */ /* 0x000fe200078efcff */
[----:B------:R-:W-:Y:S01]  /*0e80*/  IMAD.MOV R10, RZ, RZ, -R7 ;  /* 0x000000ffff0a7224 */ /* 0x000fe200078e0a07 */
[----:B------:R-:W-:Y:S01]  /*0e90*/  ISETP.GE.AND P1, PT, R11, RZ, PT ;  /* 0x000000ff0b00720c */ /* 0x000fe20003f26270 */
[----:B------:R-:W-:Y:S01]  /*0ea0*/  IMAD R7, R14, R13, R12 ;  /* 0x0000000d0e077224 */ /* 0x000fe200078e020c */
[----:B------:R-:W-:Y:S01]  /*0eb0*/  ISETP.GE.AND P2, PT, R8, RZ, PT ;  /* 0x000000ff0800720c */ /* 0x000fe20003f46270 */
[C---:B------:R-:W-:Y:S01]  /*0ec0*/  IMAD R10, R14.reuse, R10, R15 ;  /* 0x0000000a0e0a7224 */ /* 0x040fe200078e020f */
[----:B------:R-:W-:Y:S01]  /*0ed0*/  IABS R15, R8 ;  /* 0x00000008000f7213 */ /* 0x000fe20000000000 */
[----:B------:R-:W-:Y:S01]  /*0ee0*/  IMAD.MOV.U32 R8, RZ, RZ, RZ ;  /* 0x000000ffff087224 */ /* 0x000fe200078e00ff */
[C---:B------:R-:W-:Y:S01]  /*0ef0*/  ISETP.GT.U32.AND P0, PT, R14.reuse, R7, PT ;  /* 0x000000070e00720c */ /* 0x040fe20003f04070 */
[----:B0-----:R-:W-:Y:S01]  /*0f00*/  IMAD.MOV R13, RZ, RZ, -R9 ;  /* 0x000000ffff0d7224 */ /* 0x001fe200078e0a09 */
[----:B------:R-:W-:Y:S01]  /*0f10*/  IABS R16, R11 ;  /* 0x0000000b00107213 */ /* 0x000fe20000000000 */
[----:B------:R-:W-:Y:S01]  /*0f20*/  ULDC UR43, c[0x0][0x238] ;  /* 0x00008e00002b7ab9 */ /* 0x000fe20000000800 */
[----:B------:R-:W-:Y:S01]  /*0f30*/  ISETP.GT.U32.AND P3, PT, R14, R10, PT ;  /* 0x0000000a0e00720c */ /* 0x000fe20003f64070 */
[----:B------:R-:W-:Y:S01]  /*0f40*/  IMAD R11, R13, R6, RZ ;  /* 0x000000060d0b7224 */ /* 0x000fe200078e02ff */
[C---:B------:R-:W-:Y:S01]  /*0f50*/  LOP3.LUT R12, R20.reuse, 0x3a, RZ, 0xfc, !PT ;  /* 0x0000003a140c7812 */ /* 0x040fe200078efcff */
[----:B------:R-:W-:Y:S01]  /*0f60*/  IMAD.MOV.U32 R13, RZ, RZ, R15 ;  /* 0x000000ffff0d7224 */ /* 0x000fe200078e000f */
[----:B------:R-:W-:Y:S01]  /*0f70*/  LOP3.LUT R22, R20, 0x36, RZ, 0xfc, !PT ;  /* 0x0000003614167812 */ /* 0x000fe200078efcff */
[----:B------:R-:W-:Y:S01]  /*0f80*/  IMAD.HI.U32 R8, R9, R11, R8 ;  /* 0x0000000b09087227 */ /* 0x000fe200078e0008 */
[----:B------:R-:W-:Y:S01]  /*0f90*/  IABS R17, R12 ;  /* 0x0000000c00117213 */ /* 0x000fe20000000000 */
[----:B------:R-:W-:Y:S01]  /*0fa0*/  UIMAD UR43, UR43, 0x24, URZ ;  /* 0x000000242b2b78a4 */ /* 0x000fe2000f8e023f */
[----:B------:R-:W-:Y:S01]  /*0fb0*/  ISETP.GE.AND P4, PT, R12, RZ, PT ;  /* 0x000000ff0c00720c */ /* 0x000fe20003f86270 */
[--C-:B------:R-:W-:Y:S01]  /*0fc0*/  @!P0 IMAD.IADD R7, R7, 0x1, -R14.reuse ;  /* 0x0000000107078824 */ /* 0x100fe200078e0a0e */
[----:B------:R-:W-:Y:S01]  /*0fd0*/  ISETP.GE.AND P0, PT, R0, RZ, PT ;  /* 0x000000ff0000720c */ /* 0x000fe20003f06270 */
[----:B------:R-:W-:Y:S01]  /*0fe0*/  IMAD.HI.U32 R9, R8, R13, RZ ;  /* 0x0000000d08097227 */ /* 0x000fe200078e00ff */
[----:B------:R-:W-:Y:S01]  /*0ff0*/  IABS R21, R22 ;  /* 0x0000001600157213 */ /* 0x000fe20000000000 */
[----:B------:R-:W-:Y:S01]  /*1000*/  ULDC UR34, c[0x0][0x238] ;  /* 0x00008e0000227ab9 */ /* 0x000fe20000000800 */
[----:B------:R-:W-:Y:S01]  /*1010*/  ISETP.GT.U32.AND P5, PT, R14, R7, PT ;  /* 0x000000070e00720c */ /* 0x000fe20003fa4070 */
[----:B------:R-:W-:Y:S01]  /*1020*/  @!P3 IMAD.IADD R10, R10, 0x1, -R14 ;  /* 0x000000010a0ab824 */ /* 0x000fe200078e0a0e */
[----:B------:R-:W-:Y:S01]  /*1030*/  ISETP.GE.AND P3, PT, R3, RZ, PT ;  /* 0x000000ff0300720c */ /* 0x000fe20003f66270 */
[----:B------:R-:W-:Y:S01]  /*1040*/  IMAD.MOV.U32 R15, RZ, RZ, R16 ;  /* 0x000000ffff0f7224 */ /* 0x000fe200078e0010 */
[----:B------:R-:W-:Y:S01]  /*1050*/  LOP3.LUT R16, R20, 0x38, RZ, 0xfc, !PT ;  /* 0x0000003814107812 */ /* 0x000fe200078efcff */
[----:B------:R-:W-:Y:S01]  /*1060*/  IMAD.MOV R9, RZ, RZ, -R9 ;  /* 0x000000ffff097224 */ /* 0x000fe200078e0a09 */
[----:B------:R-:W-:Y:S01]  /*1070*/  ISETP.GT.U32.AND P6, PT, R14, R10, PT ;  /* 0x0000000a0e00720c */ /* 0x000fe20003fc4070 */
[----:B------:R-:W-:Y:S01]  /*1080*/  IMAD.HI.U32 R11, R8, R15, RZ ;  /* 0x0000000f080b7227 */ /* 0x000fe200078e00ff */
[----:B------:R-:W-:Y:S01]  /*1090*/  IABS R19, R16 ;  /* 0x0000001000137213 */ /* 0x000fe20000000000 */
[----:B------:R-:W-:Y:S01]  /*10a0*/  UIMAD UR34, UR34, 0x23, URZ ;  /* 0x00000023222278a4 */ /* 0x000fe2000f8e023f */
[----:B------:R-:W-:Y:S01]  /*10b0*/  LOP3.LUT R26, R20, 0x2e, RZ, 0xfc, !PT ;  /* 0x0000002e141a7812 */ /* 0x000fe200078efcff */
[----:B------:R-:W-:Y:S01]  /*10c0*/  IMAD R9, R6, R9, R13 ;  /* 0x0000000906097224 */ /* 0x000fe200078e020d */
[----:B------:R-:W-:Y:S01]  /*10d0*/  LOP3.LUT R24, R20, 0x30, RZ, 0xfc, !PT ;  /* 0x0000003014187812 */ /* 0x000fe200078efcff */
[----:B------:R-:W-:Y:S01]  /*10e0*/  IMAD.HI.U32 R12, R8, R17, RZ ;  /* 0x00000011080c7227 */ /* 0x000fe200078e00ff */
[----:B------:R-:W-:Y:S01]  /*10f0*/  IABS R27, R26 ;  /* 0x0000001a001b7213 */ /* 0x000fe20000000000 */
[----:B------:R-:W-:Y:S01]  /*1100*/  ULDC UR36, c[0x0][0x238] ;  /* 0x00008e0000247ab9 */ /* 0x000fe20000000800 */
[----:B------:R-:W-:Y:S01]  /*1110*/  IABS R25, R24 ;  /* 0x0000001800197213 */ /* 0x000fe20000000000 */
[----:B------:R-:W-:Y:S01]  /*1120*/  IMAD.MOV R11, RZ, RZ, -R11 ;  /* 0x000000ffff0b7224 */ /* 0x000fe200078e0a0b */
[----:B------:R-:W-:Y:S01]  /*1130*/  LOP3.LUT R28, R20, 0x14, RZ, 0xfc, !PT ;  /* 0x00000014141c7812 */ /* 0x000fe200078efcff */
[----:B------:R-:W-:Y:S01]  /*1140*/  @!P5 IMAD.IADD R7, R7, 0x1, -R14 ;  /* 0x000000010707d824 */ /* 0x000fe200078e0a0e */
[C---:B------:R-:W-:Y:S01]  /*1150*/  ISETP.GT.U32.AND P5, PT, R6.reuse, R9, PT ;  /* 0x000000090600720c */ /* 0x040fe20003fa4070 */
[----:B------:R-:W-:Y:S01]  /*1160*/  IMAD.MOV R12, RZ, RZ, -R12 ;  /* 0x000000ffff0c7224 */ /* 0x000fe200078e0a0c */
[----:B------:R-:W-:Y:S01]  /*1170*/  IABS R55, R28 ;  /* 0x0000001c00377213 */ /* 0x000fe20000000000 */
[----:B------:R-:W-:Y:S01]  /*1180*/  IMAD R13, R6, R11, R15 ;  /* 0x0000000b060d7224 */ /* 0x000fe200078e020f */
[----:B------:R-:W-:Y:S01]  /*1190*/  LOP3.LUT R32, R20, 0x10, RZ, 0xfc, !PT ;  /* 0x0000001014207812 */ /* 0x000fe200078efcff */
[----:B------:R-:W-:Y:S01]  /*11a0*/  IMAD R15, R6, R12, R17 ;  /* 0x0000000c060f7224 */ /* 0x000fe200078e0211 */
[----:B------:R-:W-:Y:S01]  /*11b0*/  LOP3.LUT R30, R20, 0x12, RZ, 0xfc, !PT ;  /* 0x00000012141e7812 */ /* 0x000fe200078efcff */
[----:B------:R-:W-:Y:S01]  /*11c0*/  @!P6 IMAD.IADD R10, R10, 0x1, -R14 ;  /* 0x000000010a0ae824 */ /* 0x000fe200078e0a0e */
[----:B------:R-:W-:Y:S01]  /*11d0*/  LOP3.LUT R14, R20, 0x32, RZ, 0xfc, !PT ;  /* 0x00000032140e7812 */ /* 0x000fe200078efcff */
[----:B------:R-:W-:Y:S01]  /*11e0*/  @!P0 IMAD.MOV R7, RZ, RZ, -R7 ;  /* 0x000000ffff078224 */ /* 0x000fe200078e0a07 */
[----:B------:R-:W-:Y:S01]  /*11f0*/  ISETP.GT.U32.AND P0, PT, R6, R13, PT ;  /* 0x0000000d0600720c */ /* 0x000fe20003f04070 */
[----:B------:R-:W-:Y:S01]  /*1200*/  IMAD.HI.U32 R11, R8, R19, RZ ;  /* 0x00000013080b7227 */ /* 0x000fe200078e00ff */
[----:B------:R-:W-:Y:S01]  /*1210*/  ISETP.NE.AND P6, PT, R4, RZ, PT ;  /* 0x000000ff0400720c */ /* 0x000fe20003fc5270 */
[----:B------:R-:W-:Y:S01]  /*1220*/  UIMAD UR36, UR36, 0x22, URZ ;  /* 0x00000022242478a4 */ /* 0x000fe2000f8e023f */
[----:B------:R-:W-:Y:S01]  /*1230*/  LOP3.LUT R4, RZ, R4, RZ, 0x33, !PT ;  /* 0x00000004ff047212 */ /* 0x000fe200078e33ff */
[----:B------:R-:W-:Y:S01]  /*1240*/  IMAD.HI.U32 R12, R8, R21, RZ ;  /* 0x00000015080c7227 */ /* 0x000fe200078e00ff */
[----:B------:R-:W-:Y:S01]  /*1250*/  IABS R23, R14 ;  /* 0x0000000e00177213 */ /* 0x000fe20000000000 */
[----:B------:R-:W-:Y:S01]  /*1260*/  ULDC UR40, c[0x0][0x238] ;  /* 0x00008e0000287ab9 */ /* 0x000fe20000000800 */
[----:B------:R-:W-:Y:S01]  /*1270*/  SEL R18, R4, R7, !P6 ;  /* 0x0000000704127207 */ /* 0x000fe20007000000 */
[----:B------:R-:W-:Y:S01]  /*1280*/  @!P3 IMAD.MOV R10, RZ, RZ, -R10 ;  /* 0x000000ffff0ab224 */ /* 0x000fe200078e0a0a */
[----:B------:R-:W-:Y:S01]  /*1290*/  ISETP.GT.U32.AND P3, PT, R6, R15, PT ;  /* 0x0000000f0600720c */ /* 0x000fe20003f64070 */
[----:B------:R-:W-:Y:S01]  /*12a0*/  IMAD.MOV R11, RZ, RZ, -R11 ;  /* 0x000000ffff0b7224 */ /* 0x000fe200078e0a0b */
[----:B------:R-:W-:Y:S01]  /*12b0*/  IABS R47, R32 ;  /* 0x00000020002f7213 */ /* 0x000fe20000000000 */
[----:B------:R-:W-:Y:S01]  /*12c0*/  IMAD.MOV R12, RZ, RZ, -R12 ;  /* 0x000000ffff0c7224 */ /* 0x000fe200078e0a0c */
[----:B------:R-:W-:Y:S01]  /*12d0*/  SEL R4, R4, R10, !P6 ;  /* 0x0000000a04047207 */ /* 0x000fe20007000000 */
[--C-:B------:R-:W-:Y:S01]  /*12e0*/  @!P5 IMAD.IADD R9, R9, 0x1, -R6.reuse ;  /* 0x000000010909d824 */ /* 0x100fe200078e0a06 */
[----:B------:R-:W-:Y:S01]  /*12f0*/  IABS R57, R30 ;  /* 0x0000001e00397213 */ /* 0x000fe20000000000 */
[----:B------:R-:W-:Y:S01]  /*1300*/  IMAD R17, R6, R11, R19 ;  /* 0x0000000b06117224 */ /* 0x000fe200078e0213 */
[----:B------:R-:W-:Y:S01]  /*1310*/  LOP3.LUT R34, R20, 0xe, RZ, 0xfc, !PT ;  /* 0x0000000e14227812 */ /* 0x000fe200078efcff */
[----:B------:R-:W-:Y:S01]  /*1320*/  IMAD R19, R6, R12, R21 ;  /* 0x0000000c06137224 */ /* 0x000fe200078e0215 */
[----:B------:R-:W-:Y:S01]  /*1330*/  LOP3.LUT R12, R20, 0x34, RZ, 0xfc, !PT ;  /* 0x00000034140c7812 */ /* 0x000fe200078efcff */
[--C-:B------:R-:W-:Y:S01]  /*1340*/  @!P0 IMAD.IADD R13, R13, 0x1, -R6.reuse ;  /* 0x000000010d0d8824 */ /* 0x100fe200078e0a06 */
[----:B------:R-:W-:Y:S01]  /*1350*/  ISETP.GT.U32.AND P5, PT, R6, R9, PT ;  /* 0x000000090600720c */ /* 0x000fe20003fa4070 */
[----:B------:R-:W-:Y:S01]  /*1360*/  IMAD.HI.U32 R10, R8, R23, RZ ;  /* 0x00000017080a7227 */ /* 0x000fe200078e00ff */
[----:B------:R-:W-:Y:S01]  /*1370*/  IABS R11, R12 ;  /* 0x0000000c000b7213 */ /* 0x000fe20000000000 */
[----:B------:R-:W-:Y:S01]  /*1380*/  UIMAD UR40, UR40, 0x21, URZ ;  /* 0x00000021282878a4 */ /* 0x000fe2000f8e023f */
[C---:B------:R-:W-:Y:S01]  /*1390*/  ISETP.GT.U32.AND P6, PT, R6.reuse, R17, PT ;  /* 0x000000110600720c */ /* 0x040fe20003fc4070 */
[----:B------:R-:W-:Y:S01]  /*13a0*/  @!P3 IMAD.IADD R15, R15, 0x1, -R6 ;  /* 0x000000010f0fb824 */ /* 0x000fe200078e0a06 */
[----:B------:R-:W-:Y:S01]  /*13b0*/  ISETP.GT.U32.AND P3, PT, R6, R13, PT ;  /* 0x0000000d0600720c */ /* 0x000fe20003f64070 */
[----:B------:R-:W-:Y:S01]  /*13c0*/  IMAD.HI.U32 R7, R8, R11, RZ ;  /* 0x0000000b08077227 */ /* 0x000fe200078e00ff */
[----:B------:R-:W-:Y:S01]  /*13d0*/  IABS R61, R34 ;  /* 0x00000022003d7213 */ /* 0x000fe20000000000 */
[----:B------:R-:W-:Y:S01]  /*13e0*/  ULDC UR44, c[0x0][0x238] ;  /* 0x00008e00002c7ab9 */ /* 0x000fe20000000800 */
[----:B------:R-:W-:Y:S01]  /*13f0*/  ISETP.GT.U32.AND P0, PT, R6, R15, PT ;  /* 0x0000000f0600720c */ /* 0x000fe20003f04070 */
[----:B------:R-:W-:Y:S01]  /*1400*/  IMAD.MOV R10, RZ, RZ, -R10 ;  /* 0x000000ffff0a7224 */ /* 0x000fe200078e0a0a */
[C---:B------:R-:W-:Y:S01]  /*1410*/  LOP3.LUT R36, R20.reuse, 0xc, RZ, 0xfc, !PT ;  /* 0x0000000c14247812 */ /* 0x040fe200078efcff */
[----:B------:R-:W-:Y:S01]  /*1420*/  IMAD.MOV R7, RZ, RZ, -R7 ;  /* 0x000000ffff077224 */ /* 0x000fe200078e0a07 */
[----:B------:R-:W-:Y:S01]  /*1430*/  LOP3.LUT R38, R20, 0xa, RZ, 0xfc, !PT ;  /* 0x0000000a14267812 */ /* 0x000fe200078efcff */
[--C-:B------:R-:W-:Y:S01]  /*1440*/  @!P5 IMAD.IADD R9, R9, 0x1, -R6.reuse ;  /* 0x000000010909d824 */ /* 0x100fe200078e0a06 */
[C---:B------:R-:W-:Y:S01]  /*1450*/  ISETP.GT.U32.AND P5, PT, R6.reuse, R19, PT ;  /* 0x000000130600720c */ /* 0x040fe20003fa4070 */
[C---:B------:R-:W-:Y:S01]  /*1460*/  IMAD R23, R6.reuse, R10, R23 ;  /* 0x0000000a06177224 */ /* 0x040fe200078e0217 */
[----:B------:R-:W-:Y:S01]  /*1470*/  IABS R63, R36 ;  /* 0x00000024003f7213 */ /* 0x000fe20000000000 */
[C---:B------:R-:W-:Y:S01]  /*1480*/  IMAD R7, R6.reuse, R7, R11 ;  /* 0x0000000706077224 */ /* 0x040fe200078e020b */
[----:B------:R-:W-:Y:S01]  /*1490*/  IABS R65, R38 ;  /* 0x0000002600417213 */ /* 0x000fe20000000000 */
[--C-:B------:R-:W-:Y:S01]  /*14a0*/  @!P6 IMAD.IADD R17, R17, 0x1, -R6.reuse ;  /* 0x000000011111e824 */ /* 0x100fe200078e0a06 */
[C---:B------:R-:W-:Y:S01]  /*14b0*/  ISETP.GT.U32.AND P6, PT, R6.reuse, R23, PT ;  /* 0x000000170600720c */ /* 0x040fe20003fc4070 */
[--C-:B------:R-:W-:Y:S01]  /*14c0*/  @!P3 IMAD.IADD R13, R13, 0x1, -R6.reuse ;  /* 0x000000010d0db824 */ /* 0x100fe200078e0a06 */
[----:B------:R-:W-:Y:S01]  /*14d0*/  ISETP.GT.U32.AND P3, PT, R6, R7, PT ;  /* 0x000000070600720c */ /* 0x000fe20003f64070 */
[----:B------:R-:W-:Y:S01]  /*14e0*/  IMAD.HI.U32 R11, R8, R27, RZ ;  /* 0x0000001b080b7227 */ /* 0x000fe200078e00ff */
[C---:B------:R-:W-:Y:S01]  /*14f0*/  LOP3.LUT R40, R20.reuse, 0x4, RZ, 0xfc, !PT ;  /* 0x0000000414287812 */ /* 0x040fe200078efcff */
[----:B------:R-:W-:Y:S01]  /*1500*/  USHF.L.U32 UR44, UR44, 0x5, URZ ;  /* 0x000000052c2c7899 */ /* 0x000fe2000800063f */
[----:B------:R-:W-:Y:S01]  /*1510*/  LOP3.LUT R42, R20, 0x2, RZ, 0xfc, !PT ;  /* 0x00000002142a7812 */ /* 0x000fe200078efcff */
[--C-:B------:R-:W-:Y:S01]  /*1520*/  @!P5 IMAD.IADD R19, R19, 0x1, -R6.reuse ;  /* 0x000000011313d824 */ /* 0x100fe200078e0a06 */
[----:B------:R-:W-:Y:S01]  /*1530*/  ISETP.GE.AND P5, PT, R22, RZ, PT ;  /* 0x000000ff1600720c */ /* 0x000fe20003fa6270 */
[--C-:B------:R-:W-:Y:S01]  /*1540*/  @!P0 IMAD.IADD R15, R15, 0x1, -R6.reuse ;  /* 0x000000010f0f8824 */ /* 0x100fe200078e0a06 */
[----:B------:R-:W-:Y:S01]  /*1550*/  ISETP.GE.AND P0, PT, R16, RZ, PT ;  /* 0x000000ff1000720c */ /* 0x000fe20003f06270 */
[----:B------:R-:W-:Y:S01]  /*1560*/  IMAD.MOV R11, RZ, RZ, -R11 ;  /* 0x000000ffff0b7224 */ /* 0x000fe200078e0a0b */
[----:B------:R-:W-:Y:S01]  /*1570*/  LOP3.LUT R16, R20, 0x2c, RZ, 0xfc, !PT ;  /* 0x0000002c14107812 */ /* 0x000fe200078efcff */
[--C-:B------:R-:W-:Y:S01]  /*1580*/  @!P6 IMAD.IADD R23, R23, 0x1, -R6.reuse ;  /* 0x000000011717e824 */ /* 0x100fe200078e0a06 */
[C---:B------:R-:W-:Y:S01]  /*1590*/  ISETP.GT.U32.AND P6, PT, R6.reuse, R19, PT ;  /* 0x000000130600720c */ /* 0x040fe20003fc4070 */
[----:B------:R-:W-:Y:S01]  /*15a0*/  @!P3 IMAD.IADD R7, R7, 0x1, -R6 ;  /* 0x000000010707b824 */ /* 0x000fe200078e0a06 */
[C---:B------:R-:W-:Y:S01]  /*15b0*/  ISETP.GT.U32.AND P3, PT, R6.reuse, R17, PT ;  /* 0x000000110600720c */ /* 0x040fe20003f64070 */
[----:B------:R-:W-:Y:S01]  /*15c0*/  IMAD R27, R6, R11, R27 ;  /* 0x0000000b061b7224 */ /* 0x000fe200078e021b */
[----:B------:R-:W-:Y:S01]  /*15d0*/  LOP3.LUT R22, R20, 0x2a, RZ, 0xfc, !PT ;  /* 0x0000002a14167812 */ /* 0x000fe200078efcff */
[----:B------:R-:W-:Y:S01]  /*15e0*/  @!P1 IMAD.MOV R13, RZ, RZ, -R13 ;  /* 0x000000ffff0d9224 */ /* 0x000fe200078e0a0d */
[----:B------:R-:W-:Y:S01]  /*15f0*/  IABS R21, R16 ;  /* 0x0000001000157213 */ /* 0x000fe20000000000 */
[----:B------:R-:W-:Y:S01]  /*1600*/  IMAD.HI.U32 R10, R8, R25, RZ ;  /* 0x00000019080a7227 */ /* 0x000fe200078e00ff */
[C---:B------:R-:W-:Y:S01]  /*1610*/  ISETP.GT.U32.AND P1, PT, R6.reuse, R7, PT ;  /* 0x000000070600720c */ /* 0x040fe20003f24070 */
[----:B------:R-:W-:Y:S01]  /*1620*/  ULDC UR46, c[0x0][0x238] ;  /* 0x00008e00002e7ab9 */ /* 0x000fe20000000800 */
[----:B------:R-:W-:Y:S01]  /*1630*/  IABS R31, R22 ;  /* 0x00000016001f7213 */ /* 0x000fe20000000000 */
[----:B------:R-:W-:Y:S01]  /*1640*/  IMAD.MOV R10, RZ, RZ, -R10 ;  /* 0x000000ffff0a7224 */ /* 0x000fe200078e0a0a */
[----:B------:R-:W-:Y:S01]  /*1650*/  IABS R71, R40 ;  /* 0x0000002800477213 */ /* 0x000fe20000000000 */
[--C-:B------:R-:W-:Y:S01]  /*1660*/  @!P6 IMAD.IADD R19, R19, 0x1, -R6.reuse ;  /* 0x000000011313e824 */ /* 0x100fe200078e0a06 */
[----:B------:R-:W-:Y:S01]  /*1670*/  ISETP.GT.U32.AND P6, PT, R6, R27, PT ;  /* 0x0000001b0600720c */ /* 0x000fe20003fc4070 */
[----:B------:R-:W-:Y:S01]  /*1680*/  IMAD.MOV.U32 R11, RZ, RZ, R9 ;  /* 0x000000ffff0b7224 */ /* 0x000fe200078e0009 */
[----:B------:R-:W-:Y:S01]  /*1690*/  IABS R73, R42 ;  /* 0x0000002a00497213 */ /* 0x000fe20000000000 */
[----:B------:R-:W-:Y:S01]  /*16a0*/  IMAD.HI.U32 R9, R8, R21, RZ ;  /* 0x0000001508097227 */ /* 0x000fe200078e00ff */
[----:B------:R-:W-:Y:S01]  /*16b0*/  IABS R75, R20 ;  /* 0x00000014004b7213 */ /* 0x000fe20000000000 */
[----:B------:R-:W-:Y:S01]  /*16c0*/  UIMAD UR46, UR46, 0x1f, URZ ;  /* 0x0000001f2e2e78a4 */ /* 0x000fe2000f8e023f */
[----:B------:R-:W-:Y:S01]  /*16d0*/  CS2R R146, SRZ ;  /* 0x0000000000927805 */ /* 0x000fe2000001ff00 */
[--C-:B------:R-:W-:Y:S01]  /*16e0*/  @!P3 IMAD.IADD R17, R17, 0x1, -R6.reuse ;  /* 0x000000011111b824 */ /* 0x100fe200078e0a06 */
[----:B------:R-:W-:Y:S01]  /*16f0*/  ISETP.GE.AND P3, PT, R12, RZ, PT ;  /* 0x000000ff0c00720c */ /* 0x000fe20003f66270 */
[----:B------:R-:W-:Y:S01]  /*1700*/  IMAD R25, R6, R10, R25 ;  /* 0x0000000a06197224 */ /* 0x000fe200078e0219 */
[----:B------:R-:W-:Y:S01]  /*1710*/  LOP3.LUT R12, R20, 0x28, RZ, 0xfc, !PT ;  /* 0x00000028140c7812 */ /* 0x000fe200078efcff */
[----:B------:R-:W-:Y:S01]  /*1720*/  IMAD.MOV R9, RZ, RZ, -R9 ;  /* 0x000000ffff097224 */ /* 0x000fe200078e0a09 */
[----:B------:R-:W-:Y:S01]  /*1730*/  ULDC UR48, c[0x0][0x238] ;  /* 0x00008e0000307ab9 */ /* 0x000fe20000000800 */
[----:B------:R-:W-:Y:S01]  /*1740*/  IMAD.HI.U32 R10, R8, R31, RZ ;  /* 0x0000001f080a7227 */ /* 0x000fe200078e00ff */
[----:B------:R-:W-:Y:S01]  /*1750*/  IABS R29, R12 ;  /* 0x0000000c001d7213 */ /* 0x000fe20000000000 */
[----:B------:R-:W-:Y:S01]  /*1760*/  UIMAD UR48, UR48, 0x1e, URZ ;  /* 0x0000001e303078a4 */ /* 0x000fe2000f8e023f */
[----:B------:R-:W-:Y:S01]  /*1770*/  CS2R R148, SRZ ;  /* 0x0000000000947805 */ /* 0x000fe2000001ff00 */
[----:B------:R-:W-:Y:S01]  /*1780*/  @!P1 IMAD.IADD R7, R7, 0x1, -R6 ;  /* 0x0000000107079824 */ /* 0x000fe200078e0a06 */
[----:B------:R-:W-:Y:S01]  /*1790*/  ISETP.GE.AND P1, PT, R14, RZ, PT ;  /* 0x000000ff0e00720c */ /* 0x000fe20003f26270 */
[----:B------:R-:W-:Y:S01]  /*17a0*/  IMAD R9, R6, R9, R21 ;  /* 0x0000000906097224 */ /* 0x000fe200078e0215 */
[----:B------:R-:W-:Y:S01]  /*17b0*/  LOP3.LUT R14, R20, 0x22, RZ, 0xfc, !PT ;  /* 0x00000022140e7812 */ /* 0x000fe200078efcff */
[----:B------:R-:W-:Y:S01]  /*17c0*/  IMAD.MOV R10, RZ, RZ, -R10 ;  /* 0x000000ffff0a7224 */ /* 0x000fe200078e0a0a */
[----:B------:R-:W-:Y:S01]  /*17d0*/  ULDC UR50, c[0x0][0x238] ;  /* 0x00008e0000327ab9 */ /* 0x000fe20000000800 */
[--C-:B------:R-:W-:Y:S01]  /*17e0*/  @!P6 IMAD.IADD R27, R27, 0x1, -R6.reuse ;  /* 0x000000011b1be824 */ /* 0x100fe200078e0a06 */
[C---:B------:R-:W-:Y:S01]  /*17f0*/  ISETP.GT.U32.AND P6, PT, R6.reuse, R9, PT ;  /* 0x000000090600720c */ /* 0x040fe20003fc4070 */
[----:B------:R-:W-:Y:S01]  /*1800*/  IMAD R31, R6, R10, R31 ;  /* 0x0000000a061f7224 */ /* 0x000fe200078e021f */
[----:B------:R-:W-:Y:S01]  /*1810*/  LOP3.LUT R10, R20, 0x26, RZ, 0xfc, !PT ;  /* 0x00000026140a7812 */ /* 0x000fe200078efcff */
[----:B------:R-:W-:Y:S01]  /*1820*/  IMAD.MOV.U32 R21, RZ, RZ, R7 ;  /* 0x000000ffff157224 */ /* 0x000fe200078e0007 */
[----:B------:R-:W-:Y:S01]  /*1830*/  IABS R39, R14 ;  /* 0x0000000e00277213 */ /* 0x000fe20000000000 */
[----:B------:R-:W-:Y:S01]  /*1840*/  @!P2 IMAD.MOV R11, RZ, RZ, -R11 ;  /* 0x000000ffff0ba224 */ /* 0x000fe200078e0a0b */
[C---:B------:R-:W-:Y:S01]  /*1850*/  ISETP.GT.U32.AND P2, PT, R6.reuse, R23, PT ;  /* 0x000000170600720c */ /* 0x040fe20003f44070 */
[----:B------:R-:W-:Y:S01]  /*1860*/  @!P3 IMAD.MOV R21, RZ, RZ, -R21 ;  /* 0x000000ffff15b224 */ /* 0x000fe200078e0a15 */
[C---:B------:R-:W-:Y:S01]  /*1870*/  ISETP.GT.U32.AND P3, PT, R6.reuse, R31, PT ;  /* 0x0000001f0600720c */ /* 0x040fe20003f64070 */
[----:B------:R-:W-:Y:S01]  /*1880*/  @!P4 IMAD.MOV R15, RZ, RZ, -R15 ;  /* 0x000000ffff0fc224 */ /* 0x000fe200078e0a0f */
[----:B------:R-:W-:Y:S01]  /*1890*/  ISETP.GT.U32.AND P4, PT, R6, R25, PT ;  /* 0x000000190600720c */ /* 0x000fe20003f84070 */
[----:B------:R-:W-:Y:S01]  /*18a0*/  IMAD.HI.U32 R7, R8, R29, RZ ;  /* 0x0000001d08077227 */ /* 0x000fe200078e00ff */
[----:B------:R-:W-:Y:S01]  /*18b0*/  IABS R35, R10 ;  /* 0x0000000a00237213 */ /* 0x000fe20000000000 */
[----:B------:R-:W-:Y:S01]  /*18c0*/  UIMAD UR50, UR50, 0x1d, URZ ;  /* 0x0000001d323278a4 */ /* 0x000fe2000f8e023f */
[----:B------:R-:W-:Y:S01]  /*18d0*/  CS2R R150, SRZ ;  /* 0x0000000000967805 */ /* 0x000fe2000001ff00 */
[--C-:B------:R-:W-:Y:S01]  /*18e0*/  @!P6 IMAD.IADD R9, R9, 0x1, -R6.reuse ;  /* 0x000000010909e824 */ /* 0x100fe200078e0a06 */
[----:B------:R-:W-:Y:S01]  /*18f0*/  ISETP.GE.AND P6, PT, R10, RZ, PT ;  /* 0x000000ff0a00720c */ /* 0x000fe20003fc6270 */
[----:B------:R-:W-:Y:S01]  /*1900*/  IMAD.HI.U32 R10, R8, R35, RZ ;  /* 0x00000023080a7227 */ /* 0x000fe200078e00ff */
[----:B------:R-:W-:Y:S01]  /*1910*/  ULDC UR52, c[0x0][0x238] ;  /* 0x00008e0000347ab9 */ /* 0x000fe20000000800 */
[----:B------:R-:W-:Y:S01]  /*1920*/  ULDC UR54, c[0x0][0x238] ;  /* 0x00008e0000367ab9 */ /* 0x000fe20000000800 */
[----:B------:R-:W-:Y:S01]  /*1930*/  UIMAD UR52, UR52, 0x1c, URZ ;  /* 0x0000001c343478a4 */ /* 0x000fe2000f8e023f */
[--C-:B------:R-:W-:Y:S01]  /*1940*/  @!P3 IMAD.IADD R31, R31, 0x1, -R6.reuse ;  /* 0x000000011f1fb824 */ /* 0x100fe200078e0a06 */
[----:B------:R-:W-:Y:S01]  /*1950*/  ISETP.GT.U32.AND P3, PT, R6, R9, PT ;  /* 0x000000090600720c */ /* 0x000fe20003f64070 */
[--C-:B------:R-:W-:Y:S01]  /*1960*/  @!P2 IMAD.IADD R23, R23, 0x1, -R6.reuse ;  /* 0x000000011717a824 */ /* 0x100fe200078e0a06 */
[----:B------:R-:W-:Y:S01]  /*1970*/  ISETP.GE.AND P2, PT, R24, RZ, PT ;  /* 0x000000ff1800720c */ /* 0x000fe20003f46270 */
[--C-:B------:R-:W-:Y:S01]  /*1980*/  @!P4 IMAD.IADD R25, R25, 0x1, -R6.reuse ;  /* 0x000000011919c824 */ /* 0x100fe200078e0a06 */
[----:B------:R-:W-:Y:S01]  /*1990*/  ISETP.GE.AND P4, PT, R26, RZ, PT ;  /* 0x000000ff1a00720c */ /* 0x000fe20003f86270 */
[----:B------:R-:W-:Y:S01]  /*19a0*/  @!P1 IMAD.MOV R23, RZ, RZ, -R23 ;  /* 0x000000ffff179224 */ /* 0x000fe200078e0a17 */
[----:B------:R-:W-:Y:S01]  /*19b0*/  ISETP.GE.AND P1, PT, R16, RZ, PT ;  /* 0x000000ff1000720c */ /* 0x000fe20003f26270 */
[----:B------:R-:W-:Y:S01]  /*19c0*/  @!P0 IMAD.MOV R17, RZ, RZ, -R17 ;  /* 0x000000ffff118224 */ /* 0x000fe200078e0a11 */
[C---:B------:R-:W-:Y:S01]  /*19d0*/  ISETP.GT.U32.AND P0, PT, R6.reuse, R25, PT ;  /* 0x000000190600720c */ /* 0x040fe20003f04070 */
[----:B------:R-:W-:Y:S01]  /*19e0*/  @!P5 IMAD.MOV R19, RZ, RZ, -R19 ;  /* 0x000000ffff13d224 */ /* 0x000fe200078e0a13 */
[----:B------:R-:W-:Y:S01]  /*19f0*/  ISETP.GT.U32.AND P5, PT, R6, R27, PT ;  /* 0x0000001b0600720c */ /* 0x000fe20003fa4070 */
[----:B------:R-:W-:Y:S01]  /*1a00*/  IMAD.MOV R7, RZ, RZ, -R7 ;  /* 0x000000ffff077224 */ /* 0x000fe200078e0a07 */
[C---:B------:R-:W-:Y:S01]  /*1a10*/  LOP3.LUT R16, R20.reuse, 0x20, RZ, 0xfc, !PT ;  /* 0x0000002014107812 */ /* 0x040fe200078efcff */
[----:B------:R-:W-:Y:S01]  /*1a20*/  @!P3 IMAD.IADD R9, R9, 0x1, -R6 ;  /* 0x000000010909b824 */ /* 0x000fe200078e0a06 */
[----:B------:R-:W-:Y:S01]  /*1a30*/  LOP3.LUT R24, R20, 0x1a, RZ, 0xfc, !PT ;  /* 0x0000001a14187812 */ /* 0x000fe200078efcff */
[----:B------:R-:W-:Y:S01]  /*1a40*/  IMAD.MOV R10, RZ, RZ, -R10 ;  /* 0x000000ffff0a7224 */ /* 0x000fe200078e0a0a */
[----:B------:R-:W-:Y:S01]  /*1a50*/  IABS R41, R16 ;  /* 0x0000001000297213 */ /* 0x000fe20000000000 */
[----:B------:R-:W-:Y:S01]  /*1a60*/  IMAD R7, R6, R7, R29 ;  /* 0x0000000706077224 */ /* 0x000fe200078e021d */
[----:B------:R-:W-:Y:S01]  /*1a70*/  LOP3.LUT R26, R20, 0x18, RZ, 0xfc, !PT ;  /* 0x00000018141a7812 */ /* 0x000fe200078efcff */
[C---:B------:R-:W-:Y:S01]  /*1a80*/  IMAD R35, R6.reuse, R10, R35 ;  /* 0x0000000a06237224 */ /* 0x040fe200078e0223 */
[----:B------:R-:W-:Y:S01]  /*1a90*/  IABS R49, R24 ;  /* 0x0000001800317213 */ /* 0x000fe20000000000 */
[----:B------:R-:W-:Y:S01]  /*1aa0*/  IMAD.MOV.U32 R29, RZ, RZ, R9 ;  /* 0x000000ffff1d7224 */ /* 0x000fe200078e0009 */
[----:B------:R-:W-:Y:S01]  /*1ab0*/  ISETP.GT.U32.AND P3, PT, R6, R7, PT ;  /* 0x000000070600720c */ /* 0x000fe20003f64070 */
[--C-:B------:R-:W-:Y:S01]  /*1ac0*/  @!P0 IMAD.IADD R25, R25, 0x1, -R6.reuse ;  /* 0x0000000119198824 */ /* 0x100fe200078e0a06 */
[----:B------:R-:W-:Y:S01]  /*1ad0*/  ISETP.GE.AND P0, PT, R22, RZ, PT ;  /* 0x000000ff1600720c */ /* 0x000fe20003f06270 */
[----:B------:R-:W-:Y:S01]  /*1ae0*/  @!P1 IMAD.MOV R29, RZ, RZ, -R29 ;  /* 0x000000ffff1d9224 */ /* 0x000fe200078e0a1d */
[----:B------:R-:W-:Y:S01]  /*1af0*/  ISETP.GT.U32.AND P1, PT, R6, R35, PT ;  /* 0x000000230600720c */ /* 0x000fe20003f24070 */
[--C-:B------:R-:W-:Y:S01]  /*1b00*/  @!P5 IMAD.IADD R27, R27, 0x1, -R6.reuse ;  /* 0x000000011b1bd824 */ /* 0x100fe200078e0a06 */
[----:B------:R-:W-:Y:S01]  /*1b10*/  ISETP.GE.AND P5, PT, R12, RZ, PT ;  /* 0x000000ff0c00720c */ /* 0x000fe20003fa6270 */
[----:B------:R-:W-:Y:S01]  /*1b20*/  @!P2 IMAD.MOV R25, RZ, RZ, -R25 ;  /* 0x000000ffff19a224 */ /* 0x000fe200078e0a19 */
[----:B------:R-:W-:Y:S01]  /*1b30*/  LOP3.LUT R12, R20, 0x24, RZ, 0xfc, !PT ;  /* 0x00000024140c7812 */ /* 0x000fe200078efcff */
[----:B------:R-:W-:Y:S01]  /*1b40*/  @!P4 IMAD.MOV R27, RZ, RZ, -R27 ;  /* 0x000000ffff1bc224 */ /* 0x000fe200078e0a1b */
[----:B------:R-:W-:Y:S01]  /*1b50*/  ISETP.GT.U32.AND P2, PT, R6, R31, PT ;  /* 0x0000001f0600720c */ /* 0x000fe20003f44070 */
[----:B------:R-:W-:Y:S01]  /*1b60*/  UIMAD UR54, UR54, 0x1b, URZ ;  /* 0x0000001b363678a4 */ /* 0x000fe2000f8e023f */
[----:B------:R-:W-:Y:S01]  /*1b70*/  IABS R33, R12 ;  /* 0x0000000c00217213 */ /* 0x000fe20000000000 */
[--C-:B------:R-:W-:Y:S01]  /*1b80*/  @!P3 IMAD.IADD R7, R7, 0x1, -R6.reuse ;  /* 0x000000010707b824 */ /* 0x100fe200078e0a06 */
[----:B------:R-:W-:Y:S01]  /*1b90*/  LOP3.LUT R22, R20, 0x1e, RZ, 0xfc, !PT ;  /* 0x0000001e14167812 */ /* 0x000fe200078efcff */
[----:B------:R-:W-:Y:S01]  /*1ba0*/  ULDC UR56, c[0x0][0x238] ;  /* 0x00008e0000387ab9 */ /* 0x000fe20000000800 */
[----:B------:R-:W-:Y:S01]  /*1bb0*/  ISETP.GE.AND P4, PT, R12, RZ, PT ;  /* 0x000000ff0c00720c */ /* 0x000fe20003f86270 */
[----:B------:R-:W-:Y:S01]  /*1bc0*/  IMAD.HI.U32 R10, R8, R33, RZ ;  /* 0x00000021080a7227 */ /* 0x000fe200078e00ff */
[----:B------:R-:W-:Y:S01]  /*1bd0*/  IABS R45, R22 ;  /* 0x00000016002d7213 */ /* 0x000fe20000000000 */
[----:B------:R-:W-:Y:S01]  /*1be0*/  UIMAD UR56, UR56, 0x1a, URZ ;  /* 0x0000001a383878a4 */ /* 0x000fe2000f8e023f */
[----:B------:R-:W-:Y:S01]  /*1bf0*/  ISETP.GT.U32.AND P3, PT, R6, R7, PT ;  /* 0x000000070600720c */ /* 0x000fe20003f64070 */
[----:B------:R-:W-:Y:S01]  /*1c00*/  @!P1 IMAD.IADD R35, R35, 0x1, -R6 ;  /* 0x0000000123239824 */ /* 0x000fe200078e0a06 */
[----:B------:R-:W-:Y:S01]  /*1c10*/  IABS R51, R26 ;  /* 0x0000001a00337213 */ /* 0x000fe20000000000 */
[----:B------:R-:W-:Y:S01]  /*1c20*/  IMAD.MOV R9, RZ, RZ, -R10 ;  /* 0x000000ffff097224 */ /* 0x000fe200078e0a0a */
[----:B------:R-:W-:Y:S01]  /*1c30*/  ULDC UR39, c[0x0][0x238] ;  /* 0x00008e0000277ab9 */ /* 0x000fe20000000800 */
[----:B------:R-:W-:Y:S01]  /*1c40*/  IMAD.HI.U32 R10, R8, R41, RZ ;  /* 0x00000029080a7227 */ /* 0x000fe200078e00ff */
[----:B------:R-:W-:Y:S01]  /*1c50*/  ISETP.GT.U32.AND P1, PT, R6, R35, PT ;  /* 0x000000230600720c */ /* 0x000fe20003f24070 */
[----:B------:R-:W-:Y:S01]  /*1c60*/  UIMAD UR39, UR39, 0x19, URZ ;  /* 0x00000019272778a4 */ /* 0x000fe2000f8e023f */
[----:B------:R-:W-:Y:S01]  /*1c70*/  CS2R R88, SRZ ;  /* 0x0000000000587805 */ /* 0x000fe2000001ff00 */
[----:B------:R-:W-:Y:S01]  /*1c80*/  @!P2 IMAD.IADD R31, R31, 0x1, -R6 ;  /* 0x000000011f1fa824 */ /* 0x000fe200078e0a06 */
[----:B------:R-:W-:Y:S01]  /*1c90*/  ISETP.GE.AND P2, PT, R14, RZ, PT ;  /* 0x000000ff0e00720c */ /* 0x000fe20003f46270 */
[----:B------:R-:W-:Y:S01]  /*1ca0*/  IMAD.MOV R14, RZ, RZ, -R10 ;  /* 0x000000ffff0e7224 */ /* 0x000fe200078e0a0a */
[----:B------:R-:W-:Y:S01]  /*1cb0*/  ULDC UR10, c[0x0][0x238] ;  /* 0x00008e00000a7ab9 */ /* 0x000fe20000000800 */
[----:B------:R-:W-:Y:S01]  /*1cc0*/  IMAD.HI.U32 R10, R8, R45, RZ ;  /* 0x0000002d080a7227 */ /* 0x000fe200078e00ff */
[----:B------:R-:W-:Y:S01]  /*1cd0*/  UIMAD UR10, UR10, 0x18, URZ ;  /* 0x000000180a0a78a4 */ /* 0x000fe2000f8e023f */
[----:B------:R-:W-:Y:S01]  /*1ce0*/  CS2R R90, SRZ ;  /* 0x00000000005a7805 */ /* 0x000fe2000001ff00 */
[----:B------:R-:W-:Y:S01]  /*1cf0*/  ULDC UR38, c[0x0][0x238] ;  /* 0x00008e0000267ab9 */ /* 0x000fe20000000800 */
[C---:B------:R-:W-:Y:S01]  /*1d00*/  IMAD R41, R6.reuse, R14, R41 ;  /* 0x0000000e06297224 */ /* 0x040fe200078e0229 */
[----:B------:R-:W-:Y:S01]  /*1d10*/  UIMAD UR38, UR38, 0x17, URZ ;  /* 0x00000017262678a4 */ /* 0x000fe2000f8e023f */
[----:B------:R-:W-:Y:S01]  /*1d20*/  IMAD.MOV R10, RZ, RZ, -R10 ;  /* 0x000000ffff0a7224 */ /* 0x000fe200078e0a0a */
[----:B------:R-:W-:Y:S01]  /*1d30*/  ULDC UR42, c[0x0][0x238] ;  /* 0x00008e00002a7ab9 */ /* 0x000fe20000000800 */
[----:B------:R-:W-:Y:S01]  /*1d40*/  @!P1 IMAD.IADD R35, R35, 0x1, -R6 ;  /* 0x0000000123239824 */ /* 0x000fe200078e0a06 */
[C---:B------:R-:W-:Y:S01]  /*1d50*/  ISETP.GT.U32.AND P1, PT, R6.reuse, R41, PT ;  /* 0x000000290600720c */ /* 0x040fe20003f24070 */
[----:B------:R-:W-:Y:S01]  /*1d60*/  IMAD R45, R6, R10, R45 ;  /* 0x0000000a062d7224 */ /* 0x000fe200078e022d */
[----:B------:R-:W-:Y:S01]  /*1d70*/  UIMAD UR42, UR42, 0x16, URZ ;  /* 0x000000162a2a78a4 */ /* 0x000fe2000f8e023f */
[----:B------:R-:W-:Y:S01]  /*1d80*/  IMAD.HI.U32 R12, R8, R39, RZ ;  /* 0x00000027080c7227 */ /* 0x000fe200078e00ff */
[----:B------:R-:W-:Y:S01]  /*1d90*/  ULDC UR14, c[0x0][0x238] ;  /* 0x00008e00000e7ab9 */ /* 0x000fe20000000800 */
[----:B------:R-:W-:Y:S01]  /*1da0*/  ULDC UR12, c[0x0][0x238] ;  /* 0x00008e00000c7ab9 */ /* 0x000fe20000000800 */
[----:B------:R-:W-:Y:S01]  /*1db0*/  UIMAD UR14, UR14, 0x15, URZ ;  /* 0x000000150e0e78a4 */ /* 0x000fe2000f8e023f */
[----:B------:R-:W-:Y:S01]  /*1dc0*/  @!P6 IMAD.MOV R35, RZ, RZ, -R35 ;  /* 0x000000ffff23e224 */ /* 0x000fe200078e0a23 */
[C---:B------:R-:W-:Y:S01]  /*1dd0*/  ISETP.GT.U32.AND P6, PT, R6.reuse, R45, PT ;  /* 0x0000002d0600720c */ /* 0x040fe20003fc4070 */
[----:B------:R-:W-:Y:S01]  /*1de0*/  IMAD.MOV R12, RZ, RZ, -R12 ;  /* 0x000000ffff0c7224 */ /* 0x000fe200078e0a0c */
[----:B------:R-:W-:Y:S01]  /*1df0*/  UIMAD UR12, UR12, 0x14, URZ ;  /* 0x000000140c0c78a4 */ /* 0x000fe2000f8e023f */
[--C-:B------:R-:W-:Y:S01]  /*1e00*/  @!P3 IMAD.IADD R7, R7, 0x1, -R6.reuse ;  /* 0x000000010707b824 */ /* 0x100fe200078e0a06 */
[----:B------:R-:W-:Y:S01]  /*1e10*/  ULDC UR13, c[0x0][0x238] ;  /* 0x00008e00000d7ab9 */ /* 0x000fe20000000800 */
[C---:B------:R-:W-:Y:S01]  /*1e20*/  IMAD R9, R6.reuse, R9, R33 ;  /* 0x0000000906097224 */ /* 0x040fe200078e0221 */
[----:B------:R-:W-:Y:S01]  /*1e30*/  UIMAD UR13, UR13, 0x13, URZ ;  /* 0x000000130d0d78a4 */ /* 0x000fe2000f8e023f */
[C---:B------:R-:W-:Y:S01]  /*1e40*/  IMAD R39, R6.reuse, R12, R39 ;  /* 0x0000000c06277224 */ /* 0x040fe200078e0227 */
[----:B------:R-:W-:Y:S01]  /*1e50*/  ULDC UR16, c[0x0][0x238] ;  /* 0x00008e0000107ab9 */ /* 0x000fe20000000800 */
[----:B------:R-:W-:Y:S01]  /*1e60*/  IMAD.MOV.U32 R33, RZ, RZ, R7 ;  /* 0x000000ffff217224 */ /* 0x000fe200078e0007 */
[C---:B------:R-:W-:Y:S01]  /*1e70*/  ISETP.GT.U32.AND P3, PT, R6.reuse, R9, PT ;  /* 0x000000090600720c */ /* 0x040fe20003f64070 */
[--C-:B------:R-:W-:Y:S01]  /*1e80*/  @!P1 IMAD.IADD R41, R41, 0x1, -R6.reuse ;  /* 0x0000000129299824 */ /* 0x100fe200078e0a06 */
[----:B------:R-:W-:Y:S01]  /*1e90*/  UIMAD UR16, UR16, 0x12, URZ ;  /* 0x00000012101078a4 */ /* 0x000fe2000f8e023f */
[----:B------:R-:W-:Y:S01]  /*1ea0*/  @!P5 IMAD.MOV R33, RZ, RZ, -R33 ;  /* 0x000000ffff21d224 */ /* 0x000fe200078e0a21 */
[C---:B------:R-:W-:Y:S01]  /*1eb0*/  ISETP.GT.U32.AND P5, PT, R6.reuse, R39, PT ;  /* 0x000000270600720c */ /* 0x040fe20003fa4070 */
[----:B------:R-:W-:Y:S01]  /*1ec0*/  @!P6 IMAD.IADD R45, R45, 0x1, -R6 ;  /* 0x000000012d2de824 */ /* 0x000fe200078e0a06 */
[----:B------:R-:W-:Y:S01]  /*1ed0*/  ISETP.GT.U32.AND P1, PT, R6, R41, PT ;  /* 0x000000290600720c */ /* 0x000fe20003f24070 */
[----:B------:R-:W-:Y:S01]  /*1ee0*/  IMAD.HI.U32 R10, R8, R49, RZ ;  /* 0x00000031080a7227 */ /* 0x000fe200078e00ff */
[----:B------:R-:W-:Y:S01]  /*1ef0*/  ULDC UR17, c[0x0][0x238] ;  /* 0x00008e0000117ab9 */ /* 0x000fe20000000800 */
[----:B------:R-:W-:Y:S01]  /*1f00*/  ULDC UR18, c[0x0][0x238] ;  /* 0x00008e0000127ab9 */ /* 0x000fe20000000800 */
[----:B------:R-:W-:Y:S01]  /*1f10*/  ISETP.GT.U32.AND P6, PT, R6, R45, PT ;  /* 0x0000002d0600720c */ /* 0x000fe20003fc4070 */
[----:B------:R-:W-:Y:S01]  /*1f20*/  IMAD.HI.U32 R12, R8, R51, RZ ;  /* 0x00000033080c7227 */ /* 0x000fe200078e00ff */
[----:B------:R-:W-:Y:S01]  /*1f30*/  UIMAD UR17, UR17, 0x11, URZ ;  /* 0x00000011111178a4 */ /* 0x000fe2000f8e023f */
[----:B------:R-:W-:Y:S01]  /*1f40*/  CS2R R92, SRZ ;  /* 0x00000000005c7805 */ /* 0x000fe2000001ff00 */
[----:B------:R-:W-:Y:S01]  /*1f50*/  USHF.L.U32 UR18, UR18, 0x4, URZ ;  /* 0x0000000412127899 */ /* 0x000fe2000800063f */
[----:B------:R-:W-:Y:S01]  /*1f60*/  IMAD.MOV R10, RZ, RZ, -R10 ;  /* 0x000000ffff0a7224 */ /* 0x000fe200078e0a0a */
[----:B------:R-:W-:Y:S01]  /*1f70*/  ULDC UR19, c[0x0][0x238] ;  /* 0x00008e0000137ab9 */ /* 0x000fe20000000800 */
[----:B------:R-:W-:Y:S01]  /*1f80*/  @!P0 IMAD.MOV R31, RZ, RZ, -R31 ;  /* 0x000000ffff1f8224 */ /* 0x000fe200078e0a1f */
[----:B------:R-:W-:Y:S01]  /*1f90*/  ISETP.GE.AND P0, PT, R16, RZ, PT ;  /* 0x000000ff1000720c */ /* 0x000fe20003f06270 */
[----:B------:R-:W-:Y:S01]  /*1fa0*/  IMAD.MOV R12, RZ, RZ, -R12 ;  /* 0x000000ffff0c7224 */ /* 0x000fe200078e0a0c */
[----:B------:R-:W-:Y:S01]  /*1fb0*/  LOP3.LUT R16, R20, 0x1c, RZ, 0xfc, !PT ;  /* 0x0000001c14107812 */ /* 0x000fe200078efcff */
[C---:B------:R-:W-:Y:S01]  /*1fc0*/  IMAD R49, R6.reuse, R10, R49 ;  /* 0x0000000a06317224 */ /* 0x040fe200078e0231 */
[----:B------:R-:W-:Y:S01]  /*1fd0*/  UIMAD UR19, UR19, 0xf, URZ ;  /* 0x0000000f131378a4 */ /* 0x000fe2000f8e023f */
[--C-:B------:R-:W-:Y:S01]  /*1fe0*/  @!P5 IMAD.IADD R39, R39, 0x1, -R6.reuse ;  /* 0x000000012727d824 */ /* 0x100fe200078e0a06 */
[----:B------:R-:W-:Y:S01]  /*1ff0*/  IABS R37, R16 ;  /* 0x0000001000257213 */ /* 0x000fe20000000000 */
[C---:B------:R-:W-:Y:S01]  /*2000*/  IMAD R51, R6.reuse, R12, R51 ;  /* 0x0000000c06337224 */ /* 0x040fe200078e0233 */
[----:B------:R-:W-:Y:S01]  /*2010*/  ULDC UR20, c[0x0][0x238] ;  /* 0x00008e0000147ab9 */ /* 0x000fe20000000800 */
[--C-:B------:R-:W-:Y:S01]  /*2020*/  @!P1 IMAD.IADD R41, R41, 0x1, -R6.reuse ;  /* 0x0000000129299824 */ /* 0x100fe200078e0a06 */
[----:B------:R-:W-:Y:S01]  /*2030*/  ISETP.GT.U32.AND P1, PT, R6, R49, PT ;  /* 0x000000310600720c */ /* 0x000fe20003f24070 */
[----:B------:R-:W-:Y:S01]  /*2040*/  IMAD.HI.U32 R7, R8, R37, RZ ;  /* 0x0000002508077227 */ /* 0x000fe200078e00ff */
[C---:B------:R-:W-:Y:S01]  /*2050*/  ISETP.GT.U32.AND P5, PT, R6.reuse, R39, PT ;  /* 0x000000270600720c */ /* 0x040fe20003fa4070 */
[----:B------:R-:W-:Y:S01]  /*2060*/  UIMAD UR20, UR20, 0xe, URZ ;  /* 0x0000000e141478a4 */ /* 0x000fe2000f8e023f */
[----:B------:R-:W-:Y:S01]  /*2070*/  CS2R R94, SRZ ;  /* 0x00000000005e7805 */ /* 0x000fe2000001ff00 */
[--C-:B------:R-:W-:Y:S01]  /*2080*/  @!P6 IMAD.IADD R45, R45, 0x1, -R6.reuse ;  /* 0x000000012d2de824 */ /* 0x100fe200078e0a06 */
[----:B------:R-:W-:Y:S01]  /*2090*/  ISETP.GT.U32.AND P6, PT, R6, R51, PT ;  /* 0x000000330600720c */ /* 0x000fe20003fc4070 */
[--C-:B------:R-:W-:Y:S01]  /*20a0*/  @!P3 IMAD.IADD R9, R9, 0x1, -R6.reuse ;  /* 0x000000010909b824 */ /* 0x100fe200078e0a06 */
[----:B------:R-:W-:Y:S01]  /*20b0*/  ULDC UR21, c[0x0][0x238] ;  /* 0x00008e0000157ab9 */ /* 0x000fe20000000800 */
[----:B------:R-:W-:Y:S01]  /*20c0*/  IMAD.MOV R7, RZ, RZ, -R7 ;  /* 0x000000ffff077224 */ /* 0x000fe200078e0a07 */
[----:B------:R-:W-:Y:S01]  /*20d0*/  UIMAD UR21, UR21, 0xd, URZ ;  /* 0x0000000d151578a4 */ /* 0x000fe2000f8e023f */
[----:B------:R-:W-:Y:S01]  /*20e0*/  IMAD.HI.U32 R12, R8, R55, RZ ;  /* 0x00000037080c7227 */ /* 0x000fe200078e00ff */
[C---:B------:R-:W-:Y:S01]  /*20f0*/  ISETP.GT.U32.AND P3, PT, R6.reuse, R9, PT ;  /* 0x000000090600720c */ /* 0x040fe20003f64070 */
[----:B------:R-:W-:Y:S01]  /*2100*/  ULDC UR22, c[0x0][0x238] ;  /* 0x00008e0000167ab9 */ /* 0x000fe20000000800 */
[----:B------:R-:W-:Y:S01]  /*2110*/  ULDC UR61, c[0x0][0x238] ;  /* 0x00008e00003d7ab9 */ /* 0x000fe20000000800 */
[C---:B------:R-:W-:Y:S01]  /*2120*/  IMAD R7, R6.reuse, R7, R37 ;  /* 0x0000000706077224 */ /* 0x040fe200078e0225 */
[----:B------:R-:W-:Y:S01]  /*2130*/  UIMAD UR22, UR22, 0xc, URZ ;  /* 0x0000000c161678a4 */ /* 0x000fe2000f8e023f */
[--C-:B------:R-:W-:Y:S01]  /*2140*/  @!P1 IMAD.IADD R49, R49, 0x1, -R6.reuse ;  /* 0x0000000131319824 */ /* 0x100fe200078e0a06 */
[----:B------:R-:W-:Y:S01]  /*2150*/  CS2R R96, SRZ ;  /* 0x0000000000607805 */ /* 0x000fe2000001ff00 */
[--C-:B------:R-:W-:Y:S01]  /*2160*/  @!P5 IMAD.IADD R39, R39, 0x1, -R6.reuse ;  /* 0x000000012727d824 */ /* 0x100fe200078e0a06 */
[C---:B------:R-:W-:Y:S01]  /*2170*/  ISETP.GT.U32.AND P5, PT, R6.reuse, R7, PT ;  /* 0x000000070600720c */ /* 0x040fe20003fa4070 */
[----:B------:R-:W-:Y:S01]  /*2180*/  @!P6 IMAD.IADD R51, R51, 0x1, -R6 ;  /* 0x000000013333e824 */ /* 0x000fe200078e0a06 */
[----:B------:R-:W-:Y:S01]  /*2190*/  ISETP.GT.U32.AND P6, PT, R6, R49, PT ;  /* 0x000000310600720c */ /* 0x000fe20003fc4070 */
[----:B------:R-:W-:Y:S01]  /*21a0*/  IMAD.MOV R12, RZ, RZ, -R12 ;  /* 0x000000ffff0c7224 */ /* 0x000fe200078e0a0c */
[----:B------:R-:W-:Y:S01]  /*21b0*/  CS2R R98, SRZ ;  /* 0x0000000000627805 */ /* 0x000fe2000001ff00 */
[----:B------:R-:W-:Y:S01]  /*21c0*/  @!P3 IMAD.IADD R9, R9, 0x1, -R6 ;  /* 0x000000010909b824 */ /* 0x000fe200078e0a06 */
[----:B------:R-:W-:Y:S01]  /*21d0*/  ISETP.GE.AND P3, PT, R22, RZ, PT ;  /* 0x000000ff1600720c */ /* 0x000fe20003f66270 */
[----:B------:R-:W-:Y:S01]  /*21e0*/  IMAD R55, R6, R12, R55 ;  /* 0x0000000c06377224 */ /* 0x000fe200078e0237 */
[----:B------:R-:W-:Y:S01]  /*21f0*/  LOP3.LUT R22, R20, 0x16, RZ, 0xfc, !PT ;  /* 0x0000001614167812 */ /* 0x000fe200078efcff */
[----:B------:R-:W-:Y:S01]  /*2200*/  IMAD.MOV.U32 R37, RZ, RZ, R9 ;  /* 0x000000ffff257224 */ /* 0x000fe200078e0009 */
[----:B------:R-:W-:Y:S01]  /*2210*/  CS2R R100, SRZ ;  /* 0x0000000000647805 */ /* 0x000fe2000001ff00 */
[----:B------:R-:W-:Y:S01]  /*2220*/  IMAD.HI.U32 R9, R8, R47, RZ ;  /* 0x0000002f08097227 */ /* 0x000fe200078e00ff */
[----:B------:R-:W-:-:S02]  /*2230*/  IABS R53, R22 ;  /* 0x0000001600357213 */ /* 0x000fc40000000000 */
[----:B------:R-:W-:Y:S02]  /*2240*/  CS2R R102, SRZ ;  /* 0x0000000000667805 */ /* 0x000fe4000001ff00 */
[----:B------:R-:W-:Y:S01]  /*2250*/  CS2R R104, SRZ ;  /* 0x0000000000687805 */ /* 0x000fe2000001ff00 */
[--C-:B------:R-:W-:Y:S01]  /*2260*/  @!P5 IMAD.IADD R7, R7, 0x1, -R6.reuse ;  /* 0x000000010707d824 */ /* 0x100fe200078e0a06 */
[----:B------:R-:W-:Y:S01]  /*2270*/  ISETP.GE.AND P5, PT, R16, RZ, PT ;  /* 0x000000ff1000720c */ /* 0x000fe20003fa6270 */
[----:B------:R-:W-:Y:S01]  /*2280*/  @!P6 IMAD.IADD R49, R49, 0x1, -R6 ;  /* 0x000000013131e824 */ /* 0x000fe200078e0a06 */
[C---:B------:R-:W-:Y:S01]  /*2290*/  ISETP.GT.U32.AND P6, PT, R6.reuse, R55, PT ;  /* 0x000000370600720c */ /* 0x040fe20003fc4070 */
[----:B------:R-:W-:Y:S01]  /*22a0*/  @!P4 IMAD.MOV R37, RZ, RZ, -R37 ;  /* 0x000000ffff25c224 */ /* 0x000fe200078e0a25 */
[----:B------:R-:W-:Y:S01]  /*22b0*/  ISETP.GT.U32.AND P1, PT, R6, R7, PT ;  /* 0x000000070600720c */ /* 0x000fe20003f24070 */
[----:B------:R-:W-:Y:S01]  /*22c0*/  IMAD.HI.U32 R10, R8, R53, RZ ;  /* 0x00000035080a7227 */ /* 0x000fe200078e00ff */
[----:B------:R-:W-:-:S02]  /*22d0*/  ISETP.GT.U32.AND P4, PT, R6, R51, PT ;  /* 0x000000330600720c */ /* 0x000fc40003f84070 */
[----:B------:R-:W-:Y:S02]  /*22e0*/  CS2R R106, SRZ ;  /* 0x00000000006a7805 */ /* 0x000fe4000001ff00 */
[----:B------:R-:W-:Y:S01]  /*22f0*/  CS2R R108, SRZ ;  /* 0x00000000006c7805 */ /* 0x000fe2000001ff00 */
[----:B------:R-:W-:Y:S01]  /*2300*/  IMAD.HI.U32 R14, R8, R57, RZ ;  /* 0x00000039080e7227 */ /* 0x000fe200078e00ff */
[----:B------:R-:W-:Y:S02]  /*2310*/  CS2R R110, SRZ ;  /* 0x00000000006e7805 */ /* 0x000fe4000001ff00 */
[----:B------:R-:W-:Y:S02]  /*2320*/  CS2R R112, SRZ ;  /* 0x0000000000707805 */ /* 0x000fe4000001ff00 */
[----:B------:R-:W-:Y:S01]  /*2330*/  CS2R R114, SRZ ;  /* 0x0000000000727805 */ /* 0x000fe2000001ff00 */
[----:B------:R-:W-:Y:S01]  /*2340*/  IMAD.MOV R9, RZ, RZ, -R9 ;  /* 0x000000ffff097224 */ /* 0x000fe200078e0a09 */
[----:B------:R-:W-:Y:S01]  /*2350*/  CS2R R116, SRZ ;  /* 0x0000000000747805 */ /* 0x000fe2000001ff00 */
[----:B------:R-:W-:Y:S01]  /*2360*/  IMAD.MOV R10, RZ, RZ, -R10 ;  /* 0x000000ffff0a7224 */ /* 0x000fe200078e0a0a */
[----:B------:R-:W-:Y:S01]  /*2370*/  CS2R R118, SRZ ;  /* 0x0000000000767805 */ /* 0x000fe2000001ff00 */
[----:B------:R-:W-:Y:S01]  /*2380*/  IMAD.MOV R14, RZ, RZ, -R14 ;  /* 0x000000ffff0e7224 */ /* 0x000fe200078e0a0e */
[----:B------:R-:W-:Y:S01]  /*2390*/  CS2R R76, SRZ ;  /* 0x00000000004c7805 */ /* 0x000fe2000001ff00 */
[C---:B------:R-:W-:Y:S01]  /*23a0*/  IMAD R9, R6.reuse, R9, R47 ;  /* 0x0000000906097224 */ /* 0x040fe200078e022f */
[----:B------:R-:W-:Y:S01]  /*23b0*/  CS2R R78, SRZ ;  /* 0x00000000004e7805 */ /* 0x000fe2000001ff00 */
[C---:B------:R-:W-:Y:S01]  /*23c0*/  IMAD R53, R6.reuse, R10, R53 ;  /* 0x0000000a06357224 */ /* 0x040fe200078e0235 */
[----:B------:R-:W-:Y:S01]  /*23d0*/  CS2R R80, SRZ ;  /* 0x0000000000507805 */ /* 0x000fe2000001ff00 */
[C---:B------:R-:W-:Y:S01]  /*23e0*/  IMAD R57, R6.reuse, R14, R57 ;  /* 0x0000000e06397224 */ /* 0x040fe200078e0239 */
[----:B------:R-:W-:Y:S01]  /*23f0*/  CS2R R82, SRZ ;  /* 0x0000000000527805 */ /* 0x000fe2000001ff00 */
[--C-:B------:R-:W-:Y:S01]  /*2400*/  @!P6 IMAD.IADD R55, R55, 0x1, -R6.reuse ;  /* 0x000000013737e824 */ /* 0x100fe200078e0a06 */
[C---:B------:R-:W-:Y:S01]  /*2410*/  ISETP.GT.U32.AND P6, PT, R6.reuse, R9, PT ;  /* 0x000000090600720c */ /* 0x040fe20003fc4070 */
[--C-:B------:R-:W-:Y:S01]  /*2420*/  @!P1 IMAD.IADD R7, R7, 0x1, -R6.reuse ;  /* 0x0000000107079824 */ /* 0x100fe200078e0a06 */
[C---:B------:R-:W-:Y:S01]  /*2430*/  ISETP.GT.U32.AND P1, PT, R6.reuse, R53, PT ;  /* 0x000000350600720c */ /* 0x040fe20003f24070 */
[----:B------:R-:W-:Y:S01]  /*2440*/  @!P4 IMAD.IADD R51, R51, 0x1, -R6 ;  /* 0x000000013333c824 */ /* 0x000fe200078e0a06 */
[----:B------:R-:W-:Y:S01]  /*2450*/  ISETP.GT.U32.AND P4, PT, R6, R57, PT ;  /* 0x000000390600720c */ /* 0x000fe20003f84070 */
[----:B------:R-:W-:Y:S01]  /*2460*/  IMAD.HI.U32 R10, R8, R61, RZ ;  /* 0x0000003d080a7227 */ /* 0x000fe200078e00ff */
[----:B------:R-:W-:-:S02]  /*2470*/  CS2R R84, SRZ ;  /* 0x0000000000547805 */ /* 0x000fc4000001ff00 */
[----:B------:R-:W-:Y:S01]  /*2480*/  CS2R R86, SRZ ;  /* 0x0000000000567805 */ /* 0x000fe2000001ff00 */
[----:B------:R-:W-:Y:S02]  /*2490*/  IMAD.MOV R10, RZ, RZ, -R10 ;  /* 0x000000ffff0a7224 */ /* 0x000fe400078e0a0a */
[----:B------:R-:W-:-:S04]  /*24a0*/  IMAD.HI.U32 R12, R8, R63, RZ ;  /* 0x0000003f080c7227 */ /* 0x000fc800078e00ff */
[C---:B------:R-:W-:Y:S02]  /*24b0*/  IMAD R61, R6.reuse, R10, R61 ;  /* 0x0000000a063d7224 */ /* 0x040fe400078e023d */
[--C-:B------:R-:W-:Y:S02]  /*24c0*/  @!P6 IMAD.IADD R9, R9, 0x1, -R6.reuse ;  /* 0x000000010909e824 */ /* 0x100fe400078e0a06 */
[--C-:B------:R-:W-:Y:S01]  /*24d0*/  @!P1 IMAD.IADD R53, R53, 0x1, -R6.reuse ;  /* 0x0000000135359824 */ /* 0x100fe200078e0a06 */
[----:B------:R-:W-:Y:S01]  /*24e0*/  ISETP.GT.U32.AND P6, PT, R6, R61, PT ;  /* 0x0000003d0600720c */ /* 0x000fe20003fc4070 */
[----:B------:R-:W-:Y:S01]  /*24f0*/  @!P4 IMAD.IADD R57, R57, 0x1, -R6 ;  /* 0x000000013939c824 */ /* 0x000fe200078e0a06 */
[----:B------:R-:W-:Y:S01]  /*2500*/  ISETP.GE.AND P1, PT, R24, RZ, PT ;  /* 0x000000ff1800720c */ /* 0x000fe20003f26270 */
[----:B------:R-:W-:Y:S01]  /*2510*/  IMAD.HI.U32 R14, R8, R65, RZ ;  /* 0x00000041080e7227 */ /* 0x000fe200078e00ff */
[----:B------:R-:W-:Y:S02]  /*2520*/  ISETP.GE.AND P4, PT, R26, RZ, PT ;  /* 0x000000ff1a00720c */ /* 0x000fe40003f86270 */
[C---:B------:R-:W-:Y:S01]  /*2530*/  LOP3.LUT R24, R20.reuse, 0x8, RZ, 0xfc, !PT ;  /* 0x0000000814187812 */ /* 0x040fe200078efcff */
[----:B------:R-:W-:Y:S01]  /*2540*/  IMAD.MOV R12, RZ, RZ, -R12 ;  /* 0x000000ffff0c7224 */ /* 0x000fe200078e0a0c */
[----:B------:R-:W-:Y:S01]  /*2550*/  LOP3.LUT R26, R20, 0x6, RZ, 0xfc, !PT ;  /* 0x00000006141a7812 */ /* 0x000fe200078efcff */
[----:B------:R-:W-:Y:S01]  /*2560*/  IMAD.MOV R14, RZ, RZ, -R14 ;  /* 0x000000ffff0e7224 */ /* 0x000fe200078e0a0e */
[----:B------:R-:W-:Y:S01]  /*2570*/  IABS R67, R24 ;  /* 0x0000001800437213 */ /* 0x000fe20000000000 */
[C---:B------:R-:W-:Y:S01]  /*2580*/  IMAD R63, R6.reuse, R12, R63 ;  /* 0x0000000c063f7224 */ /* 0x040fe200078e023f */
[----:B------:R-:W-:Y:S01]  /*2590*/  IABS R69, R26 ;  /* 0x0000001a00457213 */ /* 0x000fe20000000000 */
[----:B------:R-:W-:-:S02]  /*25a0*/  IMAD R65, R6, R14, R65 ;  /* 0x0000000e06417224 */ /* 0x000fc400078e0241 */
[----:B------:R-:W-:Y:S01]  /*25b0*/  @!P3 IMAD.MOV R45, RZ, RZ, -R45 ;  /* 0x000000ffff2db224 */ /* 0x000fe200078e0a2d */
[----:B------:R-:W-:Y:S01]  /*25c0*/  ISETP.GT.U32.AND P3, PT, R6, R57, PT ;  /* 0x000000390600720c */ /* 0x000fe20003f64070 */
[----:B------:R-:W-:-:S04]  /*25d0*/  IMAD.HI.U32 R10, R8, R67, RZ ;  /* 0x00000043080a7227 */ /* 0x000fc800078e00ff */
[----:B------:R-:W-:-:S04]  /*25e0*/  IMAD.HI.U32 R12, R8, R69, RZ ;  /* 0x00000045080c7227 */ /* 0x000fc800078e00ff */
[----:B------:R-:W-:-:S04]  /*25f0*/  IMAD.HI.U32 R14, R8, R71, RZ ;  /* 0x00000047080e7227 */ /* 0x000fc800078e00ff */
[----:B------:R-:W-:-:S04]  /*2600*/  IMAD.HI.U32 R16, R8, R73, RZ ;  /* 0x0000004908107227 */ /* 0x000fc800078e00ff */
[----:B------:R-:W-:Y:S01]  /*2610*/  @!P6 IMAD.IADD R61, R61, 0x1, -R6 ;  /* 0x000000013d3de824 */ /* 0x000fe200078e0a06 */
[----:B------:R-:W-:Y:S01]  /*2620*/  ISETP.GT.U32.AND P6, PT, R6, R63, PT ;  /* 0x0000003f0600720c */ /* 0x000fe20003fc4070 */
[----:B------:R-:W-:-:S04]  /*2630*/  IMAD.HI.U32 R8, R8, R75, RZ ;  /* 0x0000004b08087227 */ /* 0x000fc800078e00ff */
[----:B------:R-:W-:Y:S02]  /*2640*/  IMAD.MOV.U32 R47, RZ, RZ, R7 ;  /* 0x000000ffff2f7224 */ /* 0x000fe400078e0007 */
[----:B------:R-:W-:Y:S01]  /*2650*/  @!P0 IMAD.MOV R41, RZ, RZ, -R41 ;  /* 0x000000ffff298224 */ /* 0x000fe200078e0a29 */
[C---:B------:R-:W-:Y:S01]  /*2660*/  ISETP.GT.U32.AND P0, PT, R6.reuse, R55, PT ;  /* 0x000000370600720c */ /* 0x040fe20003f04070 */
[----:B------:R-:W-:Y:S02]  /*2670*/  IMAD.MOV R8, RZ, RZ, -R8 ;  /* 0x000000ffff087224 */ /* 0x000fe400078e0a08 */
[----:B------:R-:W-:Y:S01]  /*2680*/  @!P2 IMAD.MOV R39, RZ, RZ, -R39 ;  /* 0x000000ffff27a224 */ /* 0x000fe200078e0a27 */
[C---:B------:R-:W-:Y:S01]  /*2690*/  ISETP.GT.U32.AND P2, PT, R6.reuse, R53, PT ;  /* 0x000000350600720c */ /* 0x040fe20003f44070 */
[----:B------:R-:W-:Y:S01]  /*26a0*/  @!P5 IMAD.MOV R47, RZ, RZ, -R47 ;  /* 0x000000ffff2fd224 */ /* 0x000fe200078e0a2f */
[----:B------:R-:W-:Y:S01]  /*26b0*/  ISETP.GT.U32.AND P5, PT, R6, R9, PT ;  /* 0x000000090600720c */ /* 0x000fe20003fa4070 */
[----:B------:R-:W-:-:S02]  /*26c0*/  IMAD.MOV R12, RZ, RZ, -R12 ;  /* 0x000000ffff0c7224 */ /* 0x000fc400078e0a0c */
[----:B------:R-:W-:Y:S01]  /*26d0*/  @!P1 IMAD.MOV R49, RZ, RZ, -R49 ;  /* 0x000000ffff319224 */ /* 0x000fe200078e0a31 */
[C---:B------:R-:W-:Y:S01]  /*26e0*/  ISETP.GT.U32.AND P1, PT, R6.reuse, R61, PT ;  /* 0x0000003d0600720c */ /* 0x040fe20003f24070 */
[C---:B------:R-:W-:Y:S02]  /*26f0*/  IMAD R75, R6.reuse, R8, R75 ;  /* 0x00000008064b7224 */ /* 0x040fe400078e024b */
[----:B------:R-:W-:Y:S02]  /*2700*/  IMAD.MOV R10, RZ, RZ, -R10 ;  /* 0x000000ffff0a7224 */ /* 0x000fe400078e0a0a */
[----:B------:R-:W-:Y:S02]  /*2710*/  IMAD.MOV R14, RZ, RZ, -R14 ;  /* 0x000000ffff0e7224 */ /* 0x000fe400078e0a0e */
[----:B------:R-:W-:Y:S01]  /*2720*/  @!P4 IMAD.MOV R51, RZ, RZ, -R51 ;  /* 0x000000ffff33c224 */ /* 0x000fe200078e0a33 */
[C---:B------:R-:W-:Y:S01]  /*2730*/  ISETP.GT.U32.AND P4, PT, R6.reuse, R65, PT ;  /* 0x000000410600720c */ /* 0x040fe20003f84070 */
[C---:B------:R-:W-:Y:S01]  /*2740*/  IMAD R69, R6.reuse, R12, R69 ;  /* 0x0000000c06457224 */ /* 0x040fe200078e0245 */
[----:B------:R-:W-:Y:S01]  /*2750*/  LOP3.LUT R12, RZ, R5, RZ, 0x33, !PT ;  /* 0x00000005ff0c7212 */ /* 0x000fe200078e33ff */
[----:B------:R-:W-:Y:S01]  /*2760*/  @!P3 IMAD.IADD R57, R57, 0x1, -R6 ;  /* 0x000000013939b824 */ /* 0x000fe200078e0a06 */
[----:B------:R-:W-:Y:S01]  /*2770*/  ISETP.GT.U32.AND P3, PT, R6, R75, PT ;  /* 0x0000004b0600720c */ /* 0x000fe20003f64070 */
[----:B------:R-:W-:-:S02]  /*2780*/  IMAD.MOV R16, RZ, RZ, -R16 ;  /* 0x000000ffff107224 */ /* 0x000fc400078e0a10 */
[C---:B------:R-:W-:Y:S02]  /*2790*/  IMAD R67, R6.reuse, R10, R67 ;  /* 0x0000000a06437224 */ /* 0x040fe400078e0243 */
[C---:B------:R-:W-:Y:S02]  /*27a0*/  IMAD R71, R6.reuse, R14, R71 ;  /* 0x0000000e06477224 */ /* 0x040fe400078e0247 */
[--C-:B------:R-:W-:Y:S02]  /*27b0*/  @!P6 IMAD.IADD R63, R63, 0x1, -R6.reuse ;  /* 0x000000013f3fe824 */ /* 0x100fe400078e0a06 */
[--C-:B------:R-:W-:Y:S01]  /*27c0*/  @!P0 IMAD.IADD R55, R55, 0x1, -R6.reuse ;  /* 0x0000000137378824 */ /* 0x100fe200078e0a06 */
[C---:B------:R-:W-:Y:S01]  /*27d0*/  ISETP.GT.U32.AND P0, PT, R6.reuse, R69, PT ;  /* 0x000000450600720c */ /* 0x040fe20003f04070 */
[C---:B------:R-:W-:Y:S01]  /*27e0*/  IMAD R73, R6.reuse, R16, R73 ;  /* 0x0000001006497224 */ /* 0x040fe200078e0249 */
[C---:B------:R-:W-:Y:S01]  /*27f0*/  ISETP.GT.U32.AND P6, PT, R6.reuse, R63, PT ;  /* 0x0000003f0600720c */ /* 0x040fe20003fc4070 */
[--C-:B------:R-:W-:Y:S01]  /*2800*/  @!P2 IMAD.IADD R53, R53, 0x1, -R6.reuse ;  /* 0x000000013535a824 */ /* 0x100fe200078e0a06 */
[C---:B------:R-:W-:Y:S01]  /*2810*/  ISETP.GT.U32.AND P2, PT, R6.reuse, R67, PT ;  /* 0x000000430600720c */ /* 0x040fe20003f44070 */
[--C-:B------:R-:W-:Y:S01]  /*2820*/  @!P5 IMAD.IADD R9, R9, 0x1, -R6.reuse ;  /* 0x000000010909d824 */ /* 0x100fe200078e0a06 */
[C---:B------:R-:W-:Y:S01]  /*2830*/  ISETP.GT.U32.AND P5, PT, R6.reuse, R71, PT ;  /* 0x000000470600720c */ /* 0x040fe20003fa4070 */
[--C-:B------:R-:W-:Y:S01]  /*2840*/  @!P1 IMAD.IADD R61, R61, 0x1, -R6.reuse ;  /* 0x000000013d3d9824 */ /* 0x100fe200078e0a06 */
[----:B------:R-:W-:Y:S01]  /*2850*/  ISETP.GT.U32.AND P1, PT, R6, R73, PT ;  /* 0x000000490600720c */ /* 0x000fe20003f24070 */
[--C-:B------:R-:W-:Y:S01]  /*2860*/  @!P4 IMAD.IADD R65, R65, 0x1, -R6.reuse ;  /* 0x000000014141c824 */ /* 0x100fe200078e0a06 */
[----:B------:R-:W-:Y:S01]  /*2870*/  ISETP.GE.AND P4, PT, R28, RZ, PT ;  /* 0x000000ff1c00720c */ /* 0x000fe20003f86270 */
        /* <DEDUP_REMOVED lines=10> */
[----:B------:R-:W-:Y:S01]  /*2920*/  @!P1 IMAD.IADD R73, R73, 0x1, -R6 ;  /* 0x0000000149499824 */ /* 0x000fe200078e0a06 */
[C---:B------:R-:W-:Y:S01]  /*2930*/  ISETP.GT.U32.AND P1, PT, R6.reuse, R65, PT ;  /* 0x000000410600720c */ /* 0x040fe20003f24070 */
[----:B------:R-:W-:Y:S01]  /*2940*/  @!P4 IMAD.MOV R55, RZ, RZ, -R55 ;  /* 0x000000ffff37c224 */ /* 0x000fe200078e0a37 */
[----:B------:R-:W-:Y:S01]  /*2950*/  ISETP.GT.U32.AND P4, PT, R6, R67, PT ;  /* 0x000000430600720c */ /* 0x000fe20003f84070 */
[----:B------:R-:W-:-:S02]  /*2960*/  IMAD.MOV.U32 R59, RZ, RZ, R9 ;  /* 0x000000ffff3b7224 */ /* 0x000fc400078e0009 */
[----:B------:R-:W-:Y:S01]  /*2970*/  @!P3 IMAD.MOV R61, RZ, RZ, -R61 ;  /* 0x000000ffff3db224 */ /* 0x000fe200078e0a3d */
[C---:B------:R-:W-:Y:S01]  /*2980*/  ISETP.GT.U32.AND P3, PT, R6.reuse, R73, PT ;  /* 0x000000490600720c */ /* 0x040fe20003f64070 */
[----:B------:R-:W-:Y:S01]  /*2990*/  @!P0 IMAD.MOV R59, RZ, RZ, -R59 ;  /* 0x000000ffff3b8224 */ /* 0x000fe200078e0a3b */
[C---:B------:R-:W-:Y:S01]  /*29a0*/  ISETP.GT.U32.AND P0, PT, R6.reuse, R75, PT ;  /* 0x0000004b0600720c */ /* 0x040fe20003f04070 */
[----:B------:R-:W-:Y:S01]  /*29b0*/  @!P6 IMAD.MOV R53, RZ, RZ, -R53 ;  /* 0x000000ffff35e224 */ /* 0x000fe200078e0a35 */
[C---:B------:R-:W-:Y:S01]  /*29c0*/  ISETP.GT.U32.AND P6, PT, R6.reuse, R71, PT ;  /* 0x000000470600720c */ /* 0x040fe20003fc4070 */
[----:B------:R-:W-:Y:S01]  /*29d0*/  @!P2 IMAD.MOV R57, RZ, RZ, -R57 ;  /* 0x000000ffff39a224 */ /* 0x000fe200078e0a39 */
[----:B------:R-:W-:Y:S01]  /*29e0*/  ISETP.GT.U32.AND P2, PT, R6, R69, PT ;  /* 0x000000450600720c */ /* 0x000fe20003f44070 */
[----:B------:R-:W-:Y:S01]  /*29f0*/  @!P5 IMAD.MOV R63, RZ, RZ, -R63 ;  /* 0x000000ffff3fd224 */ /* 0x000fe200078e0a3f */
[----:B------:R-:W-:Y:S01]  /*2a00*/  ISETP.GE.AND P5, PT, R38, RZ, PT ;  /* 0x000000ff2600720c */ /* 0x000fe20003fa6270 */
[--C-:B------:R-:W-:Y:S01]  /*2a10*/  @!P4 IMAD.IADD R67, R67, 0x1, -R6.reuse ;  /* 0x000000014343c824 */ /* 0x100fe200078e0a06 */
[----:B------:R-:W-:Y:S01]  /*2a20*/  ISETP.GE.AND P4, PT, R24, RZ, PT ;  /* 0x000000ff1800720c */ /* 0x000fe20003f86270 */
[--C-:B------:R-:W-:Y:S01]  /*2a30*/  @!P1 IMAD.IADD R65, R65, 0x1, -R6.reuse ;  /* 0x0000000141419824 */ /* 0x100fe200078e0a06 */
[----:B------:R-:W-:Y:S01]  /*2a40*/  ISETP.GE.AND P1, PT, R20, RZ, PT ;  /* 0x000000ff1400720c */ /* 0x000fe20003f26270 */
[----:B------:R-:W-:Y:S01]  /*2a50*/  @!P3 IMAD.IADD R73, R73, 0x1, -R6 ;  /* 0x000000014949b824 */ /* 0x000fe200078e0a06 */
[----:B------:R-:W-:Y:S01]  /*2a60*/  ISETP.NE.AND P3, PT, R5, RZ, PT ;  /* 0x000000ff0500720c */ /* 0x000fe20003f65270 */
[----:B------:R-:W-:-:S02]  /*2a70*/  IMAD R5, R18, UR26, RZ ;  /* 0x0000001a12057c24 */ /* 0x000fc4000f8e02ff */
[--C-:B------:R-:W-:Y:S01]  /*2a80*/  @!P0 IMAD.IADD R75, R75, 0x1, -R6.reuse ;  /* 0x000000014b4b8824 */ /* 0x100fe200078e0a06 */
[----:B------:R-:W-:Y:S01]  /*2a90*/  ISETP.GE.AND P0, PT, R40, RZ, PT ;  /* 0x000000ff2800720c */ /* 0x000fe20003f06270 */
[--C-:B------:R-:W-:Y:S01]  /*2aa0*/  @!P2 IMAD.IADD R69, R69, 0x1, -R6.reuse ;  /* 0x000000014545a824 */ /* 0x100fe200078e0a06 */
[----:B------:R-:W-:Y:S01]  /*2ab0*/  ISETP.GE.AND P2, PT, R26, RZ, PT ;  /* 0x000000ff1a00720c */ /* 0x000fe20003f46270 */
[----:B------:R-:W-:Y:S01]  /*2ac0*/  @!P6 IMAD.IADD R71, R71, 0x1, -R6 ;  /* 0x000000014747e824 */ /* 0x000fe200078e0a06 */
[----:B------:R-:W-:Y:S01]  /*2ad0*/  ISETP.GE.AND P6, PT, R42, RZ, PT ;  /* 0x000000ff2a00720c */ /* 0x000fe20003fc6270 */
[----:B------:R-:W-:Y:S01]  /*2ae0*/  @!P5 IMAD.MOV R65, RZ, RZ, -R65 ;  /* 0x000000ffff41d224 */ /* 0x000fe200078e0a41 */
[C---:B------:R-:W-:Y:S01]  /*2af0*/  IADD3 R9, P5, R5.reuse, UR24, RZ ;  /* 0x0000001805097c10 */ /* 0x040fe2000ffbe0ff */
[----:B------:R-:W-:Y:S01]  /*2b00*/  IMAD R6, R4, UR26, RZ ;  /* 0x0000001a04067c24 */ /* 0x000fe2000f8e02ff */
[----:B------:R-:W-:Y:S01]  /*2b10*/  ULDC.64 UR26, c[0x0][0x218] ;  /* 0x00008600001a7ab9 */ /* 0x000fe20000000a00 */
[----:B------:R-:W-:Y:S01]  /*2b20*/  IMAD R10, R154, UR5, RZ ;  /* 0x000000059a0a7c24 */ /* 0x000fe2000f8e02ff */
[----:B------:R-:W-:Y:S01]  /*2b30*/  LEA.HI.X.SX32 R4, R5, UR25, 0x1, P5 ;  /* 0x0000001905047c11 */ /* 0x000fe2000a8f0eff */
[----:B------:R-:W-:Y:S01]  /*2b40*/  @!P4 IMAD.MOV R67, RZ, RZ, -R67 ;  /* 0x000000ffff43c224 */ /* 0x000fe200078e0a43 */
[----:B------:R-:W-:Y:S01]  /*2b50*/  IADD3 R8, P5, R6, UR24, RZ ;  /* 0x0000001806087c10 */ /* 0x000fe2000ffbe0ff */
[----:B------:R-:W-:Y:S01]  /*2b60*/  UIMAD UR24, UR6, 0x7f, URZ ;  /* 0x0000007f061878a4 */ /* 0x000fe2000f8e023f */
[----:B------:R-:W-:Y:S01]  /*2b70*/  IADD3 R7, P4, R10, UR26, RZ ;  /* 0x0000001a0a077c10 */ /* 0x000fe2000ff9e0ff */
[----:B------:R-:W-:Y:S01]  /*2b80*/  @!P0 IMAD.MOV R71, RZ, RZ, -R71 ;  /* 0x000000ffff478224 */ /* 0x000fe200078e0a47 */
[----:B------:R-:W-:Y:S01]  /*2b90*/  LEA.HI.X.SX32 R5, R6, UR25, 0x1, P5 ;  /* 0x0000001906057c11 */ /* 0x000fe2000a8f0eff */
[----:B------:R-:W-:Y:S01]  /*2ba0*/  USHF.R.S32.HI UR26, URZ, 0x1f, UR24 ;  /* 0x0000001f3f1a7899 */ /* 0x000fe20008011418 */
[----:B------:R-:W-:Y:S01]  /*2bb0*/  LEA.HI.X.SX32 R6, R10, UR27, 0x1, P4 ;  /* 0x0000001b0a067c11 */ /* 0x000fe2000a0f0eff */
[----:B------:R-:W-:Y:S01]  /*2bc0*/  @!P1 IMAD.MOV R75, RZ, RZ, -R75 ;  /* 0x000000ffff4b9224 */ /* 0x000fe200078e0a4b */
[----:B------:R-:W-:Y:S01]  /*2bd0*/  IADD3 R10, P0, R8, UR24, RZ ;  /* 0x00000018080a7c10 */ /* 0x000fe2000ff1e0ff */
[----:B------:R-:W-:Y:S01]  /*2be0*/  UIMAD UR25, UR6, 0x7e, URZ ;  /* 0x0000007e061978a4 */ /* 0x000fe2000f8e023f */
[----:B------:R-:W-:Y:S01]  /*2bf0*/  IADD3 R154, P1, R9, UR24, RZ ;  /* 0x00000018099a7c10 */ /* 0x000fe2000ff3e0ff */
[----:B------:R-:W-:Y:S01]  /*2c00*/  UIMAD UR27, UR6, 0x7d, URZ ;  /* 0x0000007d061b78a4 */ /* 0x000fe2000f8e023f */
[----:B------:R-:W-:Y:S01]  /*2c10*/  @!P2 IMAD.MOV R69, RZ, RZ, -R69 ;  /* 0x000000ffff45a224 */ /* 0x000fe200078e0a45 */
[----:B------:R0:W-:Y:S01]  /*2c20*/  STL [R1+0x310], R10 ;  /* 0x0003100a01007387 */ /* 0x0001e20000100800 */
[----:B------:R-:W-:Y:S01]  /*2c30*/  USHF.R.S32.HI UR24, URZ, 0x1f, UR25 ;  /* 0x0000001f3f187899 */ /* 0x000fe20008011419 */
[----:B------:R-:W-:Y:S01]  /*2c40*/  @!P6 IMAD.MOV R73, RZ, RZ, -R73 ;  /* 0x000000ffff49e224 */ /* 0x000fe200078e0a49 */
[C---:B------:R-:W-:Y:S01]  /*2c50*/  SEL R13, R12.reuse, R13, !P3 ;  /* 0x0000000d0c0d7207 */ /* 0x040fe20005800000 */
[----:B------:R1:W-:Y:S01]  /*2c60*/  STL [R1+0x318], R154 ;  /* 0x0003189a01007387 */ /* 0x0003e20000100800 */
[C---:B------:R-:W-:Y:S01]  /*2c70*/  SEL R15, R12.reuse, R15, !P3 ;  /* 0x0000000f0c0f7207 */ /* 0x040fe20005800000 */
[----:B------:R-:W-:Y:S01]  /*2c80*/  USHF.L.U32 UR5, UR5, 0x7, URZ ;  /* 0x0000000705057899 */ /* 0x000fe2000800063f */
[----:B------:R-:W-:-:S02]  /*2c90*/  SEL R14, R12, R17, !P3 ;  /* 0x000000110c0e7207 */ /* 0x000fc40005800000 */
[----:B------:R-:W-:Y:S02]  /*2ca0*/  SEL R19, R12, R19, !P3 ;  /* 0x000000130c137207 */ /* 0x000fe40005800000 */
[----:B0-----:R-:W-:Y:S01]  /*2cb0*/  IADD3.X R10, R5, UR26, RZ, P0, !PT ;  /* 0x0000001a050a7c10 */ /* 0x001fe200087fe4ff */
[----:B------:R-:W-:Y:S01]  /*2cc0*/  IMAD R14, R14, UR60, RZ ;  /* 0x0000003c0e0e7c24 */ /* 0x000fe2000f8e02ff */
[----:B------:R-:W-:Y:S02]  /*2cd0*/  SEL R16, R12, R21, !P3 ;  /* 0x000000150c107207 */ /* 0x000fe40005800000 */
[----:B-1----:R-:W-:Y:S01]  /*2ce0*/  IADD3.X R154, R4, UR26, RZ, P1, !PT ;  /* 0x0000001a049a7c10 */ /* 0x002fe20008ffe4ff */
[----:B------:R0:W-:Y:S01]  /*2cf0*/  STL [R1+0x30c], R10 ;  /* 0x00030c0a01007387 */ /* 0x0001e20000100800 */
[----:B------:R-:W-:Y:S01]  /*2d00*/  UIMAD UR26, UR6, 0x7c, URZ ;  /* 0x0000007c061a78a4 */ /* 0x000fe2000f8e023f */
[----:B------:R-:W-:Y:S01]  /*2d10*/  SEL R17, R12, R23, !P3 ;  /* 0x000000170c117207 */ /* 0x000fe20005800000 */
[----:B------:R-:W-:Y:S01]  /*2d20*/  IMAD R16, R16, UR60, RZ ;  /* 0x0000003c10107c24 */ /* 0x000fe2000f8e02ff */
[----:B------:R1:W-:Y:S01]  /*2d30*/  STL [R1+0x314], R154 ;  /* 0x0003149a01007387 */ /* 0x0003e20000100800 */
[----:B------:R-:W-:-:S02]  /*2d40*/  SEL R18, R12, R25, !P3 ;  /* 0x000000190c127207 */ /* 0x000fc40005800000 */
[C---:B------:R-:W-:Y:S01]  /*2d50*/  SEL R27, R12.reuse, R27, !P3 ;  /* 0x0000001b0c1b7207 */ /* 0x040fe20005800000 */
[----:B------:R-:W-:Y:S01]  /*2d60*/  IMAD R17, R17, UR60, RZ ;  /* 0x0000003c11117c24 */ /* 0x000fe2000f8e02ff */
[----:B------:R-:W-:Y:S01]  /*2d70*/  SEL R20, R12, R29, !P3 ;  /* 0x0000001d0c147207 */ /* 0x000fe20005800000 */
[----:B------:R-:W-:Y:S01]  /*2d80*/  IMAD R18, R18, UR60, RZ ;  /* 0x0000003c12127c24 */ /* 0x000fe2000f8e02ff */
[----:B0-----:R-:W-:Y:S02]  /*2d90*/  IADD3 R10, P0, R8, UR25, RZ ;  /* 0x00000019080a7c10 */ /* 0x001fe4000ff1e0ff */
[----:B------:R-:W-:Y:S01]  /*2da0*/  SEL R21, R12, R31, !P3 ;  /* 0x0000001f0c157207 */ /* 0x000fe20005800000 */
[----:B------:R-:W-:Y:S01]  /*2db0*/  IMAD R20, R20, UR60, RZ ;  /* 0x0000003c14147c24 */ /* 0x000fe2000f8e02ff */
[----:B-1----:R-:W-:Y:S01]  /*2dc0*/  IADD3 R154, P1, R9, UR25, RZ ;  /* 0x00000019099a7c10 */ /* 0x002fe2000ff3e0ff */
[----:B------:R0:W-:Y:S01]  /*2dd0*/  STL [R1+0x320], R10 ;  /* 0x0003200a01007387 */ /* 0x0001e20000100800 */
[----:B------:R-:W-:Y:S01]  /*2de0*/  USHF.R.S32.HI UR25, URZ, 0x1f, UR27 ;  /* 0x0000001f3f197899 */ /* 0x000fe2000801141b */
[C---:B------:R-:W-:Y:S01]  /*2df0*/  SEL R22, R12.reuse, R33, !P3 ;  /* 0x000000210c167207 */ /* 0x040fe20005800000 */
[----:B------:R-:W-:Y:S01]  /*2e00*/  IMAD R21, R21, UR60, RZ ;  /* 0x0000003c15157c24 */ /* 0x000fe2000f8e02ff */
[----:B------:R1:W-:Y:S01]  /*2e10*/  STL [R1+0x328], R154 ;  /* 0x0003289a01007387 */ /* 0x0003e20000100800 */
[----:B------:R-:W-:-:S02]  /*2e20*/  SEL R23, R12, R35, !P3 ;  /* 0x000000230c177207 */ /* 0x000fc40005800000 */
[----:B------:R-:W-:Y:S01]  /*2e30*/  SEL R24, R12, R37, !P3 ;  /* 0x000000250c187207 */ /* 0x000fe20005800000 */
[----:B------:R-:W-:Y:S01]  /*2e40*/  IMAD R22, R22, UR60, RZ ;  /* 0x0000003c16167c24 */ /* 0x000fe2000f8e02ff */
[----:B------:R-:W-:Y:S01]  /*2e50*/  SEL R25, R12, R39, !P3 ;  /* 0x000000270c197207 */ /* 0x000fe20005800000 */
[----:B------:R-:W-:Y:S01]  /*2e60*/  IMAD R23, R23, UR60, RZ ;  /* 0x0000003c17177c24 */ /* 0x000fe2000f8e02ff */
[----:B0-----:R-:W-:Y:S01]  /*2e70*/  IADD3.X R10, R5, UR24, RZ, P0, !PT ;  /* 0x00000018050a7c10 */ /* 0x001fe200087fe4ff */
[----:B------:R-:W-:Y:S01]  /*2e80*/  IMAD R24, R24, UR60, RZ ;  /* 0x0000003c18187c24 */ /* 0x000fe2000f8e02ff */
[----:B------:R-:W-:Y:S01]  /*2e90*/  SEL R26, R12, R41, !P3 ;  /* 0x000000290c1a7207 */ /* 0x000fe20005800000 */
[----:B------:R-:W-:Y:S01]  /*2ea0*/  IMAD R25, R25, UR60, RZ ;  /* 0x0000003c19197c24 */ /* 0x000fe2000f8e02ff */
        /* <DEDUP_REMOVED lines=9> */
[----:B------:R-:W-:Y:S02]  /*2f40*/  SEL R29, R12, R49, !P3 ;  /* 0x000000310c1d7207 */ /* 0x000fe40005800000 */
[----:B------:R-:W-:Y:S02]  /*2f50*/  CS2R R46, SRZ ;  /* 0x00000000002e7805 */ /* 0x000fe4000001ff00 */
[----:B0-----:R-:W-:Y:S01]  /*2f60*/  IADD3 R10, P0, R8, UR27, RZ ;  /* 0x0000001b080a7c10 */ /* 0x001fe2000ff1e0ff */
[----:B------:R-:W-:Y:S01]  /*2f70*/  IMAD R28, R28, UR60, RZ ;  /* 0x0000003c1c1c7c24 */ /* 0x000fe2000f8e02ff */
[C---:B------:R-:W-:Y:S01]  /*2f80*/  SEL R30, R12.reuse, R51, !P3 ;  /* 0x000000330c1e7207 */ /* 0x040fe20005800000 */
[----:B------:R-:W-:Y:S01]  /*2f90*/  IMAD R29, R29, UR60, RZ ;  /* 0x0000003c1d1d7c24 */ /* 0x000fe2000f8e02ff */
[----:B-1----:R-:W-:Y:S01]  /*2fa0*/  IADD3 R154, P1, R9, UR27, RZ ;  /* 0x0000001b099a7c10 */ /* 0x002fe2000ff3e0ff */
[----:B------:R0:W-:Y:S01]  /*2fb0*/  STL [R1+0x330], R10 ;  /* 0x0003300a01007387 */ /* 0x0001e20000100800 */
[----:B------:R-:W-:Y:S01]  /*2fc0*/  USHF.R.S32.HI UR27, URZ, 0x1f, UR26 ;  /* 0x0000001f3f1b7899 */ /* 0x000fe2000801141a */
[----:B------:R-:W-:Y:S01]  /*2fd0*/  SEL R31, R12, R53, !P3 ;  /* 0x000000350c1f7207 */ /* 0x000fe20005800000 */
[----:B------:R-:W-:Y:S01]  /*2fe0*/  IMAD R30, R30, UR60, RZ ;  /* 0x0000003c1e1e7c24 */ /* 0x000fe2000f8e02ff */
[----:B------:R1:W-:Y:S01]  /*2ff0*/  STL [R1+0x338], R154 ;  /* 0x0003389a01007387 */ /* 0x0003e20000100800 */
[----:B------:R-:W-:-:S02]  /*3000*/  SEL R32, R12, R55, !P3 ;  /* 0x000000370c207207 */ /* 0x000fc40005800000 */
[----:B------:R-:W-:Y:S02]  /*3010*/  CS2R R48, SRZ ;  /* 0x0000000000307805 */ /* 0x000fe4000001ff00 */
[C---:B------:R-:W-:Y:S01]  /*3020*/  SEL R33, R12.reuse, R57, !P3 ;  /* 0x000000390c217207 */ /* 0x040fe20005800000 */
        /* <DEDUP_REMOVED lines=10> */
[C---:B------:R-:W-:Y:S01]  /*30d0*/  SEL R36, R12.reuse, R63, !P3 ;  /* 0x0000003f0c247207 */ /* 0x040fe20005800000 */
[----:B------:R-:W-:Y:S01]  /*30e0*/  IMAD R35, R35, UR60, RZ ;  /* 0x0000003c23237c24 */ /* 0x000fe2000f8e02ff */
[----:B------:R1:W-:Y:S01]  /*30f0*/  STL [R1+0x334], R154 ;  /* 0x0003349a01007387 */ /* 0x0003e20000100800 */
[----:B------:R-:W-:-:S02]  /*3100*/  SEL R37, R12, R65, !P3 ;  /* 0x000000410c257207 */ /* 0x000fc40005800000 */
[----:B------:R-:W-:Y:S02]  /*3110*/  CS2R R56, SRZ ;  /* 0x0000000000387805 */ /* 0x000fe4000001ff00 */
[----:B------:R-:W-:Y:S01]  /*3120*/  SEL R38, R12, R67, !P3 ;  /* 0x000000430c267207 */ /* 0x000fe20005800000 */
[----:B------:R-:W-:Y:S01]  /*3130*/  IMAD R36, R36, UR60, RZ ;  /* 0x0000003c24247c24 */ /* 0x000fe2000f8e02ff */
[----:B------:R-:W-:Y:S01]  /*3140*/  SEL R39, R12, R69, !P3 ;  /* 0x000000450c277207 */ /* 0x000fe20005800000 */
[----:B------:R-:W-:Y:S01]  /*3150*/  IMAD R37, R37, UR60, RZ ;  /* 0x0000003c25257c24 */ /* 0x000fe2000f8e02ff */
        /* <DEDUP_REMOVED lines=10> */
[----:B------:R-:W-:Y:S01]  /*3200*/  SEL R42, R12, R75, !P3 ;  /* 0x0000004b0c2a7207 */ /* 0x000fe20005800000 */
[----:B------:R-:W-:Y:S01]  /*3210*/  IMAD R12, R13, UR60, RZ ;  /* 0x0000003c0d0c7c24 */ /* 0x000fe2000f8e02ff */
[----:B------:R-:W-:Y:S01]  /*3220*/  CS2R R58, SRZ ;  /* 0x00000000003a7805 */ /* 0x000fe2000001ff00 */
[----:B------:R-:W-:Y:S01]  /*3230*/  IMAD R13, R15, UR60, RZ ;  /* 0x0000003c0f0d7c24 */ /* 0x000fe2000f8e02ff */
[----:B------:R-:W-:-:S02]  /*3240*/  CS2R R60, SRZ ;  /* 0x00000000003c7805 */ /* 0x000fc4000001ff00 */
[----:B0-----:R-:W-:Y:S01]  /*3250*/  IADD3.X R10, R5, UR27, RZ, P0, !PT ;  /* 0x0000001b050a7c10 */ /* 0x001fe200087fe4ff */
[----:B------:R-:W-:Y:S01]  /*3260*/  IMAD R15, R19, UR60, RZ ;  /* 0x0000003c130f7c24 */ /* 0x000fe2000f8e02ff */
[----:B------:R-:W-:Y:S01]  /*3270*/  IADD3 R156, P5, R12, R7, RZ ;  /* 0x000000070c9c7210 */ /* 0x000fe20007fbe0ff */
[----:B------:R-:W-:Y:S01]  /*3280*/  IMAD R19, R27, UR60, RZ ;  /* 0x0000003c1b137c24 */ /* 0x000fe2000f8e02ff */
[----:B-1----:R-:W-:Y:S01]  /*3290*/  IADD3.X R154, R4, UR27, RZ, P1, !PT ;  /* 0x0000001b049a7c10 */ /* 0x002fe20008ffe4ff */
[----:B------:R0:W-:Y:S01]  /*32a0*/  STL [R1+0x33c], R10 ;  /* 0x00033c0a01007387 */ /* 0x0001e20000100800 */
[----:B------:R-:W-:Y:S01]  /*32b0*/  UIMAD UR27, UR6, 0x79, URZ ;  /* 0x00000079061b78a4 */ /* 0x000fe2000f8e023f */
[----:B------:R-:W-:Y:S01]  /*32c0*/  IMAD R27, R45, UR60, RZ ;  /* 0x0000003c2d1b7c24 */ /* 0x000fe2000f8e02ff */
[----:B------:R-:W-:Y:S01]  /*32d0*/  CS2R R62, SRZ ;  /* 0x00000000003e7805 */ /* 0x000fe2000001ff00 */
[----:B------:R1:W-:Y:S01]  /*32e0*/  STL [R1+0x344], R154 ;  /* 0x0003449a01007387 */ /* 0x0003e20000100800 */
[----:B------:R-:W-:Y:S01]  /*32f0*/  IMAD R41, R41, UR60, RZ ;  /* 0x0000003c29297c24 */ /* 0x000fe2000f8e02ff */
[----:B------:R-:W-:Y:S01]  /*3300*/  CS2R R64, SRZ ;  /* 0x0000000000407805 */ /* 0x000fe2000001ff00 */
[----:B------:R-:W-:Y:S01]  /*3310*/  IMAD R42, R42, UR60, RZ ;  /* 0x0000003c2a2a7c24 */ /* 0x000fe2000f8e02ff */
[----:B------:R-:W-:-:S02]  /*3320*/  CS2R R66, SRZ ;  /* 0x0000000000427805 */ /* 0x000fc4000001ff00 */
[----:B------:R-:W-:Y:S02]  /*3330*/  CS2R R68, SRZ ;  /* 0x0000000000447805 */ /* 0x000fe4000001ff00 */
[----:B0-----:R-:W-:Y:S02]  /*3340*/  IADD3 R10, P0, R8, UR24, RZ ;  /* 0x00000018080a7c10 */ /* 0x001fe4000ff1e0ff */
[----:B------:R-:W-:Y:S02]  /*3350*/  CS2R R70, SRZ ;  /* 0x0000000000467805 */ /* 0x000fe4000001ff00 */
[----:B------:R-:W-:Y:S02]  /*3360*/  CS2R R72, SRZ ;  /* 0x0000000000487805 */ /* 0x000fe4000001ff00 */
[----:B------:R-:W-:Y:S02]  /*3370*/  CS2R R74, SRZ ;  /* 0x00000000004a7805 */ /* 0x000fe4000001ff00 */
[----:B-1----:R-:W-:Y:S01]  /*3380*/  IADD3 R154, P1, R9, UR24, RZ ;  /* 0x00000018099a7c10 */ /* 0x002fe2000ff3e0ff */
[----:B------:R0:W-:Y:S01]  /*3390*/  STL [R1+0x350], R10 ;  /* 0x0003500a01007387 */ /* 0x0001e20000100800 */
[----:B------:R-:W-:Y:S01]  /*33a0*/  USHF.R.S32.HI UR24, URZ, 0x1f, UR25 ;  /* 0x0000001f3f187899 */ /* 0x000fe20008011419 */
[----:B------:R-:W-:-:S02]  /*33b0*/  CS2R R44, SRZ ;  /* 0x00000000002c7805 */ /* 0x000fc4000001ff00 */
[----:B------:R-:W-:Y:S01]  /*33c0*/  CS2R R50, SRZ ;  /* 0x0000000000327805 */ /* 0x000fe2000001ff00 */
[----:B------:R1:W-:Y:S01]  /*33d0*/  STL [R1+0x358], R154 ;  /* 0x0003589a01007387 */ /* 0x0003e20000100800 */
[----:B------:R-:W-:Y:S02]  /*33e0*/  CS2R R52, SRZ ;  /* 0x0000000000347805 */ /* 0x000fe4000001ff00 */
[----:B------:R-:W-:Y:S02]  /*33f0*/  CS2R R54, SRZ ;  /* 0x0000000000367805 */ /* 0x000fe4000001ff00 */
[----:B0-----:R-:W-:Y:S02]  /*3400*/  IADD3.X R10, R5, UR26, RZ, P0, !PT ;  /* 0x0000001a050a7c10 */ /* 0x001fe400087fe4ff */
[----:B-1----:R-:W-:-:S03]  /*3410*/  IADD3.X R154, R4, UR26, RZ, P1, !PT ;  /* 0x0000001a049a7c10 */ /* 0x002fc60008ffe4ff */
[----:B------:R0:W-:Y:S01]  /*3420*/  STL [R1+0x34c], R10 ;  /* 0x00034c0a01007387 */ /* 0x0001e20000100800 */
[----:B------:R-:W-:-:S03]  /*3430*/  UIMAD UR26, UR6, 0x78, URZ ;  /* 0x00000078061a78a4 */ /* 0x000fc6000f8e023f */
[----:B------:R1:W-:Y:S01]  /*3440*/  STL [R1+0x354], R154 ;  /* 0x0003549a01007387 */ /* 0x0003e20000100800 */
[----:B0-----:R-:W-:Y:S02]  /*3450*/  IADD3 R10, P0, R8, UR25, RZ ;  /* 0x00000019080a7c10 */ /* 0x001fe4000ff1e0ff */
[----:B-1----:R-:W-:-:S03]  /*3460*/  IADD3 R154, P1, R9, UR25, RZ ;  /* 0x00000019099a7c10 */ /* 0x002fc6000ff3e0ff */
[----:B------:R0:W-:Y:S01]  /*3470*/  STL [R1+0x360], R10 ;  /* 0x0003600a01007387 */ /* 0x0001e20000100800 */
[----:B------:R-:W-:-:S03]  /*3480*/  USHF.R.S32.HI UR25, URZ, 0x1f, UR27 ;  /* 0x0000001f3f197899 */ /* 0x000fc6000801141b */
[----:B------:R1:W-:Y:S01]  /*3490*/  STL [R1+0x368], R154 ;  /* 0x0003689a01007387 */ /* 0x0003e20000100800 */
        /* <DEDUP_REMOVED lines=553> */
[----:B------:R-:W-:-:S03]  /*5730*/  USHF.L.U32 UR26, UR6, 0x6, URZ ;  /* 0x00000006061a7899 */ /* 0x000fc6000800063f */
        /* <DEDUP_REMOVED lines=31> */
[----:B------:R-:W-:Y:S02]  /*5930*/  USHF.R.S32.HI UR60, URZ, 0x1f, UR27 ;  /* 0x0000001f3f3c7899 */ /* 0x000fe4000801141b */
[C---:B------:R-:W-:Y:S02]  /*5940*/  IADD3 R155, P3, R9.reuse, UR27, RZ ;  /* 0x0000001b099b7c10 */ /* 0x040fe4000ff7e0ff */
[----:B0-----:R-:W-:Y:S02]  /*5950*/  IADD3 R10, P0, R8, UR24, RZ ;  /* 0x00000018080a7c10 */ /* 0x001fe4000ff1e0ff */
[----:B-1----:R-:W-:-:S03]  /*5960*/  IADD3 R154, P1, R9, UR24, RZ ;  /* 0x00000018099a7c10 */ /* 0x002fc6000ff3e0ff */
[----:B------:R0:W-:Y:S01]  /*5970*/  STL [R1+0xa20], R10 ;  /* 0x000a200a01007387 */ /* 0x0001e20000100800 */
[----:B------:R-:W-:-:S03]  /*5980*/  UIMAD UR24, UR6, 0x3c, URZ ;  /* 0x0000003c061878a4 */ /* 0x000fc6000f8e023f */
[----:B------:R1:W-:Y:S01]  /*5990*/  STL [R1+0xa28], R154 ;  /* 0x000a289a01007387 */ /* 0x0003e20000100800 */
[----:B0-----:R-:W-:Y:S02]  /*59a0*/  IADD3.X R10, R5, UR26, RZ, P0, !PT ;  /* 0x0000001a050a7c10 */ /* 0x001fe400087fe4ff */
[----:B-1----:R-:W-:-:S03]  /*59b0*/  IADD3.X R154, R4, UR26, RZ, P1, !PT ;  /* 0x0000001a049a7c10 */ /* 0x002fc60008ffe4ff */
[----:B------:R0:W-:Y:S01]  /*59c0*/  STL [R1+0xa1c], R10 ;  /* 0x000a1c0a01007387 */ /* 0x0001e20000100800 */
[----:B------:R-:W-:-:S03]  /*59d0*/  USHF.R.S32.HI UR26, URZ, 0x1f, UR25 ;  /* 0x0000001f3f1a7899 */ /* 0x000fc60008011419 */
[----:B------:R1:W-:Y:S01]  /*59e0*/  STL [R1+0xa24], R154 ;  /* 0x000a249a01007387 */ /* 0x0003e20000100800 */
[----:B0-----:R-:W-:Y:S02]  /*59f0*/  IADD3 R10, P0, R8, UR25, RZ ;  /* 0x00000019080a7c10 */ /* 0x001fe4000ff1e0ff */
[----:B-1----:R-:W-:-:S03]  /*5a00*/  IADD3 R154, P1, R9, UR25, RZ ;  /* 0x00000019099a7c10 */ /* 0x002fc6000ff3e0ff */
[----:B------:R0:W-:Y:S01]  /*5a10*/  STL [R1+0xa30], R10 ;  /* 0x000a300a01007387 */ /* 0x0001e20000100800 */
[----:B------:R-:W-:Y:S02]  /*5a20*/  ULDC UR25, c[0x0][0x238] ;  /* 0x00008e0000197ab9 */ /* 0x000fe40000000800 */
[----:B------:R-:W-:Y:S01]  /*5a30*/  UIMAD UR25, UR25, 0x9, URZ ;  /* 0x00000009191978a4 */ /* 0x000fe2000f8e023f */
[----:B------:R1:W-:Y:S01]  /*5a40*/  STL [R1+0xa38], R154 ;  /* 0x000a389a01007387 */ /* 0x0003e20000100800 */
[----:B0-----:R-:W-:Y:S01]  /*5a50*/  IADD3 R10, P2, R8, UR27, RZ ;  /* 0x0000001b080a7c10 */ /* 0x001fe2000ff5e0ff */
[----:B------:R-:W-:Y:S01]  /*5a60*/  USHF.R.S32.HI UR27, URZ, 0x1f, UR24 ;  /* 0x0000001f3f1b7899 */ /* 0x000fe20008011418 */
[----:B-1----:R-:W-:-:S03]  /*5a70*/  IADD3.X R154, R5, UR26, RZ, P0, !PT ;  /* 0x0000001a059a7c10 */ /* 0x002fc600087fe4ff */
[----:B------:R0:W-:Y:S04]  /*5a80*/  STL [R1+0xa40], R10 ;  /* 0x000a400a01007387 */ /* 0x0001e80000100800 */
[----:B------:R-:W-:Y:S04]  /*5a90*/  STL [R1+0xa48], R155 ;  /* 0x000a489b01007387 */ /* 0x000fe80000100800 */
[----:B------:R1:W-:Y:S01]  /*5aa0*/  STL [R1+0xa2c], R154 ;  /* 0x000a2c9a01007387 */ /* 0x0003e20000100800 */
[----:B0-----:R-:W-:Y:S01]  /*5ab0*/  IADD3.X R10, R4, UR26, RZ, P1, !PT ;  /* 0x0000001a040a7c10 */ /* 0x001fe20008ffe4ff */
[----:B------:R-:W-:-:S02]  /*5ac0*/  ULDC UR26, c[0x0][0x238] ;  /* 0x00008e00001a7ab9 */ /* 0x000fc40000000800 */
[----:B------:R-:W-:Y:S02]  /*5ad0*/  USHF.L.U32 UR26, UR26, 0x3, URZ ;  /* 0x000000031a1a7899 */ /* 0x000fe4000800063f */
[----:B------:R0:W-:Y:S01]  /*5ae0*/  STL [R1+0xa34], R10 ;  /* 0x000a340a01007387 */ /* 0x0001e20000100800 */
[----:B-1----:R-:W-:-:S05]  /*5af0*/  IADD3.X R154, R5, UR60, RZ, P2, !PT ;  /* 0x0000003c059a7c10 */ /* 0x002fca00097fe4ff */
[----:B------:R1:W-:Y:S01]  /*5b00*/  STL [R1+0xa3c], R154 ;  /* 0x000a3c9a01007387 */ /* 0x0003e20000100800 */
[----:B0-----:R-:W-:Y:S01]  /*5b10*/  IADD3.X R10, R4, UR60, RZ, P3, !PT ;  /* 0x0000003c040a7c10 */ /* 0x001fe20009ffe4ff */
[----:B------:R-:W-:Y:S02]  /*5b20*/  UIMAD UR60, UR59, 0x3a, URZ ;  /* 0x0000003a3b3c78a4 */ /* 0x000fe4000f8e023f */
[----:B------:R-:W-:Y:S02]  /*5b30*/  UIMAD UR59, UR28, 0x39, URZ ;  /* 0x000000391c3b78a4 */ /* 0x000fe4000f8e023f */
[----:B------:R0:W-:Y:S01]  /*5b40*/  STL [R1+0xa44], R10 ;  /* 0x000a440a01007387 */ /* 0x0001e20000100800 */
[----:B------:R-:W-:Y:S01]  /*5b50*/  ULDC UR28, c[0x0][0x238] ;  /* 0x00008e00001c7ab9 */ /* 0x000fe20000000800 */
[----:B------:R-:W-:Y:S01]  /*5b60*/  IADD3 R155, P3, R9, UR60, RZ ;  /* 0x0000003c099b7c10 */ /* 0x000fe2000ff7e0ff */
[----:B------:R-:W-:Y:S01]  /*5b70*/  UIMAD UR28, UR28, 0x6, URZ ;  /* 0x000000061c1c78a4 */ /* 0x000fe2000f8e023f */
[----:B-1----:R-:W-:-:S05]  /*5b80*/  IADD3 R154, P0, R8, UR24, RZ ;  /* 0x00000018089a7c10 */ /* 0x002fca000ff1e0ff */
[----:B------:R1:W-:Y:S01]  /*5b90*/  STL [R1+0xa50], R154 ;  /* 0x000a509a01007387 */ /* 0x0003e20000100800 */
[----:B0-----:R-:W-:Y:S01]  /*5ba0*/  IADD3 R10, P1, R9, UR24, RZ ;  /* 0x00000018090a7c10 */ /* 0x001fe2000ff3e0ff */
[----:B------:R-:W-:Y:S02]  /*5bb0*/  UIMAD UR24, UR6, 0x3b, URZ ;  /* 0x0000003b061878a4 */ /* 0x000fe4000f8e023f */
[----:B------:R-:W-:Y:S02]  /*5bc0*/  USHF.L.U32 UR6, UR6, 0x7, URZ ;  /* 0x0000000706067899 */ /* 0x000fe4000800063f */
[----:B------:R0:W-:Y:S01]  /*5bd0*/  STL [R1+0xa58], R10 ;  /* 0x000a580a01007387 */ /* 0x0001e20000100800 */
[----:B-1----:R-:W-:Y:S02]  /*5be0*/  IADD3.X R154, R4, UR27, RZ, P1, !PT ;  /* 0x0000001b049a7c10 */ /* 0x002fe40008ffe4ff */
[----:B0-----:R-:W-:Y:S01]  /*5bf0*/  IADD3.X R10, R5, UR27, RZ, P0, !PT ;  /* 0x0000001b050a7c10 */ /* 0x001fe200087fe4ff */
[----:B------:R-:W-:-:S04]  /*5c00*/  USHF.R.S32.HI UR27, URZ, 0x1f, UR24 ;  /* 0x0000001f3f1b7899 */ /* 0x000fc80008011418 */
[----:B------:R0:W-:Y:S04]  /*5c10*/  STL [R1+0xa4c], R10 ;  /* 0x000a4c0a01007387 */ /* 0x0001e80000100800 */
[----:B------:R1:W-:Y:S01]  /*5c20*/  STL [R1+0xa54], R154 ;  /* 0x000a549a01007387 */ /* 0x0003e20000100800 */
[----:B0-----:R-:W-:Y:S02]  /*5c30*/  IADD3 R10, P0, R8, UR24, RZ ;  /* 0x00000018080a7c10 */ /* 0x001fe4000ff1e0ff */
[----:B-1----:R-:W-:-:S03]  /*5c40*/  IADD3 R154, P1, R9, UR24, RZ ;  /* 0x00000018099a7c10 */ /* 0x002fc6000ff3e0ff */
[----:B------:R0:W-:Y:S01]  /*5c50*/  STL [R1+0xa60], R10 ;  /* 0x000a600a01007387 */ /* 0x0001e20000100800 */
[----:B------:R-:W-:-:S03]  /*5c60*/  USHF.R.S32.HI UR24, URZ, 0x1f, UR60 ;  /* 0x0000001f3f187899 */ /* 0x000fc6000801143c */
[----:B------:R1:W-:Y:S01]  /*5c70*/  STL [R1+0xa68], R154 ;  /* 0x000a689a01007387 */ /* 0x0003e20000100800 */
[----:B0-----:R-:W-:Y:S01]  /*5c80*/  IADD3 R10, P2, R8, UR60, RZ ;  /* 0x0000003c080a7c10 */ /* 0x001fe2000ff5e0ff */
[----:B------:R-:W-:Y:S01]  /*5c90*/  ULDC UR60, c[0x0][0x238] ;  /* 0x00008e00003c7ab9 */ /* 0x000fe20000000800 */
[----:B-1----:R-:W-:-:S03]  /*5ca0*/  IADD3.X R154, R5, UR27, RZ, P0, !PT ;  /* 0x0000001b059a7c10 */ /* 0x002fc600087fe4ff */
[----:B------:R0:W-:Y:S04]  /*5cb0*/  STL [R1+0xa70], R10 ;  /* 0x000a700a01007387 */ /* 0x0001e80000100800 */
[----:B------:R-:W-:Y:S04]  /*5cc0*/  STL [R1+0xa78], R155 ;  /* 0x000a789b01007387 */ /* 0x000fe80000100800 */
[----:B------:R1:W-:Y:S01]  /*5cd0*/  STL [R1+0xa5c], R154 ;  /* 0x000a5c9a01007387 */ /* 0x0003e20000100800 */
[----:B0-----:R-:W-:Y:S01]  /*5ce0*/  IADD3.X R10, R4, UR27, RZ, P1, !PT ;  /* 0x0000001b040a7c10 */ /* 0x001fe20008ffe4ff */
[----:B------:R-:W-:-:S02]  /*5cf0*/  ULDC UR27, c[0x0][0x238] ;  /* 0x00008e00001b7ab9 */ /* 0x000fc40000000800 */
[----:B------:R-:W-:Y:S02]  /*5d00*/  UIMAD UR27, UR27, 0x7, URZ ;  /* 0x000000071b1b78a4 */ /* 0x000fe4000f8e023f */
[----:B------:R0:W-:Y:S01]  /*5d10*/  STL [R1+0xa64], R10 ;  /* 0x000a640a01007387 */ /* 0x0001e20000100800 */
[----:B-1----:R-:W-:-:S05]  /*5d20*/  IADD3.X R154, R5, UR24, RZ, P2, !PT ;  /* 0x00000018059a7c10 */ /* 0x002fca00097fe4ff */
[----:B------:R1:W-:Y:S01]  /*5d30*/  STL [R1+0xa6c], R154 ;  /* 0x000a6c9a01007387 */ /* 0x0003e20000100800 */
[----:B0-----:R-:W-:Y:S01]  /*5d40*/  IADD3.X R10, R4, UR24, RZ, P3, !PT ;  /* 0x00000018040a7c10 */ /* 0x001fe20009ffe4ff */
[----:B------:R-:W-:Y:S01]  /*5d50*/  USHF.R.S32.HI UR24, URZ, 0x1f, UR59 ;  /* 0x0000001f3f187899 */ /* 0x000fe2000801143b */
[----:B------:R-:W-:-:S03]  /*5d60*/  IADD3 R155, P3, R9, UR31, RZ ;  /* 0x0000001f099b7c10 */ /* 0x000fc6000ff7e0ff */
[----:B------:R0:W-:Y:S01]  /*5d70*/  STL [R1+0xa74], R10 ;  /* 0x000a740a01007387 */ /* 0x0001e20000100800 */
[----:B-1----:R-:W-:-:S05]  /*5d80*/  IADD3 R154, P0, R8, UR59, RZ ;  /* 0x0000003b089a7c10 */ /* 0x002fca000ff1e0ff */
[----:B------:R1:W-:Y:S01]  /*5d90*/  STL [R1+0xa80], R154 ;  /* 0x000a809a01007387 */ /* 0x0003e20000100800 */
[----:B0-----:R-:W-:Y:S01]  /*5da0*/  IADD3 R10, P1, R9, UR59, RZ ;  /* 0x0000003b090a7c10 */ /* 0x001fe2000ff3e0ff */
[----:B------:R-:W-:Y:S02]  /*5db0*/  UIMAD UR59, UR32, 0x38, URZ ;  /* 0x00000038203b78a4 */ /* 0x000fe4000f8e023f */
[----:B------:R-:W-:Y:S02]  /*5dc0*/  UIMAD UR32, UR30, 0x36, URZ ;  /* 0x000000361e2078a4 */ /* 0x000fe4000f8e023f */
[----:B------:R0:W-:Y:S01]  /*5dd0*/  STL [R1+0xa88], R10 ;  /* 0x000a880a01007387 */ /* 0x0001e20000100800 */
[----:B------:R-:W-:Y:S01]  /*5de0*/  USHF.R.S32.HI UR30, URZ, 0x1f, UR59 ;  /* 0x0000001f3f1e7899 */ /* 0x000fe2000801143b */
        /* <DEDUP_REMOVED lines=11> */
[----:B------:R-:W-:Y:S02]  /*5ea0*/  ULDC UR31, c[0x0][0x238] ;  /* 0x00008e00001f7ab9 */ /* 0x000fe40000000800 */
[----:B------:R-:W-:Y:S01]  /*5eb0*/  UIMAD UR31, UR31, 0x3, URZ ;  /* 0x000000031f1f78a4 */ /* 0x000fe2000f8e023f */
[----:B-1----:R-:W-:Y:S01]  /*5ec0*/  IADD3.X R154, R5, UR30, RZ, P0, !PT ;  /* 0x0000001e059a7c10 */ /* 0x002fe200087fe4ff */
        /* <DEDUP_REMOVED lines=10> */
[----:B------:R-:W-:-:S04]  /*5f70*/  UIMAD UR24, UR11, 0x35, URZ ;  /* 0x000000350b1878a4 */ /* 0x000fc8000f8e023f */
[----:B------:R0:W-:Y:S01]  /*5f80*/  STL [R1+0xaa4], R10 ;  /* 0x000aa40a01007387 */ /* 0x0001e20000100800 */
[----:B------:R-:W-:Y:S01]  /*5f90*/  USHF.R.S32.HI UR11, URZ, 0x1f, UR24 ;  /* 0x0000001f3f0b7899 */ /* 0x000fe20008011418 */
[----:B-1----:R-:W-:-:S04]  /*5fa0*/  IADD3 R154, P0, R8, UR32, RZ ;  /* 0x00000020089a7c10 */ /* 0x002fc8000ff1e0ff */
[----:B------:R-:W-:Y:S01]  /*5fb0*/  IADD3.X R155, R5, UR59, RZ, P0, !PT ;  /* 0x0000003b059b7c10 */ /* 0x000fe200087fe4ff */
[----:B------:R1:W-:Y:S01]  /*5fc0*/  STL [R1+0xab0], R154 ;  /* 0x000ab09a01007387 */ /* 0x0003e20000100800 */
[----:B0-----:R-:W-:Y:S01]  /*5fd0*/  IADD3 R10, P1, R9, UR32, RZ ;  /* 0x00000020090a7c10 */ /* 0x001fe2000ff3e0ff */
[----:B------:R-:W-:Y:S02]  /*5fe0*/  ULDC UR32, c[0x0][0x238] ;  /* 0x00008e0000207ab9 */ /* 0x000fe40000000800 */
[----:B------:R-:W-:Y:S02]  /*5ff0*/  USHF.L.U32 UR32, UR32, 0x1, URZ ;  /* 0x0000000120207899 */ /* 0x000fe4000800063f */
[----:B------:R0:W-:Y:S01]  /*6000*/  STL [R1+0xab8], R10 ;  /* 0x000ab80a01007387 */ /* 0x0001e20000100800 */
[----:B-1----:R-:W-:-:S03]  /*6010*/  IADD3.X R154, R4, UR59, RZ, P1, !PT ;  /* 0x0000003b049a7c10 */ /* 0x002fc60008ffe4ff */
[----:B------:R-:W-:Y:S01]  /*6020*/  STL [R1+0xaac], R155 ;  /* 0x000aac9b01007387 */ /* 0x000fe20000100800 */
[----:B------:R-:W-:-:S03]  /*6030*/  UIMAD UR59, UR33, 0x34, URZ ;  /* 0x00000034213b78a4 */ /* 0x000fc6000f8e023f */
[----:B------:R1:W-:Y:S01]  /*6040*/  STL [R1+0xab4], R154 ;  /* 0x000ab49a01007387 */ /* 0x0003e20000100800 */
[----:B------:R-:W-:Y:S01]  /*6050*/  ULDC UR33, c[0x0][0x238] ;  /* 0x00008e0000217ab9 */ /* 0x000fe20000000800 */
[----:B0-----:R-:W-:Y:S01]  /*6060*/  SHF.R.S32.HI R10, RZ, 0x1f, R152 ;  /* 0x0000001fff0a7819 */ /* 0x001fe20000011498 */
[----:B------:R-:W-:-:S03]  /*6070*/  USHF.R.S32.HI UR33, URZ, 0x1f, UR33 ;  /* 0x0000001f3f217899 */ /* 0x000fc60008011421 */
[----:B------:R-:W-:Y:S02]  /*6080*/  LEA.HI R152, R10, R152, RZ, 0x7 ;  /* 0x000000980a987211 */ /* 0x000fe400078f38ff */
[----:B------:R-:W-:Y:S02]  /*6090*/  IADD3 R10, P0, R8, UR24, RZ ;  /* 0x00000018080a7c10 */ /* 0x000fe4000ff1e0ff */
[----:B-1----:R-:W-:Y:S01]  /*60a0*/  IADD3 R154, P1, R9, UR24, RZ ;  /* 0x00000018099a7c10 */ /* 0x002fe2000ff3e0ff */
[----:B------:R-:W-:Y:S01]  /*60b0*/  USHF.R.S32.HI UR24, URZ, 0x1f, UR59 ;  /* 0x0000001f3f187899 */ /* 0x000fe2000801143b */
[----:B------:R-:W-:Y:S01]  /*60c0*/  IADD3.X R155, R5, UR11, RZ, P0, !PT ;  /* 0x0000000b059b7c10 */ /* 0x000fe200087fe4ff */
[----:B------:R0:W-:Y:S04]  /*60d0*/  STL [R1+0xac0], R10 ;  /* 0x000ac00a01007387 */ /* 0x0001e80000100800 */
[----:B------:R1:W-:Y:S04]  /*60e0*/  STL [R1+0xac8], R154 ;  /* 0x000ac89a01007387 */ /* 0x0003e80000100800 */
[----:B------:R2:W-:Y:S01]  /*60f0*/  STL [R1+0xabc], R155 ;  /* 0x000abc9b01007387 */ /* 0x0005e20000100800 */
[----:B0-----:R-:W-:-:S02]  /*6100*/  SHF.R.U32.HI R10, RZ, 0x5, R153 ;  /* 0x00000005ff0a7819 */ /* 0x001fc40000011699 */
[----:B-1----:R-:W-:Y:S02]  /*6110*/  IADD3.X R154, R4, UR11, RZ, P1, !PT ;  /* 0x0000000b049a7c10 */ /* 0x002fe40008ffe4ff */
[----:B------:R-:W-:Y:S02]  /*6120*/  R2UR UR11, R10 ;  /* 0x000000000a0b72ca */ /* 0x000fe400000e0000 */
[----:B--2---:R-:W-:Y:S01]  /*6130*/  IADD3 R155, P0, R8, UR59, RZ ;  /* 0x0000003b089b7c10 */ /* 0x004fe2000ff1e0ff */
[----:B------:R0:W-:Y:S04]  /*6140*/  STL [R1+0xac4], R154 ;  /* 0x000ac49a01007387 */ /* 0x0001e80000100800 */
[----:B------:R1:W-:Y:S01]  /*6150*/  STL [R1+0xad0], R155 ;  /* 0x000ad09b01007387 */ /* 0x0003e20000100800 */
[----:B0-----:R-:W-:Y:S01]  /*6160*/  IADD3 R154, P1, R9, UR59, RZ ;  /* 0x0000003b099a7c10 */ /* 0x001fe2000ff3e0ff */
[----:B------:R-:W-:Y:S01]  /*6170*/  UIADD3 UR59, UR4, 0x10000, URZ ;  /* 0x00010000043b7890 */ /* 0x000fe2000fffe03f */
[----:B-1----:R-:W-:-:S03]  /*6180*/  IADD3.X R155, R5, UR24, RZ, P0, !PT ;  /* 0x00000018059b7c10 */ /* 0x002fc600087fe4ff */
[----:B------:R0:W-:Y:S01]  /*6190*/  STL [R1+0xad8], R154 ;  /* 0x000ad89a01007387 */ /* 0x0001e20000100800 */
[----:B------:R-:W-:Y:S01]  /*61a0*/  IADD3.X R10, R4, UR24, RZ, P1, !PT ;  /* 0x00000018040a7c10 */ /* 0x000fe20008ffe4ff */
[----:B------:R-:W-:Y:S02]  /*61b0*/  USHF.R.S32.HI UR24, URZ, 0x1f, UR23 ;  /* 0x0000001f3f187899 */ /* 0x000fe40008011417 */
[----:B------:R1:W-:Y:S01]  /*61c0*/  STL [R1+0xacc], R155 ;  /* 0x000acc9b01007387 */ /* 0x0003e20000100800 */
[----:B------:R-:W-:-:S04]  /*61d0*/  USHF.R.U32.HI UR59, URZ, 0x4, UR59 ;  /* 0x000000043f3b7899 */ /* 0x000fc8000801163b */
[----:B------:R-:W-:Y:S01]  /*61e0*/  USGXT.U32 UR59, UR59, 0xe ;  /* 0x0000000e3b3b789a */ /* 0x000fe20008000000 */
[----:B0-----:R-:W-:Y:S01]  /*61f0*/  IMAD.SHL.U32 R154, R153, 0x10, RZ ;  /* 0x00000010999a7824 */ /* 0x001fe200078e00ff */
[----:B-1----:R-:W-:-:S04]  /*6200*/  IADD3 R155, P0, R8, UR23, RZ ;  /* 0x00000017089b7c10 */ /* 0x002fc8000ff1e0ff */
[----:B------:R-:W-:Y:S04]  /*6210*/  STL [R1+0xba0], R154 ;  /* 0x000ba09a01007387 */ /* 0x000fe80000100800 */
[----:B------:R0:W-:Y:S04]  /*6220*/  STL [R1+0xad4], R10 ;  /* 0x000ad40a01007387 */ /* 0x0001e80000100800 */
[----:B------:R1:W-:Y:S01]  /*6230*/  STL [R1+0xae0], R155 ;  /* 0x000ae09b01007387 */ /* 0x0003e20000100800 */
[----:B0-----:R-:W-:Y:S02]  /*6240*/  LOP3.LUT R10, R154, 0x70, RZ, 0xc0, !PT ;  /* 0x000000709a0a7812 */ /* 0x001fe400078ec0ff */
[----:B------:R-:W-:Y:S01]  /*6250*/  IADD3 R154, P1, R9, UR23, RZ ;  /* 0x00000017099a7c10 */ /* 0x000fe2000ff3e0ff */
[----:B------:R-:W-:Y:S01]  /*6260*/  USHF.R.S32.HI UR23, URZ, 0x1f, UR29 ;  /* 0x0000001f3f177899 */ /* 0x000fe2000801141d */
[----:B-1----:R-:W-:Y:S01]  /*6270*/  IADD3.X R155, R5, UR24, RZ, P0, !PT ;  /* 0x00000018059b7c10 */ /* 0x002fe200087fe4ff */
[----:B------:R-:W-:-:S02]  /*6280*/  IMAD R10, R43, 0x80, R10 ;  /* 0x000000802b0a7824 */ /* 0x000fc400078e020a */
[----:B------:R0:W-:Y:S04]  /*6290*/  STL [R1+0xae8], R154 ;  /* 0x000ae89a01007387 */ /* 0x0001e80000100800 */
[----:B------:R-:W-:Y:S04]  /*62a0*/  STL [R1+0xafc], R10 ;  /* 0x000afc0a01007387 */ /* 0x000fe80000100800 */
[----:B------:R1:W-:Y:S01]  /*62b0*/  STL [R1+0xadc], R155 ;  /* 0x000adc9b01007387 */ /* 0x0003e20000100800 */
[----:B0-----:R-:W-:Y:S01]  /*62c0*/  IADD3.X R154, R4, UR24, RZ, P1, !PT ;  /* 0x00000018049a7c10 */ /* 0x001fe20008ffe4ff */
[----:B------:R-:W-:-:S02]  /*62d0*/  ULDC UR24, c[0x0][0x238] ;  /* 0x00008e0000187ab9 */ /* 0x000fc40000000800 */
[----:B------:R-:W-:Y:S02]  /*62e0*/  UIMAD UR24, UR24, 0xa, URZ ;  /* 0x0000000a181878a4 */ /* 0x000fe4000f8e023f */
[----:B------:R0:W-:Y:S01]  /*62f0*/  STL [R1+0xae4], R154 ;  /* 0x000ae49a01007387 */ /* 0x0001e20000100800 */
[----:B-1----:R-:W-:-:S05]  /*6300*/  IADD3 R155, P0, R8, UR29, RZ ;  /* 0x0000001d089b7c10 */ /* 0x002fca000ff1e0ff */
[----:B------:R1:W-:Y:S01]  /*6310*/  STL [R1+0xaf0], R155 ;  /* 0x000af09b01007387 */ /* 0x0003e20000100800 */
[----:B0-----:R-:W-:Y:S01]  /*6320*/  IADD3 R154, P1, R9, UR29, RZ ;  /* 0x0000001d099a7c10 */ /* 0x001fe2000ff3e0ff */
[----:B------:R-:W-:Y:S02]  /*6330*/  UIMAD UR29, UR60, 0x5, URZ ;  /* 0x000000053c1d78a4 */ /* 0x000fe4000f8e023f */
[----:B------:R-:W-:Y:S02]  /*6340*/  USHF.R.S32.HI UR60, URZ, 0x1f, UR7 ;  /* 0x0000001f3f3c7899 */ /* 0x000fe40008011407 */
[----:B------:R0:W-:Y:S01]  /*6350*/  STL [R1+0xaf8], R154 ;  /* 0x000af89a01007387 */ /* 0x0001e20000100800 */
[----:B-1----:R-:W-:-:S05]  /*6360*/  IADD3.X R155, R5, UR23, RZ, P0, !PT ;  /* 0x00000017059b7c10 */ /* 0x002fca00087fe4ff */
[----:B------:R1:W-:Y:S01]  /*6370*/  STL [R1+0xaec], R155 ;  /* 0x000aec9b01007387 */ /* 0x0003e20000100800 */
[----:B0-----:R-:W-:Y:S01]  /*6380*/  IADD3.X R154, R4, UR23, RZ, P1, !PT ;  /* 0x00000017049a7c10 */ /* 0x001fe20008ffe4ff */
[----:B------:R-:W-:-:S04]  /*6390*/  USHF.R.S32.HI UR23, URZ, 0x1f, UR58 ;  /* 0x0000001f3f177899 */ /* 0x000fc8000801143a */
[----:B------:R0:W-:Y:S01]  /*63a0*/  STL [R1+0xaf4], R154 ;  /* 0x000af49a01007387 */ /* 0x0001e20000100800 */
[----:B-1----:R-:W-:-:S05]  /*63b0*/  IADD3 R155, P4, R11, R7, RZ ;  /* 0x000000070b9b7210 */ /* 0x002fca0007f9e0ff */
[----:B------:R1:W-:Y:S01]  /*63c0*/  STL [R1+0x210], R155 ;  /* 0x0002109b01007387 */ /* 0x0003e20000100800 */
[----:B0-----:R-:W-:-:S03]  /*63d0*/  IADD3 R154, P3, R13, R7, RZ ;  /* 0x000000070d9a7210 */ /* 0x001fc60007f7e0ff */
[----:B------:R0:W-:Y:S04]  /*63e0*/  STL [R1+0x218], R156 ;  /* 0x0002189c01007387 */ /* 0x0001e80000100800 */
[----:B------:R2:W-:Y:S01]  /*63f0*/  STL [R1+0x220], R154 ;  /* 0x0002209a01007387 */ /* 0x0005e20000100800 */
[-C--:B-1----:R-:W-:Y:S02]  /*6400*/  IADD3 R155, P1, R14, R7.reuse, RZ ;  /* 0x000000070e9b7210 */ /* 0x082fe40007f3e0ff */
[----:B0-----:R-:W-:-:S03]  /*6410*/  IADD3 R156, P0, R15, R7, RZ ;  /* 0x000000070f9c7210 */ /* 0x001fc60007f1e0ff */
[----:B------:R0:W-:Y:S01]  /*6420*/  STL [R1+0x228], R155 ;  /* 0x0002289b01007387 */ /* 0x0001e20000100800 */
[----:B--2---:R-:W-:-:S03]  /*6430*/  IADD3 R154, P2, R16, R7, RZ ;  /* 0x00000007109a7210 */ /* 0x004fc60007f5e0ff */
[----:B------:R-:W-:Y:S04]  /*6440*/  STL [R1+0x230], R156 ;  /* 0x0002309c01007387 */ /* 0x000fe80000100800 */
[----:B------:R1:W-:Y:S01]  /*6450*/  STL [R1+0x238], R154 ;  /* 0x0002389a01007387 */ /* 0x0003e20000100800 */
[----:B0-----:R-:W-:Y:S02]  /*6460*/  LEA.HI.X.SX32 R155, R11, R6, 0x1, P4 ;  /* 0x000000060b9b7211 */ /* 0x001fe400020f0eff */
[----:B------:R-:W-:-:S03]  /*6470*/  IADD3 R11, P4, R17, R7, RZ ;  /* 0x00000007110b7210 */ /* 0x000fc60007f9e0ff */
[----:B------:R-:W-:Y:S01]  /*6480*/  STL [R1+0x20c], R155 ;  /* 0x00020c9b01007387 */ /* 0x000fe20000100800 */
[----:B-1----:R-:W-:-:S03]  /*6490*/  LEA.HI.X.SX32 R154, R12, R6, 0x1, P5 ;  /* 0x000000060c9a7211 */ /* 0x002fc600028f0eff */
[----:B------:R0:W-:Y:S01]  /*64a0*/  STL [R1+0x240], R11 ;  /* 0x0002400b01007387 */ /* 0x0001e20000100800 */
[----:B------:R-:W-:-:S03]  /*64b0*/  IADD3 R12, P5, R18, R7, RZ ;  /* 0x00000007120c7210 */ /* 0x000fc60007fbe0ff */
[----:B------:R-:W-:Y:S04]  /*64c0*/  STL [R1+0x214], R154 ;  /* 0x0002149a01007387 */ /* 0x000fe80000100800 */
[----:B------:R1:W-:Y:S01]  /*64d0*/  STL [R1+0x248], R12 ;  /* 0x0002480c01007387 */ /* 0x0003e20000100800 */
[----:B0-----:R-:W-:Y:S02]  /*64e0*/  LEA.HI.X.SX32 R11, R13, R6, 0x1, P3 ;  /* 0x000000060d0b7211 */ /* 0x001fe400018f0eff */
[----:B------:R-:W-:-:S03]  /*64f0*/  IADD3 R13, P3, R19, R7, RZ ;  /* 0x00000007130d7210 */ /* 0x000fc60007f7e0ff */
[----:B------:R0:W-:Y:S01]  /*6500*/  STL [R1+0x21c], R11 ;  /* 0x00021c0b01007387 */ /* 0x0001e20000100800 */
[----:B-1----:R-:W-:-:S03]  /*6510*/  LEA.HI.X.SX32 R12, R14, R6, 0x1, P1 ;  /* 0x000000060e0c7211 */ /* 0x002fc600008f0eff */
[----:B------:R1:W-:Y:S04]  /*6520*/  STL [R1+0x250], R13 ;  /* 0x0002500d01007387 */ /* 0x0003e80000100800 */
[----:B------:R2:W-:Y:S01]  /*6530*/  STL [R1+0x224], R12 ;  /* 0x0002240c01007387 */ /* 0x0005e20000100800 */
[----:B0-----:R-:W-:Y:S02]  /*6540*/  IADD3 R11, P1, R20, R7, RZ ;  /* 0x00000007140b7210 */ /* 0x001fe40007f3e0ff */
[----:B-1----:R-:W-:-:S03]  /*6550*/  LEA.HI.X.SX32 R13, R15, R6, 0x1, P0 ;  /* 0x000000060f0d7211 */ /* 0x002fc600000f0eff */
[----:B------:R0:W-:Y:S01]  /*6560*/  STL [R1+0x258], R11 ;  /* 0x0002580b01007387 */ /* 0x0001e20000100800 */
[----:B--2---:R-:W-:-:S03]  /*6570*/  IADD3 R12, P0, R21, R7, RZ ;  /* 0x00000007150c7210 */ /* 0x004fc60007f1e0ff */
[----:B------:R1:W-:Y:S04]  /*6580*/  STL [R1+0x22c], R13 ;  /* 0x00022c0d01007387 */ /* 0x0003e80000100800 */
[----:B------:R2:W-:Y:S01]  /*6590*/  STL [R1+0x260], R12 ;  /* 0x0002600c01007387 */ /* 0x0005e20000100800 */
[----:B0-----:R-:W-:Y:S02]  /*65a0*/  LEA.HI.X.SX32 R11, R16, R6, 0x1, P2 ;  /* 0x00000006100b7211 */ /* 0x001fe400010f0eff */
[----:B-1----:R-:W-:-:S03]  /*65b0*/  IADD3 R13, P2, R22, R7, RZ ;  /* 0x00000007160d7210 */ /* 0x002fc60007f5e0ff */
[----:B------:R0:W-:Y:S01]  /*65c0*/  STL [R1+0x234], R11 ;  /* 0x0002340b01007387 */ /* 0x0001e20000100800 */
[----:B--2---:R-:W-:-:S03]  /*65d0*/  LEA.HI.X.SX32 R12, R17, R6, 0x1, P4 ;  /* 0x00000006110c7211 */ /* 0x004fc600020f0eff */
        /* <DEDUP_REMOVED lines=32> */
[-C--:B0-----:R-:W-:Y:S02]  /*67e0*/  LEA.HI.X.SX32 R11, R25, R6.reuse, 0x1, P3 ;  /* 0x00000006190b7211 */ /* 0x081fe400018f0eff */
[----:B------:R-:W-:Y:S02]  /*67f0*/  CS2R R24, SRZ ;  /* 0x0000000000187805 */ /* 0x000fe4000001ff00 */
[----:B-1----:R-:W-:Y:S01]  /*6800*/  IADD3 R13, P3, R31, R7, RZ ;  /* 0x000000071f0d7210 */ /* 0x002fe20007f7e0ff */
[----:B------:R0:W-:Y:S01]  /*6810*/  STL [R1+0x27c], R11 ;  /* 0x00027c0b01007387 */ /* 0x0001e20000100800 */
[----:B--2---:R-:W-:-:S03]  /*6820*/  LEA.HI.X.SX32 R12, R26, R6, 0x1, P1 ;  /* 0x000000061a0c7211 */ /* 0x004fc600008f0eff */
[----:B------:R1:W-:Y:S04]  /*6830*/  STL [R1+0x2b0], R13 ;  /* 0x0002b00d01007387 */ /* 0x0003e80000100800 */
[----:B------:R2:W-:Y:S01]  /*6840*/  STL [R1+0x284], R12 ;  /* 0x0002840c01007387 */ /* 0x0005e20000100800 */
[----:B0-----:R-:W-:Y:S02]  /*6850*/  IADD3 R11, P1, R32, R7, RZ ;  /* 0x00000007200b7210 */ /* 0x001fe40007f3e0ff */
[----:B-1----:R-:W-:-:S03]  /*6860*/  LEA.HI.X.SX32 R13, R27, R6, 0x1, P0 ;  /* 0x000000061b0d7211 */ /* 0x002fc600000f0eff */
[----:B------:R0:W-:Y:S01]  /*6870*/  STL [R1+0x2b8], R11 ;  /* 0x0002b80b01007387 */ /* 0x0001e20000100800 */
[----:B------:R-:W-:Y:S02]  /*6880*/  CS2R R26, SRZ ;  /* 0x00000000001a7805 */ /* 0x000fe4000001ff00 */
[-C--:B--2---:R-:W-:Y:S01]  /*6890*/  IADD3 R12, P0, R33, R7.reuse, RZ ;  /* 0x00000007210c7210 */ /* 0x084fe20007f1e0ff */
[----:B------:R1:W-:Y:S04]  /*68a0*/  STL [R1+0x28c], R13 ;  /* 0x00028c0d01007387 */ /* 0x0003e80000100800 */
[----:B------:R2:W-:Y:S01]  /*68b0*/  STL [R1+0x2c0], R12 ;  /* 0x0002c00c01007387 */ /* 0x0005e20000100800 */
[----:B0-----:R-:W-:Y:S02]  /*68c0*/  LEA.HI.X.SX32 R11, R28, R6, 0x1, P2 ;  /* 0x000000061c0b7211 */ /* 0x001fe400010f0eff */
[----:B-1----:R-:W-:-:S03]  /*68d0*/  IADD3 R13, P2, R34, R7, RZ ;  /* 0x00000007220d7210 */ /* 0x002fc60007f5e0ff */
[----:B------:R0:W-:Y:S01]  /*68e0*/  STL [R1+0x294], R11 ;  /* 0x0002940b01007387 */ /* 0x0001e20000100800 */
[----:B--2---:R-:W-:-:S03]  /*68f0*/  LEA.HI.X.SX32 R12, R29, R6, 0x1, P4 ;  /* 0x000000061d0c7211 */ /* 0x004fc600020f0eff */
[----:B------:R1:W-:Y:S01]  /*6900*/  STL [R1+0x2c8], R13 ;  /* 0x0002c80d01007387 */ /* 0x0003e20000100800 */
[----:B------:R-:W-:-:S03]  /*6910*/  CS2R R28, SRZ ;  /* 0x00000000001c7805 */ /* 0x000fc6000001ff00 */
        /* <DEDUP_REMOVED lines=32> */
[----:B------:R1:W-:Y:S01]  /*6b20*/  STL [R1+0x2d4], R13 ;  /* 0x0002d40d01007387 */ /* 0x0003e20000100800 */
[----:B------:R-:W-:-:S03]  /*6b30*/  LEA.HI.X.SX32 R7, R38, R6, 0x1, P1 ;  /* 0x0000000626077211 */ /* 0x000fc600008f0eff */
[----:B------:R2:W-:Y:S01]  /*6b40*/  STL [R1+0x308], R12 ;  /* 0x0003080c01007387 */ /* 0x0005e20000100800 */
[-C--:B0-----:R-:W-:Y:S02]  /*6b50*/  LEA.HI.X.SX32 R11, R37, R6.reuse, 0x1, P3 ;  /* 0x00000006250b7211 */ /* 0x081fe400018f0eff */
[----:B------:R-:W-:Y:S02]  /*6b60*/  CS2R R36, SRZ ;  /* 0x0000000000247805 */ /* 0x000fe4000001ff00 */
[----:B-1----:R-:W-:Y:S01]  /*6b70*/  LOP3.LUT R13, R10, 0x30, RZ, 0x3c, !PT ;  /* 0x000000300a0d7812 */ /* 0x002fe200078e3cff */
[----:B------:R0:W-:Y:S01]  /*6b80*/  STL [R1+0x2dc], R11 ;  /* 0x0002dc0b01007387 */ /* 0x0001e20000100800 */
[----:B--2---:R-:W-:-:S03]  /*6b90*/  LEA.HI.X.SX32 R12, R39, R6, 0x1, P0 ;  /* 0x00000006270c7211 */ /* 0x004fc600000f0eff */
[----:B------:R1:W-:Y:S01]  /*6ba0*/  STL [R1+0x2e4], R7 ;  /* 0x0002e40701007387 */ /* 0x0003e20000100800 */
[----:B------:R-:W-:-:S03]  /*6bb0*/  CS2R R38, SRZ ;  /* 0x0000000000267805 */ /* 0x000fc6000001ff00 */
[----:B------:R2:W-:Y:S01]  /*6bc0*/  STL [R1+0x2ec], R12 ;  /* 0x0002ec0c01007387 */ /* 0x0005e20000100800 */
[-C--:B0-----:R-:W-:Y:S02]  /*6bd0*/  LEA.HI.X.SX32 R11, R40, R6.reuse, 0x1, P2 ;  /* 0x00000006280b7211 */ /* 0x081fe400010f0eff */
[----:B-1----:R-:W-:-:S03]  /*6be0*/  LEA.HI.X.SX32 R7, R41, R6, 0x1, P6 ;  /* 0x0000000629077211 */ /* 0x002fc600030f0eff */
[----:B------:R0:W-:Y:S01]  /*6bf0*/  STL [R1+0x2f4], R11 ;  /* 0x0002f40b01007387 */ /* 0x0001e20000100800 */
[----:B------:R-:W-:Y:S02]  /*6c00*/  CS2R R40, SRZ ;  /* 0x0000000000287805 */ /* 0x000fe4000001ff00 */
[----:B--2---:R-:W-:Y:S01]  /*6c10*/  IADD3 R12, P0, R8, UR58, RZ ;  /* 0x0000003a080c7c10 */ /* 0x004fe2000ff1e0ff */
[----:B------:R1:W-:Y:S04]  /*6c20*/  STL [R1+0x2fc], R7 ;  /* 0x0002fc0701007387 */ /* 0x0003e80000100800 */
[----:B------:R2:W-:Y:S01]  /*6c30*/  STL [R1+0x8fc], R12 ;  /* 0x0008fc0c01007387 */ /* 0x0005e20000100800 */
[----:B0-----:R-:W-:Y:S01]  /*6c40*/  IADD3 R11, P1, R9, UR58, RZ ;  /* 0x0000003a090b7c10 */ /* 0x001fe2000ff3e0ff */
[----:B------:R-:W-:Y:S01]  /*6c50*/  USHF.R.S32.HI UR58, URZ, 0x1f, UR47 ;  /* 0x0000001f3f3a7899 */ /* 0x000fe2000801142f */
[----:B-1----:R-:W-:-:S03]  /*6c60*/  LEA.HI.X.SX32 R7, R42, R6, 0x1, P4 ;  /* 0x000000062a077211 */ /* 0x002fc600020f0eff */
[----:B------:R0:W-:Y:S01]  /*6c70*/  STL [R1+0x900], R11 ;  /* 0x0009000b01007387 */ /* 0x0001e20000100800 */
[----:B------:R-:W-:Y:S02]  /*6c80*/  IADD3.X R6, R5, UR23, RZ, P0, !PT ;  /* 0x0000001705067c10 */ /* 0x000fe400087fe4ff */
[----:B------:R-:W-:Y:S02]  /*6c90*/  CS2R R42, SRZ ;  /* 0x00000000002a7805 */ /* 0x000fe4000001ff00 */
[----:B--2---:R-:W-:Y:S01]  /*6ca0*/  IADD3 R12, P0, R8, UR55, RZ ;  /* 0x00000037080c7c10 */ /* 0x004fe2000ff1e0ff */
[----:B------:R1:W-:Y:S04]  /*6cb0*/  STL [R1+0x304], R7 ;  /* 0x0003040701007387 */ /* 0x0003e80000100800 */
[----:B------:R2:W-:Y:S01]  /*6cc0*/  STL [R1+0x5e0], R6 ;  /* 0x0005e00601007387 */ /* 0x0005e20000100800 */
[----:B0-----:R-:W-:Y:S01]  /*6cd0*/  IADD3.X R11, R4, UR23, RZ, P1, !PT ;  /* 0x00000017040b7c10 */ /* 0x001fe20008ffe4ff */
[----:B------:R-:W-:Y:S01]  /*6ce0*/  UIMAD UR23, UR61, 0xb, URZ ;  /* 0x0000000b3d1778a4 */ /* 0x000fe2000f8e023f */
[----:B-1----:R-:W-:-:S03]  /*6cf0*/  SHF.R.S32.HI R7, RZ, 0x7, R153 ;  /* 0x00000007ff077819 */ /* 0x002fc60000011499 */
[----:B------:R0:W-:Y:S01]  /*6d00*/  STL [R1+0x5e4], R11 ;  /* 0x0005e40b01007387 */ /* 0x0001e20000100800 */
[----:B------:R-:W-:Y:S01]  /*6d10*/  UMOV UR61, URZ ;  /* 0x0000003f003d7c82 */ /* 0x000fe20008000000 */
[----:B------:R-:W-:Y:S02]  /*6d20*/  SGXT R7, R7, 0x1 ;  /* 0x000000010707781a */ /* 0x000fe40000000200 */
[----:B------:R1:W-:Y:S01]  /*6d30*/  STL [R1+0x5ec], R12 ;  /* 0x0005ec0c01007387 */ /* 0x0003e20000100800 */
[----:B--2---:R-:W-:Y:S01]  /*6d40*/  IMAD.MOV.U32 R6, RZ, RZ, RZ ;  /* 0x000000ffff067224 */ /* 0x004fe200078e00ff */
[----:B------:R-:W-:Y:S02]  /*6d50*/  LOP3.LUT R7, R7, 0x90, RZ, 0xc0, !PT ;  /* 0x0000009007077812 */ /* 0x000fe400078ec0ff */
[----:B0-----:R-:W-:Y:S01]  /*6d60*/  IADD3 R11, P1, R9, UR55, RZ ;  /* 0x00000037090b7c10 */ /* 0x001fe2000ff3e0ff */
[----:B------:R-:W-:Y:S01]  /*6d70*/  USHF.R.S32.HI UR55, URZ, 0x1f, UR55 ;  /* 0x0000001f3f377899 */ /* 0x000fe20008011437 */
[----:B------:R-:W-:-:S03]  /*6d80*/  LOP3.LUT R7, R7, 0x7f, R153, 0x78, !PT ;  /* 0x0000007f07077812 */ /* 0x000fc600078e7899 */
[----:B------:R0:W-:Y:S02]  /*6d90*/  STL [R1+0x5f4], R11 ;  /* 0x0005f40b01007387 */ /* 0x0001e40000100800 */
[----:B-1----:R-:W-:-:S05]  /*6da0*/  IADD3.X R12, R5, UR55, RZ, P0, !PT ;  /* 0x00000037050c7c10 */ /* 0x002fca00087fe4ff */
[----:B------:R1:W-:Y:S01]  /*6db0*/  STL [R1+0x5e8], R12 ;  /* 0x0005e80c01007387 */ /* 0x0003e20000100800 */
[----:B0-----:R-:W-:Y:S01]  /*6dc0*/  IADD3.X R11, R4, UR55, RZ, P1, !PT ;  /* 0x00000037040b7c10 */ /* 0x001fe20008ffe4ff */
[----:B------:R-:W-:-:S04]  /*6dd0*/  USHF.R.S32.HI UR55, URZ, 0x1f, UR41 ;  /* 0x0000001f3f377899 */ /* 0x000fc80008011429 */
[----:B------:R0:W-:Y:S01]  /*6de0*/  STL [R1+0x5f0], R11 ;  /* 0x0005f00b01007387 */ /* 0x0001e20000100800 */
[----:B-1----:R-:W-:-:S05]  /*6df0*/  IADD3 R12, P0, R8, UR41, RZ ;  /* 0x00000029080c7c10 */ /* 0x002fca000ff1e0ff */
[----:B------:R1:W-:Y:S01]  /*6e00*/  STL [R1+0x5fc], R12 ;  /* 0x0005fc0c01007387 */ /* 0x0003e20000100800 */
[----:B0-----:R-:W-:Y:S01]  /*6e10*/  IADD3 R11, P1, R9, UR41, RZ ;  /* 0x00000029090b7c10 */ /* 0x001fe2000ff3e0ff */
[----:B------:R-:W-:-:S04]  /*6e20*/  USHF.R.S32.HI UR41, URZ, 0x1f, UR51 ;  /* 0x0000001f3f297899 */ /* 0x000fc80008011433 */
[----:B------:R0:W-:Y:S01]  /*6e30*/  STL [R1+0x604], R11 ;  /* 0x0006040b01007387 */ /* 0x0001e20000100800 */
        /* <DEDUP_REMOVED lines=43> */
[----:B------:R-:W-:-:S04]  /*70f0*/  ULDC UR60, c[0x0][0x238] ;  /* 0x00008e00003c7ab9 */ /* 0x000fc80000000800 */
        /* <DEDUP_REMOVED lines=173> */
[----:B------:R0:W-:Y:S04]  /*7bd0*/  STL [R1+0x75c], R11 ;  /* 0x00075c0b01007387 */ /* 0x0001e80000100800 */
[----:B------:R1:W-:Y:S01]  /*7be0*/  STL [R1+0x764], R12 ;  /* 0x0007640c01007387 */ /* 0x0003e20000100800 */
[----:B0-----:R-:W-:Y:S02]  /*7bf0*/  SHF.R.S32.HI R11, RZ, 0x7, R152 ;  /* 0x00000007ff0b7819 */ /* 0x001fe40000011498 */
[----:B-1----:R-:W-:-:S03]  /*7c00*/  IADD3.X R12, R5, UR7, RZ, P0, !PT ;  /* 0x00000007050c7c10 */ /* 0x002fc600087fe4ff */
[----:B------:R0:W-:Y:S04]  /*7c10*/  STL [R1+0xb90], R11 ;  /* 0x000b900b01007387 */ /* 0x0001e80000100800 */
[----:B------:R1:W-:Y:S01]  /*7c20*/  STL [R1+0x758], R12 ;  /* 0x0007580c01007387 */ /* 0x0003e20000100800 */
[----:B0-----:R-:W-:Y:S01]  /*7c30*/  IADD3.X R11, R4, UR7, RZ, P1, !PT ;  /* 0x00000007040b7c10 */ /* 0x001fe20008ffe4ff */
[----:B------:R-:W-:Y:S01]  /*7c40*/  USHF.R.S32.HI UR7, URZ, 0x1f, UR6 ;  /* 0x0000001f3f077899 */ /* 0x000fe20008011406 */
[----:B-1----:R-:W-:-:S03]  /*7c50*/  IADD3 R12, P1, R8, UR10, RZ ;  /* 0x0000000a080c7c10 */ /* 0x002fc6000ff3e0ff */
[----:B------:R0:W-:Y:S04]  /*7c60*/  STL [R1+0x760], R11 ;  /* 0x0007600b01007387 */ /* 0x0001e80000100800 */
[----:B------:R1:W-:Y:S01]  /*7c70*/  STL [R1+0x76c], R12 ;  /* 0x00076c0c01007387 */ /* 0x0003e20000100800 */
[----:B0-----:R-:W-:Y:S01]  /*7c80*/  IADD3 R11, P5, R9, UR10, RZ ;  /* 0x0000000a090b7c10 */ /* 0x001fe2000ffbe0ff */
[----:B------:R-:W-:Y:S01]  /*7c90*/  USHF.R.S32.HI UR10, URZ, 0x1f, UR5 ;  /* 0x0000001f3f0a7899 */ /* 0x000fe20008011405 */
[----:B-1----:R-:W-:-:S03]  /*7ca0*/  IADD3 R12, P0, R8, UR38, RZ ;  /* 0x00000026080c7c10 */ /* 0x002fc6000ff1e0ff */
[----:B------:R0:W-:Y:S04]  /*7cb0*/  STL [R1+0x774], R11 ;  /* 0x0007740b01007387 */ /* 0x0001e80000100800 */
[----:B------:R1:W-:Y:S01]  /*7cc0*/  STL [R1+0x77c], R12 ;  /* 0x00077c0c01007387 */ /* 0x0003e20000100800 */
[----:B0-----:R-:W-:Y:S01]  /*7cd0*/  IADD3 R11, P4, R9, UR38, RZ ;  /* 0x00000026090b7c10 */ /* 0x001fe2000ff9e0ff */
[----:B------:R-:W-:Y:S01]  /*7ce0*/  UIADD3 UR38, UP0, UR59, 0x2, URZ ;  /* 0x000000023b267890 */ /* 0x000fe2000ff1e03f */
[----:B-1----:R-:W-:-:S03]  /*7cf0*/  LOP3.LUT R12, R10, 0x10, RZ, 0x3c, !PT ;  /* 0x000000100a0c7812 */ /* 0x002fc600078e3cff */
[----:B------:R0:W-:Y:S01]  /*7d00*/  STL [R1+0x784], R11 ;  /* 0x0007840b01007387 */ /* 0x0001e20000100800 */
[----:B------:R-:W-:-:S03]  /*7d10*/  UIADD3.X UR39, UR61, 0x40000040, URZ, UP0, !UPT ;  /* 0x400000403d277890 */ /* 0x000fc600087fe43f */
[----:B------:R1:W-:Y:S01]  /*7d20*/  STL [R1+0xb18], R12 ;  /* 0x000b180c01007387 */ /* 0x0003e20000100800 */
[----:B------:R-:W-:Y:S01]  /*7d30*/  ULDC UR61, c[0x0][0x238] ;  /* 0x00008e00003d7ab9 */ /* 0x000fe20000000800 */
[C---:B0-----:R-:W-:Y:S02]  /*7d40*/  LOP3.LUT R11, R10.reuse, 0x20, RZ, 0x3c, !PT ;  /* 0x000000200a0b7812 */ /* 0x041fe400078e3cff */
[----:B-1----:R-:W-:-:S03]  /*7d50*/  LOP3.LUT R12, R10, 0x50, RZ, 0x3c, !PT ;  /* 0x000000500a0c7812 */ /* 0x002fc600078e3cff */
[----:B------:R0:W-:Y:S04]  /*7d60*/  STL [R1+0xb14], R11 ;  /* 0x000b140b01007387 */ /* 0x0001e80000100800 */
[----:B------:R-:W-:Y:S01]  /*7d70*/  STL [R1+0xb10], R13 ;  /* 0x000b100d01007387 */ /* 0x000fe20000100800 */
[----:B0-----:R-:W-:-:S05]  /*7d80*/  LOP3.LUT R11, R10, 0x40, RZ, 0x3c, !PT ;  /* 0x000000400a0b7812 */ /* 0x001fca00078e3cff */
[----:B------:R0:W-:Y:S04]  /*7d90*/  STL [R1+0xb0c], R11 ;  /* 0x000b0c0b01007387 */ /* 0x0001e80000100800 */
[----:B------:R1:W-:Y:S01]  /*7da0*/  STL [R1+0xb08], R12 ;  /* 0x000b080c01007387 */ /* 0x0003e20000100800 */
[C---:B0-----:R-:W-:Y:S02]  /*7db0*/  LOP3.LUT R11, R10.reuse, 0x60, RZ, 0x3c, !PT ;  /* 0x000000600a0b7812 */ /* 0x041fe400078e3cff */
[----:B------:R-:W-:Y:S02]  /*7dc0*/  LOP3.LUT R10, R10, 0x70, RZ, 0x3c, !PT ;  /* 0x000000700a0a7812 */ /* 0x000fe400078e3cff */
[----:B-1----:R-:W-:Y:S01]  /*7dd0*/  LOP3.LUT R12, R7, 0x20, RZ, 0x3c, !PT ;  /* 0x00000020070c7812 */ /* 0x002fe200078e3cff */
[----:B------:R0:W-:Y:S01]  /*7de0*/  STL [R1+0xb04], R11 ;  /* 0x000b040b01007387 */ /* 0x0001e20000100800 */
[----:B------:R-:W-:-:S03]  /*7df0*/  IADD3 R12, P2, R9, UR42, RZ ;  /* 0x0000002a090c7c10 */ /* 0x000fc6000ff5e0ff */
[----:B------:R1:W-:Y:S01]  /*7e00*/  STL [R1+0xb00], R10 ;  /* 0x000b000a01007387 */ /* 0x0003e20000100800 */
[C---:B0-----:R-:W-:Y:S02]  /*7e10*/  LOP3.LUT R11, R7.reuse, 0x40, RZ, 0x3c, !PT ;  /* 0x00000040070b7812 */ /* 0x041fe400078e3cff */
[----:B------:R-:W-:Y:S02]  /*7e20*/  IADD3 R11, P3, R8, UR42, RZ ;  /* 0x0000002a080b7c10 */ /* 0x000fe4000ff7e0ff */
[----:B-1----:R-:W-:Y:S02]  /*7e30*/  LOP3.LUT R10, R7, 0x60, RZ, 0x3c, !PT ;  /* 0x00000060070a7812 */ /* 0x002fe400078e3cff */
[----:B------:R-:W-:Y:S01]  /*7e40*/  IADD3.X R10, R5, UR43, RZ, P1, !PT ;  /* 0x0000002b050a7c10 */ /* 0x000fe20008ffe4ff */
[----:B------:R0:W-:Y:S04]  /*7e50*/  STL [R1+0x78c], R11 ;  /* 0x00078c0b01007387 */ /* 0x0001e80000100800 */
[----:B------:R1:W-:Y:S04]  /*7e60*/  STL [R1+0x794], R12 ;  /* 0x0007940c01007387 */ /* 0x0003e80000100800 */
[----:B------:R2:W-:Y:S01]  /*7e70*/  STL [R1+0x768], R10 ;  /* 0x0007680a01007387 */ /* 0x0005e20000100800 */
[----:B0-----:R-:W-:Y:S01]  /*7e80*/  IADD3.X R11, R4, UR43, RZ, P5, !PT ;  /* 0x0000002b040b7c10 */ /* 0x001fe2000affe4ff */
[----:B------:R-:W-:Y:S01]  /*7e90*/  UIADD3.64 UR42, UR38, 0x2, URZ ;  /* 0x00000002262a7897 */ /* 0x000fe2000fffe03f */
[----:B-1----:R-:W-:-:S03]  /*7ea0*/  IADD3 R12, P6, R9, UR14, RZ ;  /* 0x0000000e090c7c10 */ /* 0x002fc6000ffde0ff */
[----:B------:R0:W-:Y:S01]  /*7eb0*/  STL [R1+0x770], R11 ;  /* 0x0007700b01007387 */ /* 0x0001e20000100800 */
[----:B--2---:R-:W-:-:S05]  /*7ec0*/  IADD3 R10, P1, R8, UR14, RZ ;  /* 0x0000000e080a7c10 */ /* 0x004fca000ff3e0ff */
[----:B------:R1:W-:Y:S01]  /*7ed0*/  STL [R1+0x79c], R10 ;  /* 0x00079c0a01007387 */ /* 0x0003e20000100800 */
[----:B0-----:R-:W-:-:S03]  /*7ee0*/  IADD3.X R11, R5, UR15, RZ, P0, !PT ;  /* 0x0000000f050b7c10 */ /* 0x001fc600087fe4ff */
[----:B------:R0:W-:Y:S04]  /*7ef0*/  STL [R1+0x7a4], R12 ;  /* 0x0007a40c01007387 */ /* 0x0001e80000100800 */
[----:B------:R2:W-:Y:S01]  /*7f00*/  STL [R1+0x778], R11 ;  /* 0x0007780b01007387 */ /* 0x0005e20000100800 */
[----:B-1----:R-:W-:Y:S01]  /*7f10*/  IADD3.X R10, R4, UR15, RZ, P4, !PT ;  /* 0x0000000f040a7c10 */ /* 0x002fe2000a7fe4ff */
[----:B------:R-:W-:Y:S01]  /*7f20*/  UIADD3.64 UR14, UR38, 0x4, URZ ;  /* 0x00000004260e7897 */ /* 0x000fe2000fffe03f */
[----:B0-----:R-:W-:-:S03]  /*7f30*/  IADD3 R12, P5, R8, UR12, RZ ;  /* 0x0000000c080c7c10 */ /* 0x001fc6000ffbe0ff */
[----:B------:R0:W-:Y:S01]  /*7f40*/  STL [R1+0x780], R10 ;  /* 0x0007800a01007387 */ /* 0x0001e20000100800 */
[----:B--2---:R-:W-:-:S03]  /*7f50*/  IADD3 R11, P4, R8, UR13, RZ ;  /* 0x0000000d080b7c10 */ /* 0x004fc6000ff9e0ff */
[----:B------:R1:W-:Y:S01]  /*7f60*/  STL [R1+0x7ac], R12 ;  /* 0x0007ac0c01007387 */ /* 0x0003e20000100800 */
[----:B0-----:R-:W-:Y:S02]  /*7f70*/  IADD3 R10, P0, R9, UR12, RZ ;  /* 0x0000000c090a7c10 */ /* 0x001fe4000ff1e0ff */
[----:B-1----:R-:W-:-:S03]  /*7f80*/  IADD3.X R12, R5, UR34, RZ, P3, !PT ;  /* 0x00000022050c7c10 */ /* 0x002fc60009ffe4ff */
[----:B------:R0:W-:Y:S04]  /*7f90*/  STL [R1+0x7b4], R10 ;  /* 0x0007b40a01007387 */ /* 0x0001e80000100800 */
[----:B------:R1:W-:Y:S04]  /*7fa0*/  STL [R1+0x7bc], R11 ;  /* 0x0007bc0b01007387 */ /* 0x0003e80000100800 */
[----:B------:R2:W-:Y:S01]  /*7fb0*/  STL [R1+0x788], R12 ;  /* 0x0007880c01007387 */ /* 0x0005e20000100800 */
[----:B0-----:R-:W-:Y:S02]  /*7fc0*/  IADD3 R10, P3, R9, UR13, RZ ;  /* 0x0000000d090a7c10 */ /* 0x001fe4000ff7e0ff */
[----:B-1----:R-:W-:-:S03]  /*7fd0*/  IADD3.X R11, R4, UR34, RZ, P2, !PT ;  /* 0x00000022040b7c10 */ /* 0x002fc600097fe4ff */
[----:B------:R0:W-:Y:S01]  /*7fe0*/  STL [R1+0x7c4], R10 ;  /* 0x0007c40a01007387 */ /* 0x0001e20000100800 */
[----:B--2---:R-:W-:-:S03]  /*7ff0*/  IADD3 R12, P2, R8, UR16, RZ ;  /* 0x00000010080c7c10 */ /* 0x004fc6000ff5e0ff */
[----:B------:R1:W-:Y:S04]  /*8000*/  STL [R1+0x790], R11 ;  /* 0x0007900b01007387 */ /* 0x0003e80000100800 */
[----:B------:R2:W-:Y:S01]  /*8010*/  STL [R1+0x7cc], R12 ;  /* 0x0007cc0c01007387 */ /* 0x0005e20000100800 */
[----:B0-----:R-:W-:Y:S02]  /*8020*/  IADD3.X R10, R5, UR35, RZ, P1, !PT ;  /* 0x00000023050a7c10 */ /* 0x001fe40008ffe4ff */
[----:B-1----:R-:W-:-:S03]  /*8030*/  IADD3 R11, P1, R9, UR16, RZ ;  /* 0x00000010090b7c10 */ /* 0x002fc6000ff3e0ff */
[----:B------:R0:W-:Y:S01]  /*8040*/  STL [R1+0x798], R10 ;  /* 0x0007980a01007387 */ /* 0x0001e20000100800 */
[----:B--2---:R-:W-:-:S03]  /*8050*/  IADD3.X R12, R4, UR35, RZ, P6, !PT ;  /* 0x00000023040c7c10 */ /* 0x004fc6000b7fe4ff */
        /* <DEDUP_REMOVED lines=14> */
[----:B0-----:R-:W-:Y:S01]  /*8140*/  IADD3 R10, P4, R9, UR18, RZ ;  /* 0x00000012090a7c10 */ /* 0x001fe2000ff9e0ff */
[----:B------:R-:W-:Y:S01]  /*8150*/  UMOV UR18, UR59 ;  /* 0x0000003b00127c82 */ /* 0x000fe20008000000 */
        /* <DEDUP_REMOVED lines=8> */
[----:B------:R-:W-:Y:S01]  /*81e0*/  UMOV UR19, 0x40000040 ;  /* 0x4000004000137882 */ /* 0x000fe20000000000 */
[----:B--2---:R-:W-:Y:S02]  /*81f0*/  IADD3.X R12, R4, UR40, RZ, P1, !PT ;  /* 0x00000028040c7c10 */ /* 0x004fe40008ffe4ff */
        /* <DEDUP_REMOVED lines=101> */
[----:B--2---:R-:W-:-:S03]  /*8850*/  IADD3.X R12, R5, UR56, RZ, P2, !PT ;  /* 0x00000038050c7c10 */ /* 0x004fc600097fe4ff */
[----:B------:R1:W-:Y:S01]  /*8860*/  STL [R1+0x898], R11 ;  /* 0x0008980b01007387 */ /* 0x0003e20000100800 */
[----:B0-----:R-:W-:Y:S02]  /*8870*/  IADD3 R10, P4, R9, UR32, RZ ;  /* 0x00000020090a7c10 */ /* 0x001fe4000ff9e0ff */
[----:B-1----:R-:W-:-:S03]  /*8880*/  IADD3.X R11, R4, UR55, RZ, P3, !PT ;  /* 0x00000037040b7c10 */ /* 0x002fc60009ffe4ff */
[----:B------:R0:W-:Y:S04]  /*8890*/  STL [R1+0x8d4], R10 ;  /* 0x0008d40a01007387 */ /* 0x0001e80000100800 */
[----:B------:R1:W-:Y:S01]  /*88a0*/  STL [R1+0x8a0], R11 ;  /* 0x0008a00b01007387 */ /* 0x0003e20000100800 */
[----:B0-----:R-:W-:Y:S02]  /*88b0*/  IADD3 R10, P3, R8, UR60, RZ ;  /* 0x0000003c080a7c10 */ /* 0x001fe4000ff7e0ff */
[----:B-1----:R-:W-:-:S03]  /*88c0*/  IADD3 R11, P2, R9, UR61, RZ ;  /* 0x0000003d090b7c10 */ /* 0x002fc6000ff5e0ff */
[----:B------:R0:W-:Y:S04]  /*88d0*/  STL [R1+0x8dc], R10 ;  /* 0x0008dc0a01007387 */ /* 0x0001e80000100800 */
[----:B------:R1:W-:Y:S04]  /*88e0*/  STL [R1+0x8a8], R12 ;  /* 0x0008a80c01007387 */ /* 0x0003e80000100800 */
[----:B------:R2:W-:Y:S01]  /*88f0*/  STL [R1+0x8e4], R11 ;  /* 0x0008e40b01007387 */ /* 0x0005e20000100800 */
[----:B0-----:R-:W-:Y:S02]  /*8900*/  IADD3.X R10, R4, UR56, RZ, P1, !PT ;  /* 0x00000038040a7c10 */ /* 0x001fe40008ffe4ff */
[----:B-1----:R-:W-:-:S03]  /*8910*/  IADD3.X R12, R5, UR57, RZ, P6, !PT ;  /* 0x00000039050c7c10 */ /* 0x002fc6000b7fe4ff */
[----:B------:R0:W-:Y:S01]  /*8920*/  STL [R1+0x8b0], R10 ;  /* 0x0008b00a01007387 */ /* 0x0001e20000100800 */
[----:B--2---:R-:W-:-:S03]  /*8930*/  IADD3.X R11, R4, UR57, RZ, P5, !PT ;  /* 0x00000039040b7c10 */ /* 0x004fc6000affe4ff */
        /* <DEDUP_REMOVED lines=8> */
[----:B0-----:R-:W-:-:S05]  /*89c0*/  IADD3.X R10, R4, UR33, RZ, P2, !PT ;  /* 0x00000021040a7c10 */ /* 0x001fca00097fe4ff */
[----:B------:R1:W-:Y:S02]  /*89d0*/  STL [R1+0x8e0], R10 ;  /* 0x0008e00a01007387 */ /* 0x0003e40000100800 */
.L_x_2:
[----:B------:R-:W2:Y:S01]  /*89e0*/  LDL R17, [R1+0x8e0] ;  /* 0x0008e00001117983 */ /* 0x000ea20000100800 */
[----:B------:R-:W0:Y:S03]  /*89f0*/  LDC R207, c[0x0][0x230] ;  /* 0x00008c00ffcf7b82 */ /* 0x000e260000000800 */
[----:B------:R-:W3:Y:S01]  /*8a00*/  LDL R16, [R1+0x8e4] ;  /* 0x0008e40001107983 */ /* 0x000ee20000100800 */
[----:B------:R-:W-:Y:S02]  /*8a10*/  PRMT R160, RZ, 0x7610, R160 ;  /* 0x00007610ffa07816 */ /* 0x000fe400000000a0 */
[----:B------:R-:W-:Y:S01]  /*8a20*/  PRMT R181, RZ, 0x7610, R181 ;  /* 0x00007610ffb57816 */ /* 0x000fe200000000b5 */
[----:B------:R-:W-:Y:S04]  /*8a30*/  STL [R1+0xd5c], R252 ;  /* 0x000d5cfc01007387 */ /* 0x000fe80000100800 */
[----:B------:R-:W-:Y:S04]  /*8a40*/  STL [R1+0xd64], R252 ;  /* 0x000d64fc01007387 */ /* 0x000fe80000100800 */
[----:B------:R-:W-:Y:S04]  /*8a50*/  STL [R1+0xd6c], R252 ;  /* 0x000d6cfc01007387 */ /* 0x000fe80000100800 */
[----:B------:R-:W-:Y:S04]  /*8a60*/  STL [R1+0xd74], R252 ;  /* 0x000d74fc01007387 */ /* 0x000fe80000100800 */
[----:B------:R-:W-:Y:S01]  /*8a70*/  STL [R1+0xd7c], R252 ;  /* 0x000d7cfc01007387 */ /* 0x000fe20000100800 */
[----:B0-----:R-:W-:-:S03]  /*8a80*/  IMAD R207, R6, -0x80, R207 ;  /* 0xffffff8006cf7824 */ /* 0x001fc600078e02cf */
[----:B------:R-:W-:Y:S02]  /*8a90*/  STL [R1+0xd84], R252 ;  /* 0x000d84fc01007387 */ /* 0x000fe40000100800 */
[C---:B------:R-:W-:Y:S02]  /*8aa0*/  ISETP.GT.AND P0, PT, R207.reuse, RZ, PT ;  /* 0x000000ffcf00720c */ /* 0x040fe40003f04270 */
[----:B------:R-:W-:Y:S01]  /*8ab0*/  STL [R1+0xd8c], R252 ;  /* 0x000d8cfc01007387 */ /* 0x000fe20000100800 */
[C---:B------:R-:W-:Y:S02]  /*8ac0*/  ISETP.GT.AND P1, PT, R207.reuse, 0x1, PT ;  /* 0x00000001cf00780c */ /* 0x040fe40003f24270 */
[----:B------:R-:W-:Y:S01]  /*8ad0*/  PRMT R211, RZ, 0x7610, R211 ;  /* 0x00007610ffd37816 */ /* 0x000fe200000000d3 */
[----:B------:R-:W-:Y:S01]  /*8ae0*/  STL [R1+0xd94], R252 ;  /* 0x000d94fc01007387 */ /* 0x000fe20000100800 */
[----:B------:R-:W-:Y:S02]  /*8af0*/  PRMT R206, RZ, 0x7610, R206 ;  /* 0x00007610ffce7816 */ /* 0x000fe400000000ce */
[----:B------:R-:W-:Y:S01]  /*8b00*/  ISETP.GT.AND P2, PT, R207, 0x2, PT ;  /* 0x00000002cf00780c */ /* 0x000fe20003f44270 */
[----:B------:R-:W-:Y:S03]  /*8b10*/  STL [R1+0xd9c], R252 ;  /* 0x000d9cfc01007387 */ /* 0x000fe60000100800 */
[----:B-1----:R-:W-:Y:S01]  /*8b20*/  @P0 IMAD.MOV.U32 R10, RZ, RZ, R9 ;  /* 0x000000ffff0a0224 */ /* 0x002fe200078e0009 */
[----:B------:R-:W-:Y:S01]  /*8b30*/  STL [R1+0xda4], R252 ;  /* 0x000da4fc01007387 */ /* 0x000fe20000100800 */
[----:B------:R-:W-:-:S03]  /*8b40*/  @P0 IMAD.MOV.U32 R11, RZ, RZ, R4 ;  /* 0x000000ffff0b0224 */ /* 0x000fc600078e0004 */
[----:B------:R-:W-:Y:S04]  /*8b50*/  STL [R1+0xdac], R252 ;  /* 0x000dacfc01007387 */ /* 0x000fe80000100800 */
        /* <DEDUP_REMOVED lines=24> */
[----:B------:R0:W-:Y:S04]  /*8ce0*/  STL [R1+0xe6c], R252 ;  /* 0x000e6cfc01007387 */ /* 0x0001e80000100800 */
        /* <DEDUP_REMOVED lines=91> */
[----:B------:R1:W4:Y:S04]  /*92a0*/  @P0 LDG.E.U8 R160, desc[UR8][R10.64] ;  /* 0x000000080aa00981 */ /* 0x000328000c1e1100 */
[----:B------:R-:W-:Y:S04]  /*92b0*/  STL [R1+0xc70], R161 ;  /* 0x000c70a101007387 */ /* 0x000fe80000100800 */
[----:B------:R-:W-:Y:S01]  /*92c0*/  STL [R1+0xc6c], R167 ;  /* 0x000c6ca701007387 */ /* 0x000fe20000100800 */
[----:B-1----:R-:W-:-:S02]  /*92d0*/  @P0 IMAD.MOV.U32 R10, RZ, RZ, R8 ;  /* 0x000000ffff0a0224 */ /* 0x002fc400078e0008 */
[----:B------:R-:W-:Y:S01]  /*92e0*/  @P0 IMAD.MOV.U32 R11, RZ, RZ, R5 ;  /* 0x000000ffff0b0224 */ /* 0x000fe200078e0005 */
[----:B------:R-:W-:Y:S04]  /*92f0*/  STL [R1+0xc68], R166 ;  /* 0x000c68a601007387 */ /* 0x000fe80000100800 */
[----:B------:R-:W-:Y:S04]  /*9300*/  STL [R1+0xbb0], R7 ;  /* 0x000bb00701007387 */ /* 0x000fe80000100800 */
[----:B-----5:R-:W-:Y:S04]  /*9310*/  STL [R1+0xbac], R3 ;  /* 0x000bac0301007387 */ /* 0x020fe80000100800 */
[----:B------:R-:W-:Y:S04]  /*9320*/  STL [R1+0xba8], R2 ;  /* 0x000ba80201007387 */ /* 0x000fe80000100800 */
[----:B------:R3:W4:Y:S04]  /*9330*/  @P0 LDG.E.U8 R181, desc[UR8][R10.64] ;  /* 0x000000080ab50981 */ /* 0x000728000c1e1100 */
[----:B------:R-:W-:Y:S04]  /*9340*/  STL [R1+0xba4], R0 ;  /* 0x000ba40001007387 */ /* 0x000fe80000100800 */
[----:B------:R-:W-:Y:S01]  /*9350*/  STL [R1+0xbb4], R6 ;  /* 0x000bb40601007387 */ /* 0x000fe20000100800 */
[----:B---3--:R-:W-:-:S02]  /*9360*/  @P1 IMAD.MOV.U32 R10, RZ, RZ, R16 ;  /* 0x000000ffff0a1224 */ /* 0x008fc400078e0010 */
[----:B--2---:R-:W-:Y:S01]  /*9370*/  @P1 IMAD.MOV.U32 R11, RZ, RZ, R17 ;  /* 0x000000ffff0b1224 */ /* 0x004fe200078e0011 */
[----:B------:R-:W-:Y:S04]  /*9380*/  STL [R1+0xbbc], R9 ;  /* 0x000bbc0901007387 */ /* 0x000fe80000100800 */
[----:B------:R-:W-:Y:S04]  /*9390*/  STL [R1+0xbb8], R4 ;  /* 0x000bb80401007387 */ /* 0x000fe80000100800 */
[----:B------:R-:W-:Y:S04]  /*93a0*/  STL [R1+0xbc4], R8 ;  /* 0x000bc40801007387 */ /* 0x000fe80000100800 */
[----:B------:R-:W-:Y:S04]  /*93b0*/  STL [R1+0xbc0], R5 ;  /* 0x000bc00501007387 */ /* 0x000fe80000100800 */
[----:B------:R1:W2:Y:S01]  /*93c0*/  @P1 LDG.E.U8 R211, desc[UR8][R10.64] ;  /* 0x000000080ad31981 */ /* 0x0002a2000c1e1100 */
[----:B------:R-:W-:-:S02]  /*93d0*/  PRMT R163, RZ, 0x7610, R163 ;  /* 0x00007610ffa37816 */ /* 0x000fc400000000a3 */
[----:B------:R-:W-:Y:S01]  /*93e0*/  PRMT R153, RZ, 0x7610, R153 ;  /* 0x00007610ff997816 */ /* 0x000fe20000000099 */
[----:B------:R-:W3:Y:S04]  /*93f0*/  LDL R17, [R1+0x8b8] ;  /* 0x0008b80001117983 */ /* 0x000ee80000100800 */
[----:B------:R-:W4:Y:S04]  /*9400*/  LDL R16, [R1+0x8bc] ;  /* 0x0008bc0001107983 */ /* 0x000f280000100800 */
[----:B------:R-:W1:Y:S04]  /*9410*/  LDL R10, [R1+0x8d8] ;  /* 0x0008d800010a7983 */ /* 0x000e680000100800 */
[----:B------:R-:W1:Y:S02]  /*9420*/  LDL R11, [R1+0x8dc] ;  /* 0x0008dc00010b7983 */ /* 0x000e640000100800 */
[----:B-1----:R-:W-:-:S04]  /*9430*/  @P1 LOP3.LUT R11, R11, R10, RZ, 0x3c, !PT ;  /* 0x0000000a0b0b1212 */ /* 0x002fc800078e3cff */
[----:B------:R-:W-:-:S04]  /*9440*/  @P1 LOP3.LUT R10, R11, R10, RZ, 0x3c, !PT ;  /* 0x0000000a0b0a1212 */ /* 0x000fc800078e3cff */
[----:B------:R-:W-:-:S05]  /*9450*/  @P1 LOP3.LUT R11, R11, R10, RZ, 0x3c, !PT ;  /* 0x0000000a0b0b1212 */ /* 0x000fca00078e3cff */
[----:B------:R1:W2:Y:S04]  /*9460*/  @P1 LDG.E.U8 R206, desc[UR8][R10.64] ;  /* 0x000000080ace1981 */ /* 0x0002a8000c1e1100 */
        /* <DEDUP_REMOVED lines=13> */
[----:B------:R-:W1:Y:S01]  /*9540*/  LDL R11, [R1+0x8c4] ;  /* 0x0008c400010b7983 */ /* 0x000e620000100800 */
[----:B------:R-:W-:Y:S02]  /*9550*/  ISETP.GT.AND P0, PT, R207, 0x3, PT ;  /* 0x00000003cf00780c */ /* 0x000fe40003f04270 */
[----:B------:R-:W-:-:S02]  /*9560*/  PRMT R210, RZ, 0x7610, R210 ;  /* 0x00007610ffd27816 */ /* 0x000fc400000000d2 */
[----:B------:R-:W-:-:S09]  /*9570*/  PRMT R205, RZ, 0x7610, R205 ;  /* 0x00007610ffcd7816 */ /* 0x000fd200000000cd */
[----:B-1----:R-:W-:-:S04]  /*9580*/  @P0 LOP3.LUT R11, R11, R10, RZ, 0x3c, !PT ;  /* 0x0000000a0b0b0212 */ /* 0x002fc800078e3cff */
[----:B------:R-:W-:-:S04]  /*9590*/  @P0 LOP3.LUT R10, R11, R10, RZ, 0x3c, !PT ;  /* 0x0000000a0b0a0212 */ /* 0x000fc800078e3cff */
[----:B------:R-:W-:-:S05]  /*95a0*/  @P0 LOP3.LUT R11, R11, R10, RZ, 0x3c, !PT ;  /* 0x0000000a0b0b0212 */ /* 0x000fca00078e3cff */
[----:B------:R4:W2:Y:S02]  /*95b0*/  @P0 LDG.E.U8 R210, desc[UR8][R10.64] ;  /* 0x000000080ad20981 */ /* 0x0008a4000c1e1100 */
[----:B----4-:R-:W-:Y:S02]  /*95c0*/  @P0 IMAD.MOV.U32 R10, RZ, RZ, R16 ;  /* 0x000000ffff0a0224 */ /* 0x010fe400078e0010 */
[----:B---3--:R-:W-:Y:S01]  /*95d0*/  @P0 IMAD.MOV.U32 R11, RZ, RZ, R17 ;  /* 0x000000ffff0b0224 */ /* 0x008fe200078e0011 */
[----:B------:R-:W-:Y:S01]  /*95e0*/  ISETP.GT.AND P1, PT, R207, 0x4, PT ;  /* 0x00000004cf00780c */ /* 0x000fe20003f24270 */
[----:B------:R-:W3:Y:S04]  /*95f0*/  LDL R17, [R1+0x890] ;  /* 0x0008900001117983 */ /* 0x000ee80000100800 */
[----:B------:R1:W4:Y:S01]  /*9600*/  @P0 LDG.E.U8 R205, desc[UR8][R10.64] ;  /* 0x000000080acd0981 */ /* 0x000322000c1e1100 */
[----:B------:R-:W-:-:S02]  /*9610*/  PRMT R209, RZ, 0x7610, R209 ;  /* 0x00007610ffd17816 */ /* 0x000fc400000000d1 */
[----:B------:R-:W-:Y:S01]  /*9620*/  PRMT R176, RZ, 0x7610, R176 ;  /* 0x00007610ffb07816 */ /* 0x000fe200000000b0 */
[----:B------:R-:W2:Y:S04]  /*9630*/  LDL R16, [R1+0x894] ;  /* 0x0008940001107983 */ /* 0x000ea80000100800 */
[----:B------:R-:W1:Y:S04]  /*9640*/  LDL R10, [R1+0x8b0] ;  /* 0x0008b000010a7983 */ /* 0x000e680000100800 */
[----:B------:R-:W1:Y:S02]  /*9650*/  LDL R11, [R1+0x8b4] ;  /* 0x0008b400010b7983 */ /* 0x000e640000100800 */
[----:B-1----:R-:W-:-:S04]  /*9660*/  @P1 LOP3.LUT R11, R11, R10, RZ, 0x3c, !PT ;  /* 0x0000000a0b0b1212 */ /* 0x002fc800078e3cff */
[----:B------:R-:W-:-:S04]  /*9670*/  @P1 LOP3.LUT R10, R11, R10, RZ, 0x3c, !PT ;  /* 0x0000000a0b0a1212 */ /* 0x000fc800078e3cff */
[----:B------:R-:W-:-:S05]  /*9680*/  @P1 LOP3.LUT R11, R11, R10, RZ, 0x3c, !PT ;  /* 0x0000000a0b0b1212 */ /* 0x000fca00078e3cff */
[----:B------:R1:W4:Y:S04]  /*9690*/  @P1 LDG.E.U8 R209, desc[UR8][R10.64] ;  /* 0x000000080ad11981 */ /* 0x000328000c1e1100 */
[----:B------:R-:W1:Y:S04]  /*96a0*/  LDL R10, [R1+0x8a8] ;  /* 0x0008a800010a7983 */ /* 0x000e680000100800 */
[----:B------:R-:W1:Y:S02]  /*96b0*/  LDL R11, [R1+0x8ac] ;  /* 0x0008ac00010b7983 */ /* 0x000e640000100800 */
[----:B-1----:R-:W-:-:S04]  /*96c0*/  @P1 LOP3.LUT R11, R11, R10, RZ, 0x3c, !PT ;  /* 0x0000000a0b0b1212 */ /* 0x002fc800078e3cff */
[----:B------:R-:W-:-:S04]  /*96d0*/  @P1 LOP3.LUT R10, R11, R10, RZ, 0x3c, !PT ;  /* 0x0000000a0b0a1212 */ /* 0x000fc800078e3cff */
[----:B------:R-:W-:-:S05]  /*96e0*/  @P1 LOP3.LUT R11, R11, R10, RZ, 0x3c, !PT ;  /* 0x0000000a0b0b1212 */ /* 0x000fca00078e3cff */
[----:B------:R1:W4:Y:S04]  /*96f0*/  @P1 LDG.E.U8 R176, desc[UR8][R10.64] ;  /* 0x000000080ab01981 */ /* 0x000328000c1e1100 */
[----:B------:R-:W1:Y:S04]  /*9700*/  LDL R10, [R1+0x8a0] ;  /* 0x0008a000010a7983 */ /* 0x000e680000100800 */
[----:B------:R-:W1:Y:S01]  /*9710*/  LDL R11, [R1+0x8a4] ;  /* 0x0008a400010b7983 */ /* 0x000e620000100800 */
[----:B------:R-:W-:Y:S02]  /*9720*/  ISETP.GT.AND P2, PT, R207, 0x5, PT ;  /* 0x00000005cf00780c */ /* 0x000fe40003f44270 */
[----:B------:R-:W-:-:S11]  /*9730*/  PRMT R165, RZ, 0x7610, R165 ;  /* 0x00007610ffa57816 */ /* 0x000fd600000000a5 */
[----:B-1----:R-:W-:-:S04]  /*9740*/  @P2 LOP3.LUT R11, R11, R10, RZ, 0x3c, !PT ;  /* 0x0000000a0b0b2212 */ /* 0x002fc800078e3cff */
[----:B------:R-:W-:-:S04]  /*9750*/  @P2 LOP3.LUT R10, R11, R10, RZ, 0x3c, !PT ;  /* 0x0000000a0b0a2212 */ /* 0x000fc800078e3cff */
[----:B------:R-:W-:-:S05]  /*9760*/  @P2 LOP3.LUT R11, R11, R10, RZ, 0x3c, !PT ;  /* 0x0000000a0b0b2212 */ /* 0x000fca00078e3cff */
[----:B------:R1:W4:Y:S04]  /*9770*/  @P2 LDG.E.U8 R165, desc[UR8][R10.64] ;  /* 0x000000080aa52981 */ /* 0x000328000c1e1100 */
[----:B------:R-:W1:Y:S04]  /*9780*/  LDL R10, [R1+0x898] ;  /* 0x00089800010a7983 */ /* 0x000e680000100800 */
[----:B------:R-:W1:Y:S01]  /*9790*/  LDL R11, [R1+0x89c] ;  /* 0x00089c00010b7983 */ /* 0x000e620000100800 */
[----:B------:R-:W-:Y:S02]  /*97a0*/  ISETP.GT.AND P0, PT, R207, 0x6, PT ;  /* 0x00000006cf00780c */ /* 0x000fe40003f04270 */
[----:B------:R-:W-:-:S02]  /*97b0*/  PRMT R177, RZ, 0x7610, R177 ;  /* 0x00007610ffb17816 */ /* 0x000fc400000000b1 */
[----:B------:R-:W-:Y:S02]  /*97c0*/  PRMT R164, RZ, 0x7610, R164 ;  /* 0x00007610ffa47816 */ /* 0x000fe400000000a4 */
[----:B-1----:R-:W-:-:S04]  /*97d0*/  @P2 LOP3.LUT R11, R11, R10, RZ, 0x3c, !PT ;  /* 0x0000000a0b0b2212 */ /* 0x002fc800078e3cff */
[----:B------:R-:W-:-:S04]  /*97e0*/  @P2 LOP3.LUT R10, R11, R10, RZ, 0x3c, !PT ;  /* 0x0000000a0b0a2212 */ /* 0x000fc800078e3cff */
[----:B------:R-:W-:-:S05]  /*97f0*/  @P2 LOP3.LUT R11, R11, R10, RZ, 0x3c, !PT ;  /* 0x0000000a0b0b2212 */ /* 0x000fca00078e3cff */
[----:B------:R2:W4:Y:S02]  /*9800*/  @P2 LDG.E.U8 R177, desc[UR8][R10.64] ;  /* 0x000000080ab12981 */ /* 0x000524000c1e1100 */
[----:B--2---:R-:W-:Y:S02]  /*9810*/  @P0 IMAD.MOV.U32 R10, RZ, RZ, R16 ;  /* 0x000000ffff0a0224 */ /* 0x004fe400078e0010 */
[----:B---3--:R-:W-:Y:S01]  /*9820*/  @P0 IMAD.MOV.U32 R11, RZ, RZ, R17 ;  /* 0x000000ffff0b0224 */ /* 0x008fe200078e0011 */
[----:B------:R-:W-:Y:S01]  /*9830*/  PRMT R188, RZ, 0x7610, R188 ;  /* 0x00007610ffbc7816 */ /* 0x000fe200000000bc */
[----:B------:R-:W2:Y:S04]  /*9840*/  LDL R17, [R1+0x868] ;  /* 0x0008680001117983 */ /* 0x000ea80000100800 */
[----:B------:R1:W3:Y:S01]  /*9850*/  @P0 LDG.E.U8 R164, desc[UR8][R10.64] ;  /* 0x000000080aa40981 */ /* 0x0002e2000c1e1100 */
[----:B------:R-:W-:-:S02]  /*9860*/  ISETP.GT.AND P1, PT, R207, 0x7, PT ;  /* 0x00000007cf00780c */ /* 0x000fc40003f24270 */
[----:B------:R-:W-:Y:S01]  /*9870*/  PRMT R208, RZ, 0x7610, R208 ;  /* 0x00007610ffd07816 */ /* 0x000fe200000000d0 */
[----:B------:R-:W4:Y:S04]  /*9880*/  LDL R16, [R1+0x86c] ;  /* 0x00086c0001107983 */ /* 0x000f280000100800 */
[----:B------:R-:W1:Y:S04]  /*9890*/  LDL R10, [R1+0x888] ;  /* 0x00088800010a7983 */ /* 0x000e680000100800 */
[----:B------:R-:W1:Y:S02]  /*98a0*/  LDL R11, [R1+0x88c] ;  /* 0x00088c00010b7983 */ /* 0x000e640000100800 */
[----:B-1----:R-:W-:-:S04]  /*98b0*/  @P0 LOP3.LUT R11, R11, R10, RZ, 0x3c, !PT ;  /* 0x0000000a0b0b0212 */ /* 0x002fc800078e3cff */
[----:B------:R-:W-:-:S04]  /*98c0*/  @P0 LOP3.LUT R10, R11, R10, RZ, 0x3c, !PT ;  /* 0x0000000a0b0a0212 */ /* 0x000fc800078e3cff */
[----:B------:R-:W-:-:S05]  /*98d0*/  @P0 LOP3.LUT R11, R11, R10, RZ, 0x3c, !PT ;  /* 0x0000000a0b0b0212 */ /* 0x000fca00078e3cff */
[----:B------:R1:W3:Y:S04]  /*98e0*/  @P0 LDG.E.U8 R188, desc[UR8][R10.64] ;  /* 0x000000080abc0981 */ /* 0x0002e8000c1e1100 */
[----:B------:R-:W1:Y:S04]  /*98f0*/  LDL R10, [R1+0x880] ;  /* 0x00088000010a7983 */ /* 0x000e680000100800 */
[----:B------:R-:W1:Y:S02]  /*9900*/  LDL R11, [R1+0x884] ;  /* 0x00088400010b7983 */ /* 0x000e640000100800 */
[----:B-1----:R-:W-:-:S04]  /*9910*/  @P1 LOP3.LUT R11, R11, R10, RZ, 0x3c, !PT ;  /* 0x0000000a0b0b1212 */ /* 0x002fc800078e3cff */
[----:B------:R-:W-:-:S04]  /*9920*/  @P1 LOP3.LUT R10, R11, R10, RZ, 0x3c, !PT ;  /* 0x0000000a0b0a1212 */ /* 0x000fc800078e3cff */
[----:B------:R-:W-:-:S05]  /*9930*/  @P1 LOP3.LUT R11, R11, R10, RZ, 0x3c, !PT ;  /* 0x0000000a0b0b1212 */ /* 0x000fca00078e3cff */
[----:B------:R1:W3:Y:S04]  /*9940*/  @P1 LDG.E.U8 R208, desc[UR8][R10.64] ;  /* 0x000000080ad01981 */ /* 0x0002e8000c1e1100 */
[----:B------:R-:W1:Y:S04]  /*9950*/  LDL R10, [R1+0x878] ;  /* 0x00087800010a7983 */ /* 0x000e680000100800 */
[----:B------:R-:W1:Y:S01]  /*9960*/  LDL R11, [R1+0x87c] ;  /* 0x00087c00010b7983 */ /* 0x000e620000100800 */
[----:B------:R-:W-:Y:S02]  /*9970*/  PRMT R204, RZ, 0x7610, R204 ;  /* 0x00007610ffcc7816 */ /* 0x000fe400000000cc */
[----:B-1----:R-:W-:-:S04]  /*9980*/  @P1 LOP3.LUT R11, R11, R10, RZ, 0x3c, !PT ;  /* 0x0000000a0b0b1212 */ /* 0x002fc800078e3cff */
[----:B------:R-:W-:-:S04]  /*9990*/  @P1 LOP3.LUT R10, R11, R10, RZ, 0x3c, !PT ;  /* 0x0000000a0b0a1212 */ /* 0x000fc800078e3cff */
[----:B------:R-:W-:-:S05]  /*99a0*/  @P1 LOP3.LUT R11, R11, R10, RZ, 0x3c, !PT ;  /* 0x0000000a0b0b1212 */ /* 0x000fca00078e3cff */
[----:B------:R1:W3:Y:S04]  /*99b0*/  @P1 LDG.E.U8 R204, desc[UR8][R10.64] ;  /* 0x000000080acc1981 */ /* 0x0002e8000c1e1100 */
        /* <DEDUP_REMOVED lines=8> */
[----:B------:R4:W3:Y:S02]  /*9a40*/  @P2 LDG.E.U8 R189, desc[UR8][R10.64] ;  /* 0x000000080abd2981 */ /* 0x0008e4000c1e1100 */
[----:B----4-:R-:W-:Y:S02]  /*9a50*/  @P2 IMAD.MOV.U32 R10, RZ, RZ, R16 ;  /* 0x000000ffff0a2224 */ /* 0x010fe400078e0010 */
[----:B--2---:R-:W-:Y:S01]  /*9a60*/  @P2 IMAD.MOV.U32 R11, RZ, RZ, R17 ;  /* 0x000000ffff0b2224 */ /* 0x004fe200078e0011 */
[----:B------:R-:W-:Y:S01]  /*9a70*/  ISETP.GT.AND P0, PT, R207, 0x9, PT ;  /* 0x00000009cf00780c */ /* 0x000fe20003f04270 */
[----:B------:R-:W2:Y:S04]  /*9a80*/  LDL R17, [R1+0x840] ;  /* 0x0008400001117983 */ /* 0x000ea80000100800 */
[----:B------:R1:W4:Y:S01]  /*9a90*/  @P2 LDG.E.U8 R180, desc[UR8][R10.64] ;  /* 0x000000080ab42981 */ /* 0x000322000c1e1100 */
[----:B------:R-:W-:-:S02]  /*9aa0*/  PRMT R162, RZ, 0x7610, R162 ;  /* 0x00007610ffa27816 */ /* 0x000fc400000000a2 */
[----:B------:R-:W-:Y:S01]  /*9ab0*/  PRMT R203, RZ, 0x7610, R203 ;  /* 0x00007610ffcb7816 */ /* 0x000fe200000000cb */
[----:B------:R-:W3:Y:S04]  /*9ac0*/  LDL R16, [R1+0x844] ;  /* 0x0008440001107983 */ /* 0x000ee80000100800 */
        /* <DEDUP_REMOVED lines=29> */
[----:B---3--:R-:W-:Y:S02]  /*9ca0*/  @P2 IMAD.MOV.U32 R10, RZ, RZ, R16 ;  /* 0x000000ffff0a2224 */ /* 0x008fe400078e0010 */
[----:B--2---:R-:W-:Y:S01]  /*9cb0*/  @P2 IMAD.MOV.U32 R11, RZ, RZ, R17 ;  /* 0x000000ffff0b2224 */ /* 0x004fe200078e0011 */
        /* <DEDUP_REMOVED lines=151> */
[----:B------:R-:W2:Y:S04]  /*a630*/  LDL R16, [R1+0x77c] ;  /* 0x00077c0001107983 */ /* 0x000ea80000100800 */
        /* <DEDUP_REMOVED lines=17> */
[----:B--2---:R2:W3:Y:S04]  /*a750*/  @P2 LDG.E.U8 R13, desc[UR8][R16.64] ;  /* 0x00000008100d2981 */ /* 0x0044e8000c1e1100 */
[----:B------:R-:W2:Y:S04]  /*a760*/  LDL R16, [R1+0x770] ;  /* 0x0007700001107983 */ /* 0x000ea80000100800 */
[----:B------:R-:W2:Y:S01]  /*a770*/  LDL R17, [R1+0x774] ;  /* 0x0007740001117983 */ /* 0x000ea20000100800 */
[----:B-1----:R-:W-:-:S04]  /*a780*/  @P1 LOP3.LUT R11, R11, R10, RZ, 0x3c, !PT ;  /* 0x0000000a0b0b1212 */ /* 0x002fc800078e3cff */
[----:B------:R-:W-:-:S04]  /*a790*/  @P1 LOP3.LUT R10, R11, R10, RZ, 0x3c, !PT ;  /* 0x0000000a0b0a1212 */ /* 0x000fc800078e3cff */
[----:B------:R-:W-:-:S05]  /*a7a0*/  @P1 LOP3.LUT R11, R11, R10, RZ, 0x3c, !PT ;  /* 0x0000000a0b0b1212 */ /* 0x000fca00078e3cff */
[----:B------:R1:W3:Y:S04]  /*a7b0*/  @P1 LDG.E.U8 R12, desc[UR8][R10.64] ;  /* 0x000000080a0c1981 */ /* 0x0002e8000c1e1100 */
[----:B------:R-:W1:Y:S04]  /*a7c0*/  LDL R10, [R1+0x780] ;  /* 0x00078000010a7983 */ /* 0x000e680000100800 */
[----:B------:R-:W1:Y:S01]  /*a7d0*/  LDL R11, [R1+0x784] ;  /* 0x00078400010b7983 */ /* 0x000e620000100800 */
[----:B------:R-:W-:Y:S02]  /*a7e0*/  ISETP.GT.AND P0, PT, R207, 0x18, PT ;  /* 0x00000018cf00780c */ /* 0x000fe40003f04270 */
[----:B------:R-:W-:-:S11]  /*a7f0*/  PRMT R19, RZ, 0x7610, R19 ;  /* 0x00007610ff137816 */ /* 0x000fd60000000013 */
[----:B--2---:R-:W-:-:S04]  /*a800*/  @P0 LOP3.LUT R17, R17, R16, RZ, 0x3c, !PT ;  /* 0x0000001011110212 */ /* 0x004fc800078e3cff */
[----:B------:R-:W-:-:S04]  /*a810*/  @P0 LOP3.LUT R16, R17, R16, RZ, 0x3c, !PT ;  /* 0x0000001011100212 */ /* 0x000fc800078e3cff */
[----:B------:R-:W-:Y:S02]  /*a820*/  @P0 LOP3.LUT R17, R17, R16, RZ, 0x3c, !PT ;  /* 0x0000001011110212 */ /* 0x000fe400078e3cff */
[----:B-1----:R-:W-:-:S04]  /*a830*/  @P2 LOP3.LUT R11, R11, R10, RZ, 0x3c, !PT ;  /* 0x0000000a0b0b2212 */ /* 0x002fc800078e3cff */
[----:B------:R-:W-:-:S04]  /*a840*/  @P2 LOP3.LUT R10, R11, R10, RZ, 0x3c, !PT ;  /* 0x0000000a0b0a2212 */ /* 0x000fc800078e3cff */
[----:B------:R-:W-:-:S05]  /*a850*/  @P2 LOP3.LUT R11, R11, R10, RZ, 0x3c, !PT ;  /* 0x0000000a0b0b2212 */ /* 0x000fca00078e3cff */
[----:B------:R1:W2:Y:S02]  /*a860*/  @P2 LDG.E.U8 R19, desc[UR8][R10.64] ;  /* 0x000000080a132981 */ /* 0x0002a4000c1e1100 */
[----:B-1----:R-:W-:-:S06]  /*a870*/  PRMT R10, RZ, 0x7610, R10 ;  /* 0x00007610ff0a7816 */ /* 0x002fcc000000000a */
[----:B------:R1:W2:Y:S04]  /*a880*/  @P0 LDG.E.U8 R10, desc[UR8][R16.64] ;  /* 0x00000008100a0981 */ /* 0x0002a8000c1e1100 */
[----:B------:R-:W1:Y:S04]  /*a890*/  LDL R16, [R1+0x768] ;  /* 0x0007680001107983 */ /* 0x000e680000100800 */
[----:B------:R-:W1:Y:S01]  /*a8a0*/  LDL R17, [R1+0x76c] ;  /* 0x00076c0001117983 */ /* 0x000e620000100800 */
[----:B0-----:R-:W-:Y:S02]  /*a8b0*/  PRMT R252, RZ, 0x7610, R252 ;  /* 0x00007610fffc7816 */ /* 0x001fe400000000fc */
[----:B-1----:R-:W-:-:S04]  /*a8c0*/  @P0 LOP3.LUT R17, R17, R16, RZ, 0x3c, !PT ;  /* 0x0000001011110212 */ /* 0x002fc800078e3cff */
[----:B------:R-:W-:-:S04]  /*a8d0*/  @P0 LOP3.LUT R16, R17, R16, RZ, 0x3c, !PT ;  /* 0x0000001011100212 */ /* 0x000fc800078e3cff */
[----:B------:R-:W-:-:S05]  /*a8e0*/  @P0 LOP3.LUT R17, R17, R16, RZ, 0x3c, !PT ;  /* 0x0000001011110212 */ /* 0x000fca00078e3cff */
[----:B------:R-:W4:Y:S01]  /*a8f0*/  @P0 LDG.E.U8 R252, desc[UR8][R16.64] ;  /* 0x0000000810fc0981 */ /* 0x000f22000c1e1100 */
[----:B------:R-:W-:-:S03]  /*a900*/  ISETP.GT.AND P1, PT, R207, 0x19, PT ;  /* 0x00000019cf00780c */ /* 0x000fc60003f24270 */
[----:B----4-:R0:W-:Y:S04]  /*a910*/  STL [R1+0x19c], R252 ;  /* 0x00019cfc01007387 */ /* 0x0101e80000100800 */
[----:B0-----:R-:W4:Y:S04]  /*a920*/  LDL.LU R252, [R1+0xe6c] ;  /* 0x000e6c0001fc7983 */ /* 0x001f280000300800 */
[----:B------:R-:W3:Y:S04]  /*a930*/  LDL R16, [R1+0x760] ;  /* 0x0007600001107983 */ /* 0x000ee80000100800 */
[----:B------:R-:W3:Y:S01]  /*a940*/  LDL R17, [R1+0x764] ;  /* 0x0007640001117983 */ /* 0x000ee20000100800 */
[----:B------:R-:W-:-:S02]  /*a950*/  PRMT R11, RZ, 0x7610, R11 ;  /* 0x00007610ff0b7816 */ /* 0x000fc4000000000b */
[----:B---3--:R-:W-:-:S04]  /*a960*/  @P1 LOP3.LUT R17, R17, R16, RZ, 0x3c, !PT ;  /* 0x0000001011111212 */ /* 0x008fc800078e3cff */
[----:B------:R-:W-:-:S04]  /*a970*/  @P1 LOP3.LUT R16, R17, R16, RZ, 0x3c, !PT ;  /* 0x0000001011101212 */ /* 0x000fc800078e3cff */
[----:B------:R-:W-:-:S05]  /*a980*/  @P1 LOP3.LUT R17, R17, R16, RZ, 0x3c, !PT ;  /* 0x0000001011111212 */ /* 0x000fca00078e3cff */
[----:B------:R0:W3:Y:S04]  /*a990*/  @P1 LDG.E.U8 R11, desc[UR8][R16.64] ;  /* 0x00000008100b1981 */ /* 0x0000e8000c1e1100 */
[----:B------:R-:W0:Y:S04]  /*a9a0*/  LDL R16, [R1+0x758] ;  /* 0x0007580001107983 */ /* 0x000e280000100800 */
[----:B------:R-:W0:Y:S01]  /*a9b0*/  LDL R17, [R1+0x75c] ;  /* 0x00075c0001117983 */ /* 0x000e220000100800 */
[----:B------:R-:W-:Y:S02]  /*a9c0*/  PRMT R251, RZ, 0x7610, R251 ;  /* 0x00007610fffb7816 */ /* 0x000fe400000000fb */
[----:B0-----:R-:W-:-:S04]  /*a9d0*/  @P1 LOP3.LUT R17, R17, R16, RZ, 0x3c, !PT ;  /* 0x0000001011111212 */ /* 0x001fc800078e3cff */
[----:B------:R-:W-:-:S04]  /*a9e0*/  @P1 LOP3.LUT R16, R17, R16, RZ, 0x3c, !PT ;  /* 0x0000001011101212 */ /* 0x000fc800078e3cff */
[----:B------:R-:W-:-:S05]  /*a9f0*/  @P1 LOP3.LUT R17, R17, R16, RZ, 0x3c, !PT ;  /* 0x0000001011111212 */ /* 0x000fca00078e3cff */
[----:B------:R-:W2:Y:S01]  /*aa00*/  @P1 LDG.E.U8 R251, desc[UR8][R16.64] ;  /* 0x0000000810fb1981 */ /* 0x000ea2000c1e1100 */
[----:B------:R-:W-:-:S03]  /*aa10*/  ISETP.GT.AND P2, PT, R207, 0x1a, PT ;  /* 0x0000001acf00780c */ /* 0x000fc60003f44270 */
[----:B--2---:R0:W-:Y:S04]  /*aa20*/  STL [R1+0x190], R251 ;  /* 0x000190fb01007387 */ /* 0x0041e80000100800 */
[----:B0-----:R-:W2:Y:S04]  /*aa30*/  LDL.LU R251, [R1+0xe68] ;  /* 0x000e680001fb7983 */ /* 0x001ea80000300800 */
[----:B------:R-:W3:Y:S04]  /*aa40*/  LDL R16, [R1+0x750] ;  /* 0x0007500001107983 */ /* 0x000ee80000100800 */
[----:B------:R-:W3:Y:S01]  /*aa50*/  LDL R17, [R1+0x754] ;  /* 0x0007540001117983 */ /* 0x000ee20000100800 */
[----:B----4-:R-:W-:-:S02]  /*aa60*/  PRMT R252, RZ, 0x7610, R252 ;  /* 0x00007610fffc7816 */ /* 0x010fc400000000fc */
[----:B---3--:R-:W-:-:S04]  /*aa70*/  @P2 LOP3.LUT R17, R17, R16, RZ, 0x3c, !PT ;  /* 0x0000001011112212 */ /* 0x008fc800078e3cff */
[----:B------:R-:W-:-:S04]  /*aa80*/  @P2 LOP3.LUT R16, R17, R16, RZ, 0x3c, !PT ;  /* 0x0000001011102212 */ /* 0x000fc800078e3cff */
[----:B------:R-:W-:-:S05]  /*aa90*/  @P2 LOP3.LUT R17, R17, R16, RZ, 0x3c, !PT ;  /* 0x0000001011112212 */ /* 0x000fca00078e3cff */
[----:B------:R-:W3:Y:S04]  /*aaa0*/  @P2 LDG.E.U8 R252, desc[UR8][R16.64] ;  /* 0x0000000810fc2981 */ /* 0x000ee8000c1e1100 */
[----:B---3--:R0:W-:Y:S04]  /*aab0*/  STL [R1+0x1a8], R252 ;  /* 0x0001a8fc01007387 */ /* 0x0081e80000100800 */
[----:B0-----:R-:W3:Y:S04]  /*aac0*/  LDL.LU R252, [R1+0xe64] ;  /* 0x000e640001fc7983 */ /* 0x001ee80000300800 */
[----:B------:R-:W4:Y:S04]  /*aad0*/  LDL R16, [R1+0x748] ;  /* 0x0007480001107983 */ /* 0x000f280000100800 */
[----:B------:R-:W4:Y:S01]  /*aae0*/  LDL R17, [R1+0x74c] ;  /* 0x00074c0001117983 */ /* 0x000f220000100800 */
[----:B--2---:R-:W-:-:S02]  /*aaf0*/  PRMT R251, RZ, 0x7610, R251 ;  /* 0x00007610fffb7816 */ /* 0x004fc400000000fb */
[----:B----4-:R-:W-:-:S04]  /*ab00*/  @P2 LOP3.LUT R17, R17, R16, RZ, 0x3c, !PT ;  /* 0x0000001011112212 */ /* 0x010fc800078e3cff */
[----:B------:R-:W-:-:S04]  /*ab10*/  @P2 LOP3.LUT R16, R17, R16, RZ, 0x3c, !PT ;  /* 0x0000001011102212 */ /* 0x000fc800078e3cff */
[----:B------:R-:W-:-:S05]  /*ab20*/  @P2 LOP3.LUT R17, R17, R16, RZ, 0x3c, !PT ;  /* 0x0000001011112212 */ /* 0x000fca00078e3cff */
[----:B------:R-:W2:Y:S01]  /*ab30*/  @P2 LDG.E.U8 R251, desc[UR8][R16.64] ;  /* 0x0000000810fb2981 */ /* 0x000ea2000c1e1100 */
[----:B------:R-:W-:-:S03]  /*ab40*/  ISETP.GT.AND P0, PT, R207, 0x1b, PT ;  /* 0x0000001bcf00780c */ /* 0x000fc60003f04270 */
[----:B--2---:R0:W-:Y:S04]  /*ab50*/  STL [R1+0x1c8], R251 ;  /* 0x0001c8fb01007387 */ /* 0x0041e80000100800 */
[----:B0-----:R-:W2:Y:S04]  /*ab60*/  LDL.LU R251, [R1+0xe60] ;  /* 0x000e600001fb7983 */ /* 0x001ea80000300800 */
[----:B------:R-:W4:Y:S04]  /*ab70*/  LDL R16, [R1+0x740] ;  /* 0x0007400001107983 */ /* 0x000f280000100800 */
[----:B------:R-:W4:Y:S01]  /*ab80*/  LDL R17, [R1+0x744] ;  /* 0x0007440001117983 */ /* 0x000f220000100800 */
[----:B---3--:R-:W-:-:S02]  /*ab90*/  PRMT R252, RZ, 0x7610, R252 ;  /* 0x00007610fffc7816 */ /* 0x008fc400000000fc */
[----:B----4-:R-:W-:-:S04]  /*aba0*/  @P0 LOP3.LUT R17, R17, R16, RZ, 0x3c, !PT ;  /* 0x0000001011110212 */ /* 0x010fc800078e3cff */
        /* <DEDUP_REMOVED lines=83> */
[----:B------:R-:W-:-:S02]  /*b0e0*/  PRMT R3, RZ, 0x7610, R3 ;  /* 0x00007610ff037816 */ /* 0x000fc40000000003 */
[----:B----4-:R-:W-:-:S04]  /*b0f0*/  @P1 LOP3.LUT R17, R17, R16, RZ, 0x3c, !PT ;  /* 0x0000001011111212 */ /* 0x010fc800078e3cff */
[----:B------:R-:W-:-:S04]  /*b100*/  @P1 LOP3.LUT R16, R17, R16, RZ, 0x3c, !PT ;  /* 0x0000001011101212 */ /* 0x000fc800078e3cff */
[----:B------:R-:W-:-:S05]  /*b110*/  @P1 LOP3.LUT R17, R17, R16, RZ, 0x3c, !PT ;  /* 0x0000001011111212 */ /* 0x000fca00078e3cff */
[----:B------:R0:W4:Y:S04]  /*b120*/  @P1 LDG.E.U8 R3, desc[UR8][R16.64] ;  /* 0x0000000810031981 */ /* 0x000128000c1e1100 */
[----:B------:R-:W0:Y:S04]  /*b130*/  LDL R16, [R1+0x6f0] ;  /* 0x0006f00001107983 */ /* 0x000e280000100800 */
[----:B------:R-:W0:Y:S01]  /*b140*/  LDL R17, [R1+0x6f4] ;  /* 0x0006f40001117983 */ /* 0x000e220000100800 */
[----:B------:R-:W-:Y:S02]  /*b150*/  ISETP.GT.AND P2, PT, R207, 0x20, PT ;  /* 0x00000020cf00780c */ /* 0x000fe40003f44270 */
[----:B---3--:R-:W-:-:S11]  /*b160*/  PRMT R252, RZ, 0x7610, R252 ;  /* 0x00007610fffc7816 */ /* 0x008fd600000000fc */
[----:B0-----:R-:W-:-:S04]  /*b170*/  @P2 LOP3.LUT R17, R17, R16, RZ, 0x3c, !PT ;  /* 0x0000001011112212 */ /* 0x001fc800078e3cff */
[----:B------:R-:W-:-:S04]  /*b180*/  @P2 LOP3.LUT R16, R17, R16, RZ, 0x3c, !PT ;  /* 0x0000001011102212 */ /* 0x000fc800078e3cff */
[----:B------:R-:W-:-:S05]  /*b190*/  @P2 LOP3.LUT R17, R17, R16, RZ, 0x3c, !PT ;  /* 0x0000001011112212 */ /* 0x000fca00078e3cff */
[----:B------:R-:W3:Y:S04]  /*b1a0*/  @P2 LDG.E.U8 R252, desc[UR8][R16.64] ;  /* 0x0000000810fc2981 */ /* 0x000ee8000c1e1100 */
[----:B---3--:R0:W-:Y:S04]  /*b1b0*/  STL [R1+0x1e8], R252 ;  /* 0x0001e8fc01007387 */ /* 0x0081e80000100800 */
[----:B0-----:R-:W3:Y:S04]  /*b1c0*/  LDL.LU R252, [R1+0xe38] ;  /* 0x000e380001fc7983 */ /* 0x001ee80000300800 */
[----:B------:R-:W2:Y:S04]  /*b1d0*/  LDL R16, [R1+0x6e8] ;  /* 0x0006e80001107983 */ /* 0x000ea80000100800 */
[----:B------:R-:W2:Y:S01]  /*b1e0*/  LDL R17, [R1+0x6ec] ;  /* 0x0006ec0001117983 */ /* 0x000ea20000100800 */
[----:B------:R-:W-:-:S02]  /*b1f0*/  PRMT R0, RZ, 0x7610, R0 ;  /* 0x00007610ff007816 */ /* 0x000fc40000000000 */
[----:B--2---:R-:W-:-:S04]  /*b200*/  @P2 LOP3.LUT R17, R17, R16, RZ, 0x3c, !PT ;  /* 0x0000001011112212 */ /* 0x004fc800078e3cff */
[----:B------:R-:W-:-:S04]  /*b210*/  @P2 LOP3.LUT R16, R17, R16, RZ, 0x3c, !PT ;  /* 0x0000001011102212 */ /* 0x000fc800078e3cff */
[----:B------:R-:W-:-:S05]  /*b220*/  @P2 LOP3.LUT R17, R17, R16, RZ, 0x3c, !PT ;  /* 0x0000001011112212 */ /* 0x000fca00078e3cff */
[----:B------:R0:W2:Y:S04]  /*b230*/  @P2 LDG.E.U8 R0, desc[UR8][R16.64] ;  /* 0x0000000810002981 */ /* 0x0000a8000c1e1100 */
[----:B------:R-:W0:Y:S04]  /*b240*/  LDL R16, [R1+0x6e0] ;  /* 0x0006e00001107983 */ /* 0x000e280000100800 */
[----:B------:R-:W0:Y:S01]  /*b250*/  LDL R17, [R1+0x6e4] ;  /* 0x0006e40001117983 */ /* 0x000e220000100800 */
[----:B------:R-:W-:Y:S02]  /*b260*/  ISETP.GT.AND P0, PT, R207, 0x21, PT ;  /* 0x00000021cf00780c */ /* 0x000fe40003f04270 */
[----:B------:R-:W-:-:S11]  /*b270*/  PRMT R2, RZ, 0x7610, R2 ;  /* 0x00007610ff027816 */ /* 0x000fd60000000002 */
[----:B0-----:R-:W-:-:S04]  /*b280*/  @P0 LOP3.LUT R17, R17, R16, RZ, 0x3c, !PT ;  /* 0x0000001011110212 */ /* 0x001fc800078e3cff */
[----:B------:R-:W-:-:S04]  /*b290*/  @P0 LOP3.LUT R16, R17, R16, RZ, 0x3c, !PT ;  /* 0x0000001011100212 */ /* 0x000fc800078e3cff */
[----:B------:R-:W-:-:S05]  /*b2a0*/  @P0 LOP3.LUT R17, R17, R16, RZ, 0x3c, !PT ;  /* 0x0000001011110212 */ /* 0x000fca00078e3cff */
[----:B------:R0:W2:Y:S04]  /*b2b0*/  @P0 LDG.E.U8 R2, desc[UR8][R16.64] ;  /* 0x0000000810020981 */ /* 0x0000a8000c1e1100 */
[----:B------:R-:W0:Y:S04]  /*b2c0*/  LDL R16, [R1+0x6d8] ;  /* 0x0006d80001107983 */ /* 0x000e280000100800 */
[----:B------:R-:W0:Y:S01]  /*b2d0*/  LDL R17, [R1+0x6dc] ;  /* 0x0006dc0001117983 */ /* 0x000e220000100800 */
[----:B---3--:R-:W-:Y:S02]  /*b2e0*/  PRMT R252, RZ, 0x7610, R252 ;  /* 0x00007610fffc7816 */ /* 0x008fe400000000fc */
[----:B0-----:R-:W-:-:S04]  /*b2f0*/  @P0 LOP3.LUT R17, R17, R16, RZ, 0x3c, !PT ;  /* 0x0000001011110212 */ /* 0x001fc800078e3cff */
[----:B------:R-:W-:-:S04]  /*b300*/  @P0 LOP3.LUT R16, R17, R16, RZ, 0x3c, !PT ;  /* 0x0000001011100212 */ /* 0x000fc800078e3cff */
[----:B------:R-:W-:-:S05]  /*b310*/  @P0 LOP3.LUT R17, R17, R16, RZ, 0x3c, !PT ;  /* 0x0000001011110212 */ /* 0x000fca00078e3cff */
[----:B------:R-:W3:Y:S01]  /*b320*/  @P0 LDG.E.U8 R252, desc[UR8][R16.64] ;  /* 0x0000000810fc0981 */ /* 0x000ee2000c1e1100 */
[----:B------:R-:W-:-:S03]  /*b330*/  ISETP.GT.AND P1, PT, R207, 0x22, PT ;  /* 0x00000022cf00780c */ /* 0x000fc60003f24270 */
        /* <DEDUP_REMOVED lines=8> */
[----:B------:R-:W4:Y:S04]  /*b3c0*/  @P1 LDG.E.U8 R251, desc[UR8][R16.64] ;  /* 0x0000000810fb1981 */ /* 0x000f28000c1e1100 */
[----:B----4-:R0:W-:Y:S04]  /*b3d0*/  STL [R1+0x1fc], R251 ;  /* 0x0001fcfb01007387 */ /* 0x0101e80000100800 */
[----:B0-----:R-:W4:Y:S04]  /*b3e0*/  LDL.LU R251, [R1+0xe30] ;  /* 0x000e300001fb7983 */ /* 0x001f280000300800 */
[----:B------:R-:W2:Y:S04]  /*b3f0*/  LDL R16, [R1+0x6c8] ;  /* 0x0006c80001107983 */ /* 0x000ea80000100800 */
[----:B------:R-:W2:Y:S01]  /*b400*/  LDL R17, [R1+0x6cc] ;  /* 0x0006cc0001117983 */ /* 0x000ea20000100800 */
[----:B---3--:R-:W-:-:S02]  /*b410*/  PRMT R252, RZ, 0x7610, R252 ;  /* 0x00007610fffc7816 */ /* 0x008fc400000000fc */
[----:B--2---:R-:W-:-:S04]  /*b420*/  @P1 LOP3.LUT R17, R17, R16, RZ, 0x3c, !PT ;  /* 0x0000001011111212 */ /* 0x004fc800078e3cff */
        /* <DEDUP_REMOVED lines=515> */
[----:B------:R-:W4:Y:S01]  /*d460*/  @P1 LDG.E.U8 R250, desc[UR8][R16.64] ;  /* 0x0000000810fa1981 */ /* 0x000f22000c1e1100 */
[----:B------:R-:W-:-:S03]  /*d470*/  ISETP.GT.AND P2, PT, R207, 0x3e, PT ;  /* 0x0000003ecf00780c */ /* 0x000fc60003f44270 */
[----:B----4-:R0:W-:Y:S04]  /*d480*/  STL [R1+0xec], R250 ;  /* 0x0000ecfa01007387 */ /* 0x0101e80000100800 */
[----:B0-----:R-:W4:Y:S04]  /*d490*/  LDL.LU R250, [R1+0xd54] ;  /* 0x000d540001fa7983 */ /* 0x001f280000300800 */
[----:B------:R-:W2:Y:S04]  /*d4a0*/  LDL R16, [R1+0xa34] ;  /* 0x000a340001107983 */ /* 0x000ea80000100800 */
[----:B------:R-:W2:Y:S01]  /*d4b0*/  LDL R17, [R1+0xa38] ;  /* 0x000a380001117983 */ /* 0x000ea20000100800 */
[----:B------:R-:W-:-:S02]  /*d4c0*/  PRMT R249, RZ, 0x7610, R249 ;  /* 0x00007610fff97816 */ /* 0x000fc400000000f9 */
[----:B--2---:R-:W-:-:S04]  /*d4d0*/  @P2 LOP3.LUT R17, R17, R16, RZ, 0x3c, !PT ;  /* 0x0000001011112212 */ /* 0x004fc800078e3cff */
[----:B------:R-:W-:-:S04]  /*d4e0*/  @P2 LOP3.LUT R16, R17, R16, RZ, 0x3c, !PT ;  /* 0x0000001011102212 */ /* 0x000fc800078e3cff */
[----:B------:R-:W-:-:S05]  /*d4f0*/  @P2 LOP3.LUT R17, R17, R16, RZ, 0x3c, !PT ;  /* 0x0000001011112212 */ /* 0x000fca00078e3cff */
[----:B------:R-:W2:Y:S04]  /*d500*/  @P2 LDG.E.U8 R249, desc[UR8][R16.64] ;  /* 0x0000000810f92981 */ /* 0x000ea8000c1e1100 */
[----:B--2---:R0:W-:Y:S04]  /*d510*/  STL [R1+0xe8], R249 ;  /* 0x0000e8f901007387 */ /* 0x0041e80000100800 */
[----:B0-----:R-:W2:Y:S04]  /*d520*/  LDL.LU R249, [R1+0xd50] ;  /* 0x000d500001f97983 */ /* 0x001ea80000300800 */
[----:B------:R-:W3:Y:S04]  /*d530*/  LDL R16, [R1+0xa2c] ;  /* 0x000a2c0001107983 */ /* 0x000ee80000100800 */
[----:B------:R-:W3:Y:S01]  /*d540*/  LDL R17, [R1+0xa30] ;  /* 0x000a300001117983 */ /* 0x000ee20000100800 */
[----:B------:R-:W-:-:S02]  /*d550*/  PRMT R248, RZ, 0x7610, R248 ;  /* 0x00007610fff87816 */ /* 0x000fc400000000f8 */
[----:B---3--:R-:W-:-:S04]  /*d560*/  @P2 LOP3.LUT R17, R17, R16, RZ, 0x3c, !PT ;  /* 0x0000001011112212 */ /* 0x008fc800078e3cff */
        /* <DEDUP_REMOVED lines=290> */
[----:B------:R-:W-:Y:S02]  /*e790*/  ISETP.GT.AND P0, PT, R207, 0x4e, PT ;  /* 0x0000004ecf00780c */ /* 0x000fe40003f04270 */
[----:B------:R-:W-:-:S11]  /*e7a0*/  PRMT R218, RZ, 0x7610, R218 ;  /* 0x00007610ffda7816 */ /* 0x000fd600000000da */
[----:B0-----:R-:W-:-:S04]  /*e7b0*/  @P0 LOP3.LUT R17, R17, R16, RZ, 0x3c, !PT ;  /* 0x0000001011110212 */ /* 0x001fc800078e3cff */
        /* <DEDUP_REMOVED lines=34> */
[----:B------:R-:W-:-:S11]  /*e9e0*/  PRMT R215, RZ, 0x7610, R215 ;  /* 0x00007610ffd77816 */ /* 0x000fd600000000d7 */
[----:B0-----:R-:W-:-:S04]  /*e9f0*/  @P2 LOP3.LUT R17, R17, R16, RZ, 0x3c, !PT ;  /* 0x0000001011112212 */ /* 0x001fc800078e3cff */
        /* <DEDUP_REMOVED lines=24> */
[----:B------:R-:W-:Y:S02]  /*eb80*/  PRMT R4, RZ, 0x7610, R4 ;  /* 0x00007610ff047816 */ /* 0x000fe40000000004 */
[----:B0-----:R-:W-:-:S04]  /*eb90*/  @P0 LOP3.LUT R17, R17, R16, RZ, 0x3c, !PT ;  /* 0x0000001011110212 */ /* 0x001fc800078e3cff */
        /* <DEDUP_REMOVED lines=235> */
[----:B----4-:R0:W-:Y:S04]  /*fa50*/  STL [R1], R166 ;  /* 0x000000a601007387 */ /* 0x0101e80000100800 */
[----:B0-----:R-:W4:Y:S04]  /*fa60*/  LDL.LU R166, [R1+0xc68] ;  /* 0x000c680001a67983 */ /* 0x001f280000300800 */
        /* <DEDUP_REMOVED lines=17> */
[----:B------:R-:W-:Y:S02]  /*fb80*/  PRMT R250, RZ, 0x7610, R250 ;  /* 0x00007610fffa7816 */ /* 0x000fe400000000fa */
[----:B0-----:R-:W-:-:S04]  /*fb90*/  @P2 LOP3.LUT R17, R17, R16, RZ, 0x3c, !PT ;  /* 0x0000001011112212 */ /* 0x001fc800078e3cff */
        /* <DEDUP_REMOVED lines=430> */
[----:B------:R0:W4:Y:S04]  /*11680*/  @P0 LDG.E.U8 R161, desc[UR8][R16.64] ;  /* 0x0000000810a10981 */ /* 0x000128000c1e1100 */
[----:B------:R-:W0:Y:S04]  /*11690*/  LDL R16, [R1+0x33c] ;  /* 0x00033c0001107983 */ /* 0x000e280000100800 */
[----:B------:R-:W0:Y:S01]  /*116a0*/  LDL R17, [R1+0x340] ;  /* 0x0003400001117983 */ /* 0x000e220000100800 */
[----:B---3--:R-:W-:Y:S02]  /*116b0*/  PRMT R167, RZ, 0x7610, R167 ;  /* 0x00007610ffa77816 */ /* 0x008fe400000000a7 */
[----:B0-----:R-:W-:-:S04]  /*116c0*/  @P0 LOP3.LUT R17, R17, R16, RZ, 0x3c, !PT ;  /* 0x0000001011110212 */ /* 0x001fc800078e3cff */
[----:B------:R-:W-:-:S04]  /*116d0*/  @P0 LOP3.LUT R16, R17, R16, RZ, 0x3c, !PT ;  /* 0x0000001011100212 */ /* 0x000fc800078e3cff */
[----:B------:R-:W-:Y:S01]  /*116e0*/  @P0 LOP3.LUT R17, R17, R16, RZ, 0x3c, !PT ;  /* 0x0000001011110212 */ /* 0x000fe200078e3cff */
[----:B----4-:R0:W-:Y:S04]  /*116f0*/  STL [R1+0xc54], R161 ;  /* 0x000c54a101007387 */ /* 0x0101e80000100800 */
[----:B------:R1:W3:Y:S01]  /*11700*/  @P0 LDG.E.U8 R167, desc[UR8][R16.64] ;  /* 0x0000000810a70981 */ /* 0x0002e2000c1e1100 */
[----:B------:R-:W-:Y:S02]  /*11710*/  ISETP.GT.AND P1, PT, R207, 0x7d, PT ;  /* 0x0000007dcf00780c */ /* 0x000fe40003f24270 */
[----:B------:R-:W-:Y:S01]  /*11720*/  PRMT R166, RZ, 0x7610, R166 ;  /* 0x00007610ffa67816 */ /* 0x000fe200000000a6 */
[----:B0-----:R-:W4:Y:S04]  /*11730*/  LDL R161, [R1+0x330] ;  /* 0x0003300001a17983 */ /* 0x001f280000100800 */
[----:B------:R-:W1:Y:S04]  /*11740*/  LDL R16, [R1+0x334] ;  /* 0x0003340001107983 */ /* 0x000e680000100800 */
[----:B------:R-:W1:Y:S02]  /*11750*/  LDL R17, [R1+0x338] ;  /* 0x0003380001117983 */ /* 0x000e640000100800 */
[----:B-1----:R-:W-:-:S04]  /*11760*/  @P1 LOP3.LUT R17, R17, R16, RZ, 0x3c, !PT ;  /* 0x0000001011111212 */ /* 0x002fc800078e3cff */
[----:B------:R-:W-:-:S04]  /*11770*/  @P1 LOP3.LUT R16, R17, R16, RZ, 0x3c, !PT ;  /* 0x0000001011101212 */ /* 0x000fc800078e3cff */
[----:B------:R-:W-:-:S05]  /*11780*/  @P1 LOP3.LUT R17, R17, R16, RZ, 0x3c, !PT ;  /* 0x0000001011111212 */ /* 0x000fca00078e3cff */
[----:B------:R0:W2:Y:S04]  /*11790*/  @P1 LDG.E.U8 R166, desc[UR8][R16.64] ;  /* 0x0000000810a61981 */ /* 0x0000a8000c1e1100 */
[----:B---3--:R1:W-:Y:S04]  /*117a0*/  STL [R1+0xc58], R167 ;  /* 0x000c58a701007387 */ /* 0x0083e80000100800 */
[----:B------:R-:W3:Y:S01]  /*117b0*/  LDL R17, [R1+0x32c] ;  /* 0x00032c0001117983 */ /* 0x000ee20000100800 */
[----:B------:R-:W-:Y:S02]  /*117c0*/  LOP3.LUT R160, R160, 0xffff, RZ, 0xc0, !PT ;  /* 0x0000ffffa0a07812 */ /* 0x000fe400078ec0ff */
[----:B------:R-:W-:Y:S01]  /*117d0*/  LOP3.LUT R211, R211, 0xffff, RZ, 0xc0, !PT ;  /* 0x0000ffffd3d37812 */ /* 0x000fe200078ec0ff */
[----:B-1----:R-:W3:Y:S03]  /*117e0*/  LDL R167, [R1+0x328] ;  /* 0x0003280001a77983 */ /* 0x002ee60000100800 */
[----:B0-----:R-:W-:-:S02]  /*117f0*/  PRMT R16, R160, 0x3340, R211 ;  /* 0x00003340a0107816 */ /* 0x001fc400000000d3 */
[----:B------:R-:W-:Y:S01]  /*11800*/  PRMT R160, RZ, 0x7610, R160 ;  /* 0x00007610ffa07816 */ /* 0x000fe200000000a0 */
[----:B--2---:R0:W-:Y:S04]  /*11810*/  STL [R1+0xc5c], R166 ;  /* 0x000c5ca601007387 */ /* 0x0041e80000100800 */
[----:B------:R-:W2:Y:S04]  /*11820*/  LDL R211, [R1+0x324] ;  /* 0x0003240001d37983 */ /* 0x000ea80000100800 */
[----:B------:R4:W-:Y:S01]  /*11830*/  STL [R1+0xb8c], R16 ;  /* 0x000b8c1001007387 */ /* 0x0009e20000100800 */
[----:B------:R-:W-:-:S02]  /*11840*/  ISETP.GT.AND P0, PT, R207, 0x7e, PT ;  /* 0x0000007ecf00780c */ /* 0x000fc40003f04270 */
[----:B------:R-:W-:Y:S02]  /*11850*/  LOP3.LUT R163, R163, 0xffff, RZ, 0xc0, !PT ;  /* 0x0000ffffa3a37812 */ /* 0x000fe400078ec0ff */
[----:B------:R-:W-:Y:S01]  /*11860*/  LOP3.LUT R210, R210, 0xffff, RZ, 0xc0, !PT ;  /* 0x0000ffffd2d27812 */ /* 0x000fe200078ec0ff */
[----:B0-----:R-:W2:Y:S01]  /*11870*/  LDL R166, [R1+0x31c] ;  /* 0x00031c0001a67983 */ /* 0x001ea20000100800 */
[----:B----4-:R-:W-:-:S03]  /*11880*/  @P1 IMAD.MOV.U32 R16, RZ, RZ, R161 ;  /* 0x000000ffff101224 */ /* 0x010fc600078e00a1 */
[----:B------:R-:W4:Y:S04]  /*11890*/  LDL R161, [R1+0x320] ;  /* 0x0003200001a17983 */ /* 0x000f280000100800 */
[----:B---3--:R0:W3:Y:S02]  /*118a0*/  @P1 LDG.E.U8 R160, desc[UR8][R16.64] ;  /* 0x0000000810a01981 */ /* 0x0080e4000c1e1100 */
[----:B0-----:R-:W-:Y:S02]  /*118b0*/  @P0 IMAD.MOV.U32 R16, RZ, RZ, R167 ;  /* 0x000000ffff100224 */ /* 0x001fe400078e00a7 */
[----:B--2---:R-:W-:Y:S01]  /*118c0*/  @P0 IMAD.MOV.U32 R17, RZ, RZ, R211 ;  /* 0x000000ffff110224 */ /* 0x004fe200078e00d3 */
[----:B---3--:R0:W-:Y:S02]  /*118d0*/  STL [R1+0xc60], R160 ;  /* 0x000c60a001007387 */ /* 0x0081e40000100800 */
[----:B0-----:R-:W-:-:S02]  /*118e0*/  PRMT R160, R163, 0x3340, R210 ;  /* 0x00003340a3a07816 */ /* 0x001fc400000000d2 */
[----:B------:R-:W-:-:S06]  /*118f0*/  PRMT R163, RZ, 0x7610, R163 ;  /* 0x00007610ffa37816 */ /* 0x000fcc00000000a3 */
[----:B------:R0:W2:Y:S01]  /*11900*/  @P0 LDG.E.U8 R163, desc[UR8][R16.64] ;  /* 0x0000000810a30981 */ /* 0x0000a2000c1e1100 */
[----:B------:R-:W-:Y:S02]  /*11910*/  LOP3.LUT R209, R209, 0xffff, RZ, 0xc0, !PT ;  /* 0x0000ffffd1d17812 */ /* 0x000fe400078ec0ff */
[----:B------:R-:W-:Y:S01]  /*11920*/  LOP3.LUT R165, R165, 0xffff, RZ, 0xc0, !PT ;  /* 0x0000ffffa5a57812 */ /* 0x000fe200078ec0ff */
[----:B------:R1:W-:Y:S04]  /*11930*/  STL [R1+0xb88], R160 ;  /* 0x000b88a001007387 */ /* 0x0003e80000100800 */
[----:B------:R-:W3:Y:S01]  /*11940*/  LDL R211, [R1+0x318] ;  /* 0x0003180001d37983 */ /* 0x000ee20000100800 */
[----:B0-----:R-:W-:Y:S01]  /*11950*/  PRMT R16, R209, 0x3340, R165 ;  /* 0x00003340d1107816 */ /* 0x001fe200000000a5 */
[----:B------:R-:W-:-:S02]  /*11960*/  @P0 IMAD.MOV.U32 R17, RZ, RZ, R166 ;  /* 0x000000ffff110224 */ /* 0x000fc400078e00a6 */
[----:B------:R-:W0:Y:S01]  /*11970*/  S2R R166, SR_TID.X ;  /* 0x0000000000a67919 */ /* 0x000e220000002100 */
[----:B------:R-:W-:Y:S01]  /*11980*/  PRMT R165, RZ, 0x7610, R165 ;  /* 0x00007610ffa57816 */ /* 0x000fe200000000a5 */
[----:B--2---:R-:W-:Y:S04]  /*11990*/  STL [R1+0xc64], R163 ;  /* 0x000c64a301007387 */ /* 0x004fe80000100800 */
[----:B------:R-:W2:Y:S04]  /*119a0*/  LDL R209, [R1+0x314] ;  /* 0x0003140001d17983 */ /* 0x000ea80000100800 */
[----:B------:R4:W-:Y:S04]  /*119b0*/  STL [R1+0xb84], R16 ;  /* 0x000b841001007387 */ /* 0x0009e80000100800 */
[----:B------:R-:W2:Y:S04]  /*119c0*/  LDL R167, [R1+0x30c] ;  /* 0x00030c0001a77983 */ /* 0x000ea80000100800 */
[----:B------:R-:W2:Y:S04]  /*119d0*/  LDL R210, [R1+0x304] ;  /* 0x0003040001d27983 */ /* 0x000ea80000100800 */
[----:B-1----:R-:W2:Y:S01]  /*119e0*/  LDL R160, [R1+0x308] ;  /* 0x0003080001a07983 */ /* 0x002ea20000100800 */
[----:B----4-:R-:W-:-:S03]  /*119f0*/  @P0 IMAD.MOV.U32 R16, RZ, RZ, R161 ;  /* 0x000000ffff100224 */ /* 0x010fc600078e00a1 */
[----:B------:R-:W4:Y:S04]  /*11a00*/  LDL R161, [R1+0x310] ;  /* 0x0003100001a17983 */ /* 0x000f280000100800 */
[----:B------:R3:W4:Y:S01]  /*11a10*/  @P0 LDG.E.U8 R165, desc[UR8][R16.64] ;  /* 0x0000000810a50981 */ /* 0x000722000c1e1100 */
[----:B------:R-:W-:Y:S02]  /*11a20*/  ISETP.GT.AND P0, PT, R207, 0x7f, PT ;  /* 0x0000007fcf00780c */ /* 0x000fe40003f04270 */
[----:B------:R-:W-:Y:S02]  /*11a30*/  LOP3.LUT R164, R164, 0xffff, RZ, 0xc0, !PT ;  /* 0x0000ffffa4a47812 */ /* 0x000fe400078ec0ff */
[----:B------:R-:W-:Y:S02]  /*11a40*/  LOP3.LUT R208, R208, 0xffff, RZ, 0xc0, !PT ;  /* 0x0000ffffd0d07812 */ /* 0x000fe400078ec0ff */
[----:B0-----:R-:W-:-:S02]  /*11a50*/  LOP3.LUT R166, R166, 0x7f, RZ, 0xc0, !PT ;  /* 0x0000007fa6a67812 */ /* 0x001fc400078ec0ff */
[----:B------:R-:W-:Y:S02]  /*11a60*/  LOP3.LUT R189, R189, 0xffff, RZ, 0xc0, !PT ;  /* 0x0000ffffbdbd7812 */ /* 0x000fe400078ec0ff */
[----:B------:R-:W-:Y:S02]  /*11a70*/  PRMT R163, R164, 0x3340, R208 ;  /* 0x00003340a4a37816 */ /* 0x000fe400000000d0 */
[----:B------:R-:W-:Y:S02]  /*11a80*/  PRMT R164, RZ, 0x7610, R164 ;  /* 0x00007610ffa47816 */ /* 0x000fe400000000a4 */
[----:B------:R-:W-:Y:S02]  /*11a90*/  LOP3.LUT R162, R162, 0xffff, RZ, 0xc0, !PT ;  /* 0x0000ffffa2a27812 */ /* 0x000fe400078ec0ff */
[----:B------:R-:W-:Y:S01]  /*11aa0*/  ISETP.GE.AND P1, PT, R166, R207, PT ;  /* 0x000000cfa600720c */ /* 0x000fe20003f26270 */
[----:B------:R-:W4:Y:S01]  /*11ab0*/  LDL R208, [R1+0x300] ;  /* 0x0003000001d07983 */ /* 0x000f220000100800 */
[----:B---3--:R-:W-:Y:S01]  /*11ac0*/  @P0 IMAD.MOV.U32 R16, RZ, RZ, R211 ;  /* 0x000000ffff100224 */ /* 0x008fe200078e00d3 */
[----:B------:R-:W-:-:S02]  /*11ad0*/  PRMT R166, R189, 0x3340, R162 ;  /* 0x00003340bda67816 */ /* 0x000fc400000000a2 */
[----:B------:R-:W-:Y:S02]  /*11ae0*/  PRMT R162, RZ, 0x7610, R162 ;  /* 0x00007610ffa27816 */ /* 0x000fe400000000a2 */
[----:B------:R-:W-:Y:S01]  /*11af0*/  PRMT R189, RZ, 0x7610, R189 ;  /* 0x00007610ffbd7816 */ /* 0x000fe200000000bd */
[----:B--2---:R-:W-:Y:S02]  /*11b00*/  @P0 IMAD.MOV.U32 R17, RZ, RZ, R209 ;  /* 0x000000ffff110224 */ /* 0x004fe400078e00d1 */
[----:B------:R-:W2:Y:S04]  /*11b10*/  LDL R209, [R1+0x2fc] ;  /* 0x0002fc0001d17983 */ /* 0x000ea80000100800 */
[----:B------:R4:W3:Y:S02]  /*11b20*/  @P0 LDG.E.U8 R164, desc[UR8][R16.64] ;  /* 0x0000000810a40981 */ /* 0x0008e4000c1e1100 */
[----:B----4-:R-:W-:-:S02]  /*11b30*/  @P0 IMAD.MOV.U32 R16, RZ, RZ, R161 ;  /* 0x000000ffff100224 */ /* 0x010fc400078e00a1 */
[----:B------:R-:W-:Y:S01]  /*11b40*/  @P0 IMAD.MOV.U32 R17, RZ, RZ, R167 ;  /* 0x000000ffff110224 */ /* 0x000fe200078e00a7 */
[----:B------:R-:W-:Y:S02]  /*11b50*/  LOP3.LUT R181, R181, 0xffff, RZ, 0xc0, !PT ;  /* 0x0000ffffb5b57812 */ /* 0x000fe400078ec0ff */
[----:B------:R-:W-:Y:S01]  /*11b60*/  LOP3.LUT R206, R206, 0xffff, RZ, 0xc0, !PT ;  /* 0x0000ffffcece7812 */ /* 0x000fe200078ec0ff */
[----:B------:R-:W4:Y:S04]  /*11b70*/  LDL R167, [R1+0x2f4] ;  /* 0x0002f40001a77983 */ /* 0x000f280000100800 */
[----:B------:R0:W3:Y:S01]  /*11b80*/  @P0 LDG.E.U8 R162, desc[UR8][R16.64] ;  /* 0x0000000810a20981 */ /* 0x0000e2000c1e1100 */
[----:B------:R-:W-:Y:S06]  /*11b90*/  BAR.SYNC.DEFER_BLOCKING 0x0 ;  /* 0x0000000000007b1d */ /* 0x000fec0000010000 */
[----:B------:R-:W4:Y:S01]  /*11ba0*/  LDL R161, [R1+0x2f8] ;  /* 0x0002f80001a17983 */ /* 0x000f220000100800 */
[----:B0-----:R-:W-:-:S02]  /*11bb0*/  @!P1 IMAD.MOV.U32 R16, RZ, RZ, R160 ;  /* 0x000000ffff109224 */ /* 0x001fc400078e00a0 */
[----:B------:R-:W-:-:S05]  /*11bc0*/  @!P1 IMAD.MOV.U32 R17, RZ, RZ, R210 ;  /* 0x000000ffff119224 */ /* 0x000fca00078e00d2 */
[----:B------:R0:W3:Y:S02]  /*11bd0*/  @!P1 LDG.E.U8 R189, desc[UR8][R16.64] ;  /* 0x0000000810bd9981 */ /* 0x0000e4000c1e1100 */
[----:B0-----:R-:W-:Y:S02]  /*11be0*/  PRMT R16, R181, 0x3340, R206 ;  /* 0x00003340b5107816 */ /* 0x001fe400000000ce */
[----:B------:R-:W-:Y:S01]  /*11bf0*/  PRMT R181, RZ, 0x7610, R181 ;  /* 0x00007610ffb57816 */ /* 0x000fe200000000b5 */
[----:B--2---:R-:W-:Y:S01]  /*11c00*/  @!P1 IMAD.MOV.U32 R17, RZ, RZ, R209 ;  /* 0x000000ffff119224 */ /* 0x004fe200078e00d1 */
[----:B---3--:R0:W-:Y:S04]  /*11c10*/  STL [R1+0xbc8], R189 ;  /* 0x000bc8bd01007387 */ /* 0x0081e80000100800 */
[----:B------:R-:W2:Y:S04]  /*11c20*/  LDL R160, [R1+0x2f0] ;  /* 0x0002f00001a07983 */ /* 0x000ea80000100800 */
[----:B0-----:R-:W3:Y:S04]  /*11c30*/  LDL R189, [R1+0x2ec] ;  /* 0x0002ec0001bd7983 */ /* 0x001ee80000100800 */
[----:B------:R0:W-:Y:S02]  /*11c40*/  STL [R1+0xb7c], R16 ;  /* 0x000b7c1001007387 */ /* 0x0001e40000100800 */
[----:B0-----:R-:W-:-:S05]  /*11c50*/  @!P1 IMAD.MOV.U32 R16, RZ, RZ, R208 ;  /* 0x000000ffff109224 */ /* 0x001fca00078e00d0 */
[----:B------:R4:W2:Y:S01]  /*11c60*/  @!P1 LDG.E.U8 R181, desc[UR8][R16.64] ;  /* 0x0000000810b59981 */ /* 0x0008a2000c1e1100 */
[----:B------:R-:W-:Y:S02]  /*11c70*/  LOP3.LUT R153, R153, 0xffff, RZ, 0xc0, !PT ;  /* 0x0000ffff99997812 */ /* 0x000fe400078ec0ff */
[----:B------:R-:W-:Y:S01]  /*11c80*/  LOP3.LUT R205, R205, 0xffff, RZ, 0xc0, !PT ;  /* 0x0000ffffcdcd7812 */ /* 0x000fe200078ec0ff */
[----:B----4-:R-:W-:Y:S02]  /*11c90*/  @!P1 IMAD.MOV.U32 R16, RZ, RZ, R161 ;  /* 0x000000ffff109224 */ /* 0x010fe400078e00a1 */
[----:B------:R-:W-:Y:S01]  /*11ca0*/  @!P1 IMAD.MOV.U32 R17, RZ, RZ, R167 ;  /* 0x000000ffff119224 */ /* 0x000fe200078e00a7 */
[----:B--2---:R0:W-:Y:S02]  /*11cb0*/  STL [R1+0xbcc], R181 ;  /* 0x000bccb501007387 */ /* 0x0041e40000100800 */
[----:B0-----:R-:W-:Y:S02]  /*11cc0*/  PRMT R181, R153, 0x3340, R205 ;  /* 0x0000334099b57816 */ /* 0x001fe400000000cd */
[----:B------:R-:W-:-:S06]  /*11cd0*/  PRMT R153, RZ, 0x7610, R153 ;  /* 0x00007610ff997816 */ /* 0x000fcc0000000099 */
[----:B------:R0:W2:Y:S01]  /*11ce0*/  @!P1 LDG.E.U8 R153, desc[UR8][R16.64] ;  /* 0x0000000810999981 */ /* 0x0000a2000c1e1100 */
[----:B------:R-:W-:Y:S02]  /*11cf0*/  LOP3.LUT R176, R176, 0xffff, RZ, 0xc0, !PT ;  /* 0x0000ffffb0b07812 */ /* 0x000fe400078ec0ff */
[----:B------:R-:W-:Y:S01]  /*11d00*/  LOP3.LUT R177, R177, 0xffff, RZ, 0xc0, !PT ;  /* 0x0000ffffb1b17812 */ /* 0x000fe200078ec0ff */
[----:B------:R-:W-:Y:S04]  /*11d10*/  STL [R1+0xb74], R181 ;  /* 0x000b74b501007387 */ /* 0x000fe80000100800 */
[----:B------:R-:W4:Y:S04]  /*11d20*/  LDL R167, [R1+0x2e4] ;  /* 0x0002e40001a77983 */ /* 0x000f280000100800 */
[----:B------:R-:W4:Y:S01]  /*11d30*/  LDL R161, [R1+0x2e8] ;  /* 0x0002e80001a17983 */ /* 0x000f220000100800 */
[----:B0-----:R-:W-:-:S03]  /*11d40*/  PRMT R17, RZ, 0x7610, R17 ;  /* 0x00007610ff117816 */ /* 0x001fc60000000011 */
[----:B--2---:R0:W-:Y:S02]  /*11d50*/  STL [R1+0xbd0], R153 ;  /* 0x000bd09901007387 */ /* 0x0041e40000100800 */
[----:B0-----:R-:W-:Y:S01]  /*11d60*/  PRMT R153, R176, 0x3340, R177 ;  /* 0x00003340b0997816 */ /* 0x001fe200000000b1 */
[----:B------:R-:W-:Y:S02]  /*11d70*/  @!P1 IMAD.MOV.U32 R176, RZ, RZ, R160 ;  /* 0x000000ffffb09224 */ /* 0x000fe400078e00a0 */
[----:B---3--:R-:W-:-:S05]  /*11d80*/  @!P1 IMAD.MOV.U32 R177, RZ, RZ, R189 ;  /* 0x000000ffffb19224 */ /* 0x008fca00078e00bd */
[----:B------:R4:W2:Y:S01]  /*11d90*/  @!P1 LDG.E.U8 R17, desc[UR8][R176.64] ;  /* 0x00000008b0119981 */ /* 0x0008a2000c1e1100 */
[----:B------:R-:W-:Y:S02]  /*11da0*/  LOP3.LUT R188, R188, 0xffff, RZ, 0xc0, !PT ;  /* 0x0000ffffbcbc7812 */ /* 0x000fe400078ec0ff */
[----:B------:R-:W-:Y:S01]  /*11db0*/  LOP3.LUT R204, R204, 0xffff, RZ, 0xc0, !PT ;  /* 0x0000ffffcccc7812 */ /* 0x000fe200078ec0ff */
[----:B------:R0:W-:Y:S04]  /*11dc0*/  STL [R1+0xb70], R153 ;  /* 0x000b709901007387 */ /* 0x0001e80000100800 */
[----:B------:R-:W3:Y:S04]  /*11dd0*/  LDL R189, [R1+0x2dc] ;  /* 0x0002dc0001bd7983 */ /* 0x000ee80000100800 */
[----:B------:R-:W3:Y:S04]  /*11de0*/  LDL R160, [R1+0x2e0] ;  /* 0x0002e00001a07983 */ /* 0x000ee80000100800 */
[----:B0-----:R-:W3:Y:S01]  /*11df0*/  LDL R153, [R1+0x2d8] ;  /* 0x0002d80001997983 */ /* 0x001ee20000100800 */
[----:B----4-:R-:W-:-:S03]  /*11e00*/  @!P1 IMAD.MOV.U32 R177, RZ, RZ, R167 ;  /* 0x000000ffffb19224 */ /* 0x010fc600078e00a7 */
[----:B--2---:R0:W-:Y:S02]  /*11e10*/  STL [R1+0xbd4], R17 ;  /* 0x000bd41101007387 */ /* 0x0041e40000100800 */
[----:B0-----:R-:W-:-:S05]  /*11e20*/  PRMT R17, R188, 0x3340, R204 ;  /* 0x00003340bc117816 */ /* 0x001fca00000000cc */
[----:B------:R0:W-:Y:S04]  /*11e30*/  STL [R1+0xb6c], R17 ;  /* 0x000b6c1101007387 */ /* 0x0001e80000100800 */
[----:B------:R-:W2:Y:S01]  /*11e40*/  LDL R167, [R1+0x2d4] ;  /* 0x0002d40001a77983 */ /* 0x000ea20000100800 */
[----:B------:R-:W-:Y:S01]  /*11e50*/  PRMT R188, RZ, 0x7610, R188 ;  /* 0x00007610ffbc7816 */ /* 0x000fe200000000bc */
[----:B------:R-:W-:Y:S01]  /*11e60*/  @!P1 IMAD.MOV.U32 R176, RZ, RZ, R161 ;  /* 0x000000ffffb09224 */ /* 0x000fe200078e00a1 */
[----:B------:R-:W-:Y:S02]  /*11e70*/  LOP3.LUT R180, R180, 0xffff, RZ, 0xc0, !PT ;  /* 0x0000ffffb4b47812 */ /* 0x000fe400078ec0ff */
[----:B------:R-:W-:Y:S02]  /*11e80*/  LOP3.LUT R203, R203, 0xffff, RZ, 0xc0, !PT ;  /* 0x0000ffffcbcb7812 */ /* 0x000fe400078ec0ff */
[----:B------:R-:W-:-:S02]  /*11e90*/  LOP3.LUT R152, R152, 0xffff, RZ, 0xc0, !PT ;  /* 0x0000ffff98987812 */ /* 0x000fc400078ec0ff */
[----:B------:R-:W-:Y:S01]  /*11ea0*/  LOP3.LUT R202, R202, 0xffff, RZ, 0xc0, !PT ;  /* 0x0000ffffcaca7812 */ /* 0x000fe200078ec0ff */
[----:B------:R3:W4:Y:S04]  /*11eb0*/  @!P1 LDG.E.U8 R188, desc[UR8][R176.64] ;  /* 0x00000008b0bc9981 */ /* 0x000728000c1e1100 */
[----:B------:R-:W4:Y:S01]  /*11ec0*/  LDL R181, [R1+0x2cc] ;  /* 0x0002cc0001b57983 */ /* 0x000f220000100800 */
[----:B0-----:R-:W-:Y:S02]  /*11ed0*/  PRMT R17, R180, 0x3340, R203 ;  /* 0x00003340b4117816 */ /* 0x001fe400000000cb */
[----:B------:R-:W-:Y:S01]  /*11ee0*/  PRMT R180, RZ, 0x7610, R180 ;  /* 0x00007610ffb47816 */ /* 0x000fe200000000b4 */
[----:B------:R-:W4:Y:S01]  /*11ef0*/  LDL R161, [R1+0x2d0] ;  /* 0x0002d00001a17983 */ /* 0x000f220000100800 */
[----:B---3--:R-:W-:-:S02]  /*11f00*/  @!P1 IMAD.MOV.U32 R176, RZ, RZ, R160 ;  /* 0x000000ffffb09224 */ /* 0x008fc400078e00a0 */
[----:B------:R-:W-:Y:S01]  /*11f10*/  @!P1 IMAD.MOV.U32 R177, RZ, RZ, R189 ;  /* 0x000000ffffb19224 */ /* 0x000fe200078e00bd */
[----:B------:R-:W-:Y:S02]  /*11f20*/  PRMT R160, R152, 0x3340, R202 ;  /* 0x0000334098a07816 */ /* 0x000fe400000000ca */
[----:B------:R-:W-:Y:S02]  /*11f30*/  PRMT R152, RZ, 0x7610, R152 ;  /* 0x00007610ff987816 */ /* 0x000fe40000000098 */
[----:B------:R0:W3:Y:S02]  /*11f40*/  @!P1 LDG.E.U8 R180, desc[UR8][R176.64] ;  /* 0x00000008b0b49981 */ /* 0x0000e4000c1e1100 */
[----:B0-----:R-:W-:Y:S02]  /*11f50*/  @!P1 IMAD.MOV.U32 R176, RZ, RZ, R153 ;  /* 0x000000ffffb09224 */ /* 0x001fe400078e0099 */
[----:B--2---:R-:W-:-:S05]  /*11f60*/  @!P1 IMAD.MOV.U32 R177, RZ, RZ, R167 ;  /* 0x000000ffffb19224 */ /* 0x004fca00078e00a7 */
[----:B------:R0:W2:Y:S01]  /*11f70*/  @!P1 LDG.E.U8 R152, desc[UR8][R176.64] ;  /* 0x00000008b0989981 */ /* 0x0000a2000c1e1100 */
[----:B------:R-:W-:-:S03]  /*11f80*/  PRMT R16, RZ, 0x7610, R16 ;  /* 0x00007610ff107816 */ /* 0x000fc60000000010 */
[----:B----4-:R1:W-:Y:S04]  /*11f90*/  STL [R1+0xbd8], R188 ;  /* 0x000bd8bc01007387 */ /* 0x0103e80000100800 */
[----:B------:R4:W-:Y:S01]  /*11fa0*/  STL [R1+0xb68], R17 ;  /* 0x000b681101007387 */ /* 0x0009e20000100800 */
[----:B------:R-:W-:Y:S02]  /*11fb0*/  LOP3.LUT R200, R200, 0xffff, RZ, 0xc0, !PT ;  /* 0x0000ffffc8c87812 */ /* 0x000fe400078ec0ff */
[----:B------:R-:W-:Y:S01]  /*11fc0*/  LOP3.LUT R201, R201, 0xffff, RZ, 0xc0, !PT ;  /* 0x0000ffffc9c97812 */ /* 0x000fe200078ec0ff */
[----:B0-----:R-:W-:Y:S02]  /*11fd0*/  @!P1 IMAD.MOV.U32 R176, RZ, RZ, R161 ;  /* 0x000000ffffb09224 */ /* 0x001fe400078e00a1 */
[----:B------:R-:W-:Y:S01]  /*11fe0*/  @!P1 IMAD.MOV.U32 R177, RZ, RZ, R181 ;  /* 0x000000ffffb19224 */ /* 0x000fe200078e00b5 */
[----:B-1----:R-:W2:Y:S04]  /*11ff0*/  LDL R188, [R1+0x2c4] ;  /* 0x0002c40001bc7983 */ /* 0x002ea80000100800 */
[----:B----4-:R-:W4:Y:S04]  /*12000*/  LDL R17, [R1+0x2c8] ;  /* 0x0002c80001117983 */ /* 0x010f280000100800 */
[----:B------:R4:W4:Y:S04]  /*12010*/  @!P1 LDG.E.U8 R16, desc[UR8][R176.64] ;  /* 0x00000008b0109981 */ /* 0x000928000c1e1100 */
[----:B---3--:R-:W-:Y:S04]  /*12020*/  STL [R1+0xbdc], R180 ;  /* 0x000bdcb401007387 */ /* 0x008fe80000100800 */
[----:B------:R-:W3:Y:S04]  /*12030*/  LDL R167, [R1+0x2bc] ;  /* 0x0002bc0001a77983 */ /* 0x000ee80000100800 */
[----:B------:R-:W3:Y:S04]  /*12040*/  LDL R153, [R1+0x2c0] ;  /* 0x0002c00001997983 */ /* 0x000ee80000100800 */
[----:B--2---:R0:W-:Y:S02]  /*12050*/  STL [R1+0xbe0], R152 ;  /* 0x000be09801007387 */ /* 0x0041e40000100800 */
[----:B0-----:R-:W-:-:S05]  /*12060*/  PRMT R152, R200, 0x3340, R201 ;  /* 0x00003340c8987816 */ /* 0x001fca00000000c9 */
[----:B------:R0:W-:Y:S04]  /*12070*/  STL [R1+0xb64], R152 ;  /* 0x000b649801007387 */ /* 0x0001e80000100800 */
[----:B------:R-:W2:Y:S04]  /*12080*/  LDL R181, [R1+0x2b4] ;  /* 0x0002b40001b57983 */ /* 0x000ea80000100800 */
[----:B0-----:R-:W2:Y:S01]  /*12090*/  LDL R152, [R1+0x2b8] ;  /* 0x0002b80001987983 */ /* 0x001ea20000100800 */
[----:B------:R-:W-:Y:S02]  /*120a0*/  LOP3.LUT R187, R187, 0xffff, RZ, 0xc0, !PT ;  /* 0x0000ffffbbbb7812 */ /* 0x000fe400078ec0ff */
[----:B------:R-:W-:Y:S01]  /*120b0*/  LOP3.LUT R199, R199, 0xffff, RZ, 0xc0, !PT ;  /* 0x0000ffffc7c77812 */ /* 0x000fe200078ec0ff */
[----:B----4-:R-:W-:-:S02]  /*120c0*/  @!P1 IMAD.MOV.U32 R176, RZ, RZ, R17 ;  /* 0x000000ffffb09224 */ /* 0x010fc400078e0011 */
[----:B------:R-:W-:Y:S01]  /*120d0*/  @!P1 IMAD.MOV.U32 R177, RZ, RZ, R188 ;  /* 0x000000ffffb19224 */ /* 0x000fe200078e00bc */
[----:B------:R-:W-:Y:S02]  /*120e0*/  PRMT R161, R187, 0x3340, R199 ;  /* 0x00003340bba17816 */ /* 0x000fe400000000c7 */
[----:B------:R-:W-:Y:S02]  /*120f0*/  PRMT R187, RZ, 0x7610, R187 ;  /* 0x00007610ffbb7816 */ /* 0x000fe400000000bb */
[----:B------:R-:W-:Y:S02]  /*12100*/  LOP3.LUT R179, R179, 0xffff, RZ, 0xc0, !PT ;  /* 0x0000ffffb3b37812 */ /* 0x000fe400078ec0ff */
[----:B------:R-:W-:Y:S01]  /*12110*/  LOP3.LUT R198, R198, 0xffff, RZ, 0xc0, !PT ;  /* 0x0000ffffc6c67812 */ /* 0x000fe200078ec0ff */
[----:B------:R0:W-:Y:S04]  /*12120*/  STL [R1+0xbe4], R16 ;  /* 0x000be41001007387 */ /* 0x0001e80000100800 */
[----:B------:R3:W4:Y:S01]  /*12130*/  @!P1 LDG.E.U8 R187, desc[UR8][R176.64] ;  /* 0x00000008b0bb9981 */ /* 0x000722000c1e1100 */
[----:B------:R-:W-:-:S02]  /*12140*/  LOP3.LUT R23, R23, 0xffff, RZ, 0xc0, !PT ;  /* 0x0000ffff17177812 */ /* 0x000fc400078ec0ff */
[----:B------:R-:W-:Y:S01]  /*12150*/  LOP3.LUT R191, R191, 0xffff, RZ, 0xc0, !PT ;  /* 0x0000ffffbfbf7812 */ /* 0x000fe200078ec0ff */
[----:B------:R-:W4:Y:S04]  /*12160*/  LDL R189, [R1+0x2ac] ;  /* 0x0002ac0001bd7983 */ /* 0x000f280000100800 */
[----:B------:R-:W4:Y:S04]  /*12170*/  LDL R17, [R1+0x2b0] ;  /* 0x0002b00001117983 */ /* 0x000f280000100800 */
[----:B------:R-:W4:Y:S04]  /*12180*/  LDL R188, [R1+0x2a4] ;  /* 0x0002a40001bc7983 */ /* 0x000f280000100800 */
[----:B------:R-:W4:Y:S01]  /*12190*/  LDL R180, [R1+0x2a8] ;  /* 0x0002a80001b47983 */ /* 0x000f220000100800 */
[----:B0-----:R-:W-:-:S02]  /*121a0*/  PRMT R16, R179, 0x3340, R198 ;  /* 0x00003340b3107816 */ /* 0x001fc400000000c6 */
[----:B------:R-:W-:Y:S01]  /*121b0*/  PRMT R179, RZ, 0x7610, R179 ;  /* 0x00007610ffb37816 */ /* 0x000fe200000000b3 */
[----:B---3--:R-:W-:Y:S02]  /*121c0*/  @!P1 IMAD.MOV.U32 R176, RZ, RZ, R153 ;  /* 0x000000ffffb09224 */ /* 0x008fe400078e0099 */
[----:B------:R-:W-:Y:S01]  /*121d0*/  @!P1 IMAD.MOV.U32 R177, RZ, RZ, R167 ;  /* 0x000000ffffb19224 */ /* 0x000fe200078e00a7 */
[----:B------:R-:W-:Y:S02]  /*121e0*/  PRMT R167, R23, 0x3340, R191 ;  /* 0x0000334017a77816 */ /* 0x000fe400000000bf */
[----:B------:R-:W-:Y:S02]  /*121f0*/  PRMT R23, RZ, 0x7610, R23 ;  /* 0x00007610ff177816 */ /* 0x000fe40000000017 */
[----:B------:R2:W3:Y:S02]  /*12200*/  @!P1 LDG.E.U8 R179, desc[UR8][R176.64] ;  /* 0x00000008b0b39981 */ /* 0x0004e4000c1e1100 */
[----:B--2---:R-:W-:-:S02]  /*12210*/  @!P1 IMAD.MOV.U32 R177, RZ, RZ, R181 ;  /* 0x000000ffffb19224 */ /* 0x004fc400078e00b5 */
[----:B------:R-:W-:-:S05]  /*12220*/  @!P1 IMAD.MOV.U32 R176, RZ, RZ, R152 ;  /* 0x000000ffffb09224 */ /* 0x000fca00078e0098 */
[----:B------:R0:W2:Y:S01]  /*12230*/  @!P1 LDG.E.U8 R23, desc[UR8][R176.64] ;  /* 0x00000008b0179981 */ /* 0x0000a2000c1e1100 */
[----:B------:R-:W-:Y:S02]  /*12240*/  LOP3.LUT R15, R15, 0xffff, RZ, 0xc0, !PT ;  /* 0x0000ffff0f0f7812 */ /* 0x000fe400078ec0ff */
[----:B------:R-:W-:Y:S01]  /*12250*/  LOP3.LUT R190, R190, 0xffff, RZ, 0xc0, !PT ;  /* 0x0000ffffbebe7812 */ /* 0x000fe200078ec0ff */
[----:B----4-:R-:W-:Y:S04]  /*12260*/  STL [R1+0xbe8], R187 ;  /* 0x000be8bb01007387 */ /* 0x010fe80000100800 */
[----:B------:R1:W-:Y:S04]  /*12270*/  STL [R1+0xb5c], R16 ;  /* 0x000b5c1001007387 */ /* 0x0003e80000100800 */
[----:B------:R-:W4:Y:S01]  /*12280*/  LDL R153, [R1+0x29c] ;  /* 0x00029c0001997983 */ /* 0x000f220000100800 */
[----:B0-----:R-:W-:-:S02]  /*12290*/  @!P1 IMAD.MOV.U32 R176, RZ, RZ, R17 ;  /* 0x000000ffffb09224 */ /* 0x001fc400078e0011 */
[----:B------:R-:W-:Y:S01]  /*122a0*/  @!P1 IMAD.MOV.U32 R177, RZ, RZ, R189 ;  /* 0x000000ffffb19224 */ /* 0x000fe200078e00bd */
[----:B-1----:R-:W4:Y:S04]  /*122b0*/  LDL R16, [R1+0x2a0] ;  /* 0x0002a00001107983 */ /* 0x002f280000100800 */
[----:B---3--:R-:W-:Y:S04]  /*122c0*/  STL [R1+0xbec], R179 ;  /* 0x000becb301007387 */ /* 0x008fe80000100800 */
[----:B------:R-:W3:Y:S04]  /*122d0*/  LDL R181, [R1+0x294] ;  /* 0x0002940001b57983 */ /* 0x000ee80000100800 */
[----:B------:R-:W3:Y:S04]  /*122e0*/  LDL R152, [R1+0x298] ;  /* 0x0002980001987983 */ /* 0x000ee80000100800 */
[----:B--2---:R0:W-:Y:S02]  /*122f0*/  STL [R1+0xbf0], R23 ;  /* 0x000bf01701007387 */ /* 0x0041e40000100800 */
[----:B0-----:R-:W-:-:S02]  /*12300*/  PRMT R23, R15, 0x3340, R190 ;  /* 0x000033400f177816 */ /* 0x001fc400000000be */
[----:B------:R-:W-:-:S06]  /*12310*/  PRMT R15, RZ, 0x7610, R15 ;  /* 0x00007610ff0f7816 */ /* 0x000fcc000000000f */
[----:B------:R0:W2:Y:S01]  /*12320*/  @!P1 LDG.E.U8 R15, desc[UR8][R176.64] ;  /* 0x00000008b00f9981 */ /* 0x0000a2000c1e1100 */
[----:B------:R-:W-:Y:S02]  /*12330*/  LOP3.LUT R185, R185, 0xffff, RZ, 0xc0, !PT ;  /* 0x0000ffffb9b97812 */ /* 0x000fe400078ec0ff */
[----:B------:R-:W-:Y:S01]  /*12340*/  LOP3.LUT R186, R186, 0xffff, RZ, 0xc0, !PT ;  /* 0x0000ffffbaba7812 */ /* 0x000fe200078ec0ff */
[----:B------:R1:W-:Y:S04]  /*12350*/  STL [R1+0xb54], R23 ;  /* 0x000b541701007387 */ /* 0x0003e80000100800 */
[----:B------:R-:W3:Y:S04]  /*12360*/  LDL R17, [R1+0x290] ;  /* 0x0002900001117983 */ /* 0x000ee80000100800 */
[----:B-1----:R-:W3:Y:S01]  /*12370*/  LDL R23, [R1+0x28c] ;  /* 0x00028c0001177983 */ /* 0x002ee20000100800 */
[----:B0-----:R-:W-:-:S02]  /*12380*/  @!P1 IMAD.MOV.U32 R176, RZ, RZ, R180 ;  /* 0x000000ffffb09224 */ /* 0x001fc400078e00b4 */
[----:B------:R-:W-:Y:S01]  /*12390*/  @!P1 IMAD.MOV.U32 R177, RZ, RZ, R188 ;  /* 0x000000ffffb19224 */ /* 0x000fe200078e00bc */
[----:B--2---:R0:W-:Y:S02]  /*123a0*/  STL [R1+0xbf4], R15 ;  /* 0x000bf40f01007387 */ /* 0x0041e40000100800 */
[--C-:B0-----:R-:W-:Y:S02]  /*123b0*/  PRMT R15, R185, 0x3340, R186.reuse ;  /* 0x00003340b90f7816 */ /* 0x101fe400000000ba */
[----:B------:R-:W-:-:S06]  /*123c0*/  PRMT R186, RZ, 0x7610, R186 ;  /* 0x00007610ffba7816 */ /* 0x000fcc00000000ba */
[----:B------:R4:W2:Y:S01]  /*123d0*/  @!P1 LDG.E.U8 R186, desc[UR8][R176.64] ;  /* 0x00000008b0ba9981 */ /* 0x0008a2000c1e1100 */
[----:B------:R-:W-:Y:S02]  /*123e0*/  LOP3.LUT R178, R178, 0xffff, RZ, 0xc0, !PT ;  /* 0x0000ffffb2b27812 */ /* 0x000fe400078ec0ff */
[----:B------:R-:W-:Y:S01]  /*123f0*/  LOP3.LUT R184, R184, 0xffff, RZ, 0xc0, !PT ;  /* 0x0000ffffb8b87812 */ /* 0x000fe200078ec0ff */
[----:B------:R0:W-:Y:S01]  /*12400*/  STL [R1+0xb50], R15 ;  /* 0x000b500f01007387 */ /* 0x0001e20000100800 */
[----:B------:R-:W-:Y:S02]  /*12410*/  LOP3.LUT R22, R22, 0xffff, RZ, 0xc0, !PT ;  /* 0x0000ffff16167812 */ /* 0x000fe400078ec0ff */
[----:B------:R-:W-:Y:S01]  /*12420*/  LOP3.LUT R183, R183, 0xffff, RZ, 0xc0, !PT ;  /* 0x0000ffffb7b77812 */ /* 0x000fe200078ec0ff */
[----:B------:R-:W2:Y:S04]  /*12430*/  LDL R180, [R1+0x284] ;  /* 0x0002840001b47983 */ /* 0x000ea80000100800 */
[----:B------:R-:W2:Y:S01]  /*12440*/  LDL R179, [R1+0x288] ;  /* 0x0002880001b37983 */ /* 0x000ea20000100800 */
[----:B----4-:R-:W-:-:S02]  /*12450*/  @!P1 IMAD.MOV.U32 R176, RZ, RZ, R16 ;  /* 0x000000ffffb09224 */ /* 0x010fc400078e0010 */
[----:B------:R-:W-:Y:S01]  /*12460*/  @!P1 IMAD.MOV.U32 R177, RZ, RZ, R153 ;  /* 0x000000ffffb19224 */ /* 0x000fe200078e0099 */
[----:B0-----:R-:W-:Y:S02]  /*12470*/  PRMT R15, R178, 0x3340, R184 ;  /* 0x00003340b20f7816 */ /* 0x001fe400000000b8 */
[----:B------:R-:W-:-:S06]  /*12480*/  PRMT R178, RZ, 0x7610, R178 ;  /* 0x00007610ffb27816 */ /* 0x000fcc00000000b2 */
[----:B------:R3:W4:Y:S02]  /*12490*/  @!P1 LDG.E.U8 R178, desc[UR8][R176.64] ;  /* 0x00000008b0b29981 */ /* 0x000724000c1e1100 */
[----:B---3--:R-:W-:Y:S02]  /*124a0*/  @!P1 IMAD.MOV.U32 R176, RZ, RZ, R152 ;  /* 0x000000ffffb09224 */ /* 0x008fe400078e0098 */
[----:B------:R-:W-:Y:S01]  /*124b0*/  @!P1 IMAD.MOV.U32 R177, RZ, RZ, R181 ;  /* 0x000000ffffb19224 */ /* 0x000fe200078e00b5 */
[----:B--2---:R-:W-:Y:S04]  /*124c0*/  STL [R1+0xbf8], R186 ;  /* 0x000bf8ba01007387 */ /* 0x004fe80000100800 */
[----:B------:R0:W-:Y:S04]  /*124d0*/  STL [R1+0xb48], R15 ;  /* 0x000b480f01007387 */ /* 0x0001e80000100800 */
[----:B------:R-:W2:Y:S04]  /*124e0*/  LDL R153, [R1+0x27c] ;  /* 0x00027c0001997983 */ /* 0x000ea80000100800 */
[----:B------:R-:W3:Y:S01]  /*124f0*/  LDL R16, [R1+0x280] ;  /* 0x0002800001107983 */ /* 0x000ee20000100800 */
[----:B0-----:R-:W-:-:S02]  /*12500*/  PRMT R15, R22, 0x3340, R183 ;  /* 0x00003340160f7816 */ /* 0x001fc400000000b7 */
[----:B------:R-:W-:-:S06]  /*12510*/  PRMT R22, RZ, 0x7610, R22 ;  /* 0x00007610ff167816 */ /* 0x000fcc0000000016 */
[----:B------:R0:W2:Y:S04]  /*12520*/  @!P1 LDG.E.U8 R22, desc[UR8][R176.64] ;  /* 0x00000008b0169981 */ /* 0x0000a8000c1e1100 */
[----:B----4-:R-:W-:Y:S01]  /*12530*/  STL [R1+0xbfc], R178 ;  /* 0x000bfcb201007387 */ /* 0x010fe20000100800 */
[----:B------:R-:W-:Y:S02]  /*12540*/  LOP3.LUT R14, R14, 0xffff, RZ, 0xc0, !PT ;  /* 0x0000ffff0e0e7812 */ /* 0x000fe400078ec0ff */
[----:B------:R-:W-:Y:S01]  /*12550*/  LOP3.LUT R182, R182, 0xffff, RZ, 0xc0, !PT ;  /* 0x0000ffffb6b67812 */ /* 0x000fe200078ec0ff */
[----:B------:R1:W-:Y:S04]  /*12560*/  STL [R1+0xb44], R15 ;  /* 0x000b440f01007387 */ /* 0x0003e80000100800 */
[----:B------:R-:W4:Y:S01]  /*12570*/  LDL R152, [R1+0x274] ;  /* 0x0002740001987983 */ /* 0x000f220000100800 */
[----:B0-----:R-:W-:-:S03]  /*12580*/  @!P1 IMAD.MOV.U32 R176, RZ, RZ, R17 ;  /* 0x000000ffffb09224 */ /* 0x001fc600078e0011 */
[----:B-1----:R-:W4:Y:S01]  /*12590*/  LDL R15, [R1+0x278] ;  /* 0x00027800010f7983 */ /* 0x002f220000100800 */
[----:B------:R-:W-:-:S03]  /*125a0*/  @!P1 IMAD.MOV.U32 R177, RZ, RZ, R23 ;  /* 0x000000ffffb19224 */ /* 0x000fc600078e0017 */
[----:B--2---:R0:W-:Y:S02]  /*125b0*/  STL [R1+0xc00], R22 ;  /* 0x000c001601007387 */ /* 0x0041e40000100800 */
[----:B0-----:R-:W-:Y:S02]  /*125c0*/  PRMT R22, R14, 0x3340, R182 ;  /* 0x000033400e167816 */ /* 0x001fe400000000b6 */
[----:B------:R-:W-:-:S06]  /*125d0*/  PRMT R14, RZ, 0x7610, R14 ;  /* 0x00007610ff0e7816 */ /* 0x000fcc000000000e */
[----:B------:R-:W2:Y:S01]  /*125e0*/  @!P1 LDG.E.U8 R14, desc[UR8][R176.64] ;  /* 0x00000008b00e9981 */ /* 0x000ea2000c1e1100 */
[----:B------:R-:W-:Y:S02]  /*125f0*/  LOP3.LUT R154, R154, 0xffff, RZ, 0xc0, !PT ;  /* 0x0000ffff9a9a7812 */ /* 0x000fe400078ec0ff */
[----:B------:R-:W-:Y:S01]  /*12600*/  LOP3.LUT R155, R155, 0xffff, RZ, 0xc0, !PT ;  /* 0x0000ffff9b9b7812 */ /* 0x000fe200078ec0ff */
[----:B------:R-:W-:Y:S01]  /*12610*/  STL [R1+0xb40], R22 ;  /* 0x000b401601007387 */ /* 0x000fe20000100800 */
[----:B------:R-:W-:-:S03]  /*12620*/  PRMT R185, RZ, 0x7610, R185 ;  /* 0x00007610ffb97816 */ /* 0x000fc600000000b9 */
[----:B--2---:R0:W-:Y:S01]  /*12630*/  STL [R1+0xc04], R14 ;  /* 0x000c040e01007387 */ /* 0x0041e20000100800 */
[----:B------:R-:W-:Y:S02]  /*12640*/  LOP3.LUT R20, R20, 0xffff, RZ, 0xc0, !PT ;  /* 0x0000ffff14147812 */ /* 0x000fe400078ec0ff */
[----:B------:R-:W-:Y:S01]  /*12650*/  LOP3.LUT R21, R21, 0xffff, RZ, 0xc0, !PT ;  /* 0x0000ffff15157812 */ /* 0x000fe200078ec0ff */
[----:B------:R-:W2:Y:S04]  /*12660*/  LDL R23, [R1+0x26c] ;  /* 0x00026c0001177983 */ /* 0x000ea80000100800 */
[----:B------:R-:W2:Y:S01]  /*12670*/  LDL R17, [R1+0x270] ;  /* 0x0002700001117983 */ /* 0x000ea20000100800 */
[----:B0-----:R-:W-:Y:S01]  /*12680*/  PRMT R14, R154, 0x3340, R155 ;  /* 0x000033409a0e7816 */ /* 0x001fe2000000009b */
[----:B------:R-:W-:-:S02]  /*12690*/  @!P1 IMAD.MOV.U32 R154, RZ, RZ, R179 ;  /* 0x000000ffff9a9224 */ /* 0x000fc400078e00b3 */
[----:B------:R-:W-:-:S05]  /*126a0*/  @!P1 IMAD.MOV.U32 R155, RZ, RZ, R180 ;  /* 0x000000ffff9b9224 */ /* 0x000fca00078e00b4 */
[----:B------:R-:W4:Y:S04]  /*126b0*/  @!P1 LDG.E.U8 R185, desc[UR8][R154.64] ;  /* 0x000000089ab99981 */ /* 0x000f28000c1e1100 */
[----:B------:R0:W-:Y:S01]  /*126c0*/  STL [R1+0xb3c], R14 ;  /* 0x000b3c0e01007387 */ /* 0x0001e20000100800 */
[----:B------:R-:W-:Y:S02]  /*126d0*/  PRMT R177, RZ, 0x7610, R177 ;  /* 0x00007610ffb17816 */ /* 0x000fe400000000b1 */
[----:B------:R-:W-:Y:S02]  /*126e0*/  LOP3.LUT R18, R18, 0xffff, RZ, 0xc0, !PT ;  /* 0x0000ffff12127812 */ /* 0x000fe400078ec0ff */
[----:B------:R-:W-:Y:S02]  /*126f0*/  LOP3.LUT R19, R19, 0xffff, RZ, 0xc0, !PT ;  /* 0x0000ffff13137812 */ /* 0x000fe400078ec0ff */
[----:B0-----:R-:W-:Y:S01]  /*12700*/  PRMT R14, R20, 0x3340, R21 ;  /* 0x00003340140e7816 */ /* 0x001fe20000000015 */
[----:B---3--:R-:W-:-:S02]  /*12710*/  @!P1 IMAD.MOV.U32 R20, RZ, RZ, R16 ;  /* 0x000000ffff149224 */ /* 0x008fc400078e0010 */
[----:B------:R-:W-:-:S05]  /*12720*/  @!P1 IMAD.MOV.U32 R21, RZ, RZ, R153 ;  /* 0x000000ffff159224 */ /* 0x000fca00078e0099 */
[----:B------:R0:W3:Y:S02]  /*12730*/  @!P1 LDG.E.U8 R177, desc[UR8][R20.64] ;  /* 0x0000000814b19981 */ /* 0x0000e4000c1e1100 */
[----:B0-----:R-:W-:Y:S02]  /*12740*/  PRMT R21, RZ, 0x7610, R21 ;  /* 0x00007610ff157816 */ /* 0x001fe40000000015 */
[----:B----4-:R-:W-:Y:S04]  /*12750*/  STL [R1+0xc08], R185 ;  /* 0x000c08b901007387 */ /* 0x010fe80000100800 */
[----:B------:R0:W-:Y:S04]  /*12760*/  STL [R1+0xb38], R14 ;  /* 0x000b380e01007387 */ /* 0x0001e80000100800 */
[----:B------:R-:W4:Y:S04]  /*12770*/  LDL R22, [R1+0x264] ;  /* 0x0002640001167983 */ /* 0x000f280000100800 */
[----:B------:R-:W4:Y:S04]  /*12780*/  LDL R16, [R1+0x268] ;  /* 0x0002680001107983 */ /* 0x000f280000100800 */
[----:B------:R-:W4:Y:S04]  /*12790*/  LDL.LU R207, [R1+0x19c] ;  /* 0x00019c0001cf7983 */ /* 0x000f280000300800 */
[----:B------:R-:W4:Y:S01]  /*127a0*/  LDL.LU R210, [R1+0x190] ;  /* 0x0001900001d27983 */ /* 0x000f220000300800 */
[----:B0-----:R-:W-:Y:S01]  /*127b0*/  PRMT R14, R18, 0x3340, R19 ;  /* 0x00003340120e7816 */ /* 0x001fe20000000013 */
[----:B------:R-:W-:-:S02]  /*127c0*/  @!P1 IMAD.MOV.U32 R18, RZ, RZ, R15 ;  /* 0x000000ffff129224 */ /* 0x000fc400078e000f */
[----:B------:R-:W-:-:S05]  /*127d0*/  @!P1 IMAD.MOV.U32 R19, RZ, RZ, R152 ;  /* 0x000000ffff139224 */ /* 0x000fca00078e0098 */
[----:B------:R2:W4:Y:S04]  /*127e0*/  @!P1 LDG.E.U8 R21, desc[UR8][R18.64] ;  /* 0x0000000812159981 */ /* 0x000528000c1e1100 */
[----:B---3--:R-:W-:Y:S04]  /*127f0*/  STL [R1+0xc0c], R177 ;  /* 0x000c0cb101007387 */ /* 0x008fe80000100800 */
[----:B------:R0:W-:Y:S04]  /*12800*/  STL [R1+0xb34], R14 ;  /* 0x000b340e01007387 */ /* 0x0001e80000100800 */
[----:B------:R-:W3:Y:S01]  /*12810*/  LDL R15, [R1+0x25c] ;  /* 0x00025c00010f7983 */ /* 0x000ee20000100800 */
[----:B------:R-:W-:-:S02]  /*12820*/  LOP3.LUT R12, R12, 0xffff, RZ, 0xc0, !PT ;  /* 0x0000ffff0c0c7812 */ /* 0x000fc400078ec0ff */
[----:B------:R-:W-:Y:S01]  /*12830*/  LOP3.LUT R13, R13, 0xffff, RZ, 0xc0, !PT ;  /* 0x0000ffff0d0d7812 */ /* 0x000fe200078ec0ff */
[----:B0-----:R-:W3:Y:S04]  /*12840*/  LDL R14, [R1+0x260] ;  /* 0x00026000010e7983 */ /* 0x001ee80000100800 */
[----:B------:R-:W3:Y:S04]  /*12850*/  LDL.LU R208, [R1+0x1a8] ;  /* 0x0001a80001d07983 */ /* 0x000ee80000300800 */
[----:B------:R-:W3:Y:S01]  /*12860*/  LDL.LU R211, [R1+0x188] ;  /* 0x0001880001d37983 */ /* 0x000ee20000300800 */
[----:B--2---:R-:W-:-:S02]  /*12870*/  @!P1 IMAD.MOV.U32 R18, RZ, RZ, R17 ;  /* 0x000000ffff129224 */ /* 0x004fc400078e0011 */
[----:B------:R-:W-:Y:S01]  /*12880*/  @!P1 IMAD.MOV.U32 R19, RZ, RZ, R23 ;  /* 0x000000ffff139224 */ /* 0x000fe200078e0017 */
[----:B----4-:R0:W-:Y:S02]  /*12890*/  STL [R1+0xc10], R21 ;  /* 0x000c101501007387 */ /* 0x0101e40000100800 */
[--C-:B0-----:R-:W-:Y:S02]  /*128a0*/  PRMT R21, R12, 0x3340, R13.reuse ;  /* 0x000033400c157816 */ /* 0x101fe4000000000d */
[----:B------:R-:W-:-:S06]  /*128b0*/  PRMT R13, RZ, 0x7610, R13 ;  /* 0x00007610ff0d7816 */ /* 0x000fcc000000000d */
[----:B------:R-:W2:Y:S01]  /*128c0*/  @!P1 LDG.E.U8 R13, desc[UR8][R18.64] ;  /* 0x00000008120d9981 */ /* 0x000ea2000c1e1100 */
[----:B------:R-:W-:Y:S02]  /*128d0*/  LOP3.LUT R10, R10, 0xffff, RZ, 0xc0, !PT ;  /* 0x0000ffff0a0a7812 */ /* 0x000fe400078ec0ff */
[----:B------:R-:W-:Y:S01]  /*128e0*/  LOP3.LUT R11, R11, 0xffff, RZ, 0xc0, !PT ;  /* 0x0000ffff0b0b7812 */ /* 0x000fe200078ec0ff */
[----:B------:R0:W-:Y:S04]  /*128f0*/  STL [R1+0xb30], R21 ;  /* 0x000b301501007387 */ /* 0x0001e80000100800 */
[----:B------:R-:W4:Y:S01]  /*12900*/  LDL R17, [R1+0x258] ;  /* 0x0002580001117983 */ /* 0x000f220000100800 */
[----:B------:R-:W-:Y:S02]  /*12910*/  PRMT R10, R10, 0x3340, R11 ;  /* 0x000033400a0a7816 */ /* 0x000fe4000000000b */
[----:B------:R-:W-:Y:S01]  /*12920*/  PRMT R184, RZ, 0x7610, R184 ;  /* 0x00007610ffb87816 */ /* 0x000fe200000000b8 */
[----:B------:R-:W-:Y:S01]  /*12930*/  @!P1 IMAD.MOV.U32 R11, RZ, RZ, R22 ;  /* 0x000000ffff0b9224 */ /* 0x000fe200078e0016 */
[----:B0-----:R-:W4:Y:S04]  /*12940*/  LDL R21, [R1+0x254] ;  /* 0x0002540001157983 */ /* 0x001f280000100800 */
[----:B--2---:R-:W-:Y:S04]  /*12950*/  STL [R1+0xc14], R13 ;  /* 0x000c140d01007387 */ /* 0x004fe80000100800 */
[----:B------:R-:W2:Y:S04]  /*12960*/  LDL.LU R181, [R1+0x1c8] ;  /* 0x0001c80001b57983 */ /* 0x000ea80000300800 */
[----:B------:R-:W2:Y:S04]  /*12970*/  LDL.LU R209, [R1+0x1a4] ;  /* 0x0001a40001d17983 */ /* 0x000ea80000300800 */
[----:B------:R0:W-:Y:S04]  /*12980*/  STL [R1+0xb2c], R10 ;  /* 0x000b2c0a01007387 */ /* 0x0001e80000100800 */
[----:B------:R-:W2:Y:S01]  /*12990*/  LDL R22, [R1+0x24c] ;  /* 0x00024c0001167983 */ /* 0x000ea20000100800 */
[----:B0-----:R-:W-:-:S03]  /*129a0*/  @!P1 IMAD.MOV.U32 R10, RZ, RZ, R16 ;  /* 0x000000ffff0a9224 */ /* 0x001fc600078e0010 */
[----:B------:R-:W2:Y:S04]  /*129b0*/  LDL R16, [R1+0x250] ;  /* 0x0002500001107983 */ /* 0x000ea80000100800 */
[----:B------:R0:W4:Y:S01]  /*129c0*/  @!P1 LDG.E.U8 R184, desc[UR8][R10.64] ;  /* 0x000000080ab89981 */ /* 0x000122000c1e1100 */
[----:B------:R-:W-:Y:S02]  /*129d0*/  PRMT R176, RZ, 0x7610, R176 ;  /* 0x00007610ffb07816 */ /* 0x000fe400000000b0 */
[----:B0-----:R-:W-:Y:S02]  /*129e0*/  LOP3.LUT R10, R207, 0xffff, RZ, 0xc0, !PT ;  /* 0x0000ffffcf0a7812 */ /* 0x001fe400078ec0ff */
[----:B------:R-:W-:-:S04]  /*129f0*/  LOP3.LUT R11, R210, 0xffff, RZ, 0xc0, !PT ;  /* 0x0000ffffd20b7812 */ /* 0x000fc800078ec0ff */
[----:B------:R-:W-:Y:S01]  /*12a00*/  PRMT R10, R10, 0x3340, R11 ;  /* 0x000033400a0a7816 */ /* 0x000fe2000000000b */
[----:B---3--:R-:W-:Y:S01]  /*12a10*/  @!P1 IMAD.MOV.U32 R11, RZ, RZ, R15 ;  /* 0x000000ffff0b9224 */ /* 0x008fe200078e000f */
[----:B------:R-:W-:Y:S01]  /*12a20*/  PRMT R20, RZ, 0x7610, R20 ;  /* 0x00007610ff147816 */ /* 0x000fe20000000014 */
[----:B----4-:R-:W-:Y:S04]  /*12a30*/  STL [R1+0xc18], R184 ;  /* 0x000c18b801007387 */ /* 0x010fe80000100800 */
[----:B------:R-:W3:Y:S04]  /*12a40*/  LDL.LU R206, [R1+0x1bc] ;  /* 0x0001bc0001ce7983 */ /* 0x000ee80000300800 */
[----:B------:R-:W4:Y:S04]  /*12a50*/  LDL.LU R210, [R1+0x198] ;  /* 0x0001980001d27983 */ /* 0x000f280000300800 */
[----:B------:R0:W-:Y:S04]  /*12a60*/  STL [R1+0xb28], R10 ;  /* 0x000b280a01007387 */ /* 0x0001e80000100800 */
[----:B------:R-:W4:Y:S01]  /*12a70*/  LDL R15, [R1+0x244] ;  /* 0x00024400010f7983 */ /* 0x000f220000100800 */
[----:B0-----:R-:W-:-:S03]  /*12a80*/  @!P1 IMAD.MOV.U32 R10, RZ, RZ, R14 ;  /* 0x000000ffff0a9224 */ /* 0x001fc600078e000e */
[----:B------:R-:W4:Y:S04]  /*12a90*/  LDL R14, [R1+0x248] ;  /* 0x00024800010e7983 */ /* 0x000f280000100800 */
[----:B------:R0:W3:Y:S02]  /*12aa0*/  @!P1 LDG.E.U8 R176, desc[UR8][R10.64] ;  /* 0x000000080ab09981 */ /* 0x0000e4000c1e1100 */
[----:B0-----:R-:W-:Y:S02]  /*12ab0*/  LOP3.LUT R10, R208, 0xffff, RZ, 0xc0, !PT ;  /* 0x0000ffffd00a7812 */ /* 0x001fe400078ec0ff */
[----:B------:R-:W-:-:S04]  /*12ac0*/  LOP3.LUT R11, R211, 0xffff, RZ, 0xc0, !PT ;  /* 0x0000ffffd30b7812 */ /* 0x000fc800078ec0ff */
[----:B------:R-:W-:Y:S01]  /*12ad0*/  PRMT R13, R10, 0x3340, R11 ;  /* 0x000033400a0d7816 */ /* 0x000fe2000000000b */
[----:B------:R-:W-:Y:S02]  /*12ae0*/  @!P1 IMAD.MOV.U32 R10, RZ, RZ, R17 ;  /* 0x000000ffff0a9224 */ /* 0x000fe400078e0011 */
[----:B------:R-:W-:-:S05]  /*12af0*/  @!P1 IMAD.MOV.U32 R11, RZ, RZ, R21 ;  /* 0x000000ffff0b9224 */ /* 0x000fca00078e0015 */
[----:B------:R2:W4:Y:S01]  /*12b00*/  @!P1 LDG.E.U8 R20, desc[UR8][R10.64] ;  /* 0x000000080a149981 */ /* 0x000522000c1e1100 */
[----:B------:R-:W-:Y:S02]  /*12b10*/  PRMT R12, RZ, 0x7610, R12 ;  /* 0x00007610ff0c7816 */ /* 0x000fe4000000000c */
[----:B--2---:R-:W-:Y:S02]  /*12b20*/  LOP3.LUT R10, R181, 0xffff, RZ, 0xc0, !PT ;  /* 0x0000ffffb50a7812 */ /* 0x004fe400078ec0ff */
[----:B------:R-:W-:-:S04]  /*12b30*/  LOP3.LUT R11, R209, 0xffff, RZ, 0xc0, !PT ;  /* 0x0000ffffd10b7812 */ /* 0x000fc800078ec0ff */
[----:B------:R-:W-:Y:S01]  /*12b40*/  PRMT R10, R10, 0x3340, R11 ;  /* 0x000033400a0a7816 */ /* 0x000fe2000000000b */
[----:B------:R-:W-:Y:S01]  /*12b50*/  @!P1 IMAD.MOV.U32 R11, RZ, RZ, R22 ;  /* 0x000000ffff0b9224 */ /* 0x000fe200078e0016 */
[----:B---3--:R-:W-:Y:S04]  /*12b60*/  STL [R1+0xc1c], R176 ;  /* 0x000c1cb001007387 */ /* 0x008fe80000100800 */
[----:B------:R-:W2:Y:S04]  /*12b70*/  LDL.LU R189, [R1+0x1dc] ;  /* 0x0001dc0001bd7983 */ /* 0x000ea80000300800 */
[----:B------:R-:W3:Y:S04]  /*12b80*/  LDL.LU R207, [R1+0x1b8] ;  /* 0x0001b80001cf7983 */ /* 0x000ee80000300800 */
[----:B------:R0:W-:Y:S04]  /*12b90*/  STL [R1+0xb24], R13 ;  /* 0x000b240d01007387 */ /* 0x0001e80000100800 */
[----:B------:R-:W3:Y:S04]  /*12ba0*/  LDL R21, [R1+0x23c] ;  /* 0x00023c0001157983 */ /* 0x000ee80000100800 */
[----:B0-----:R-:W3:Y:S04]  /*12bb0*/  LDL R13, [R1+0x240] ;  /* 0x00024000010d7983 */ /* 0x001ee80000100800 */
[----:B------:R-:W3:Y:S04]  /*12bc0*/  LDL.LU R208, [R1+0x1d0] ;  /* 0x0001d00001d07983 */ /* 0x000ee80000300800 */
[----:B------:R-:W3:Y:S04]  /*12bd0*/  LDL.LU R211, [R1+0x1b0] ;  /* 0x0001b00001d37983 */ /* 0x000ee80000300800 */
[----:B----4-:R-:W-:Y:S04]  /*12be0*/  STL [R1+0xc20], R20 ;  /* 0x000c201401007387 */ /* 0x010fe80000100800 */
[----:B------:R-:W4:Y:S04]  /*12bf0*/  LDL R18, [R1+0x234] ;  /* 0x0002340001127983 */ /* 0x000f280000100800 */
[----:B------:R-:W4:Y:S04]  /*12c00*/  LDL R17, [R1+0x238] ;  /* 0x0002380001117983 */ /* 0x000f280000100800 */
[----:B------:R0:W-:Y:S04]  /*12c10*/  STL [R1+0xb20], R10 ;  /* 0x000b200a01007387 */ /* 0x0001e80000100800 */
[----:B------:R-:W4:Y:S01]  /*12c20*/  LDL.LU R209, [R1+0x1f0] ;  /* 0x0001f00001d17983 */ /* 0x000f220000300800 */
[----:B0-----:R-:W-:-:S05]  /*12c30*/  @!P1 IMAD.MOV.U32 R10, RZ, RZ, R16 ;  /* 0x000000ffff0a9224 */ /* 0x001fca00078e0010 */
[----:B------:R0:W2:Y:S01]  /*12c40*/  @!P1 LDG.E.U8 R12, desc[UR8][R10.64] ;  /* 0x000000080a0c9981 */ /* 0x0000a2000c1e1100 */
[----:B------:R-:W-:Y:S02]  /*12c50*/  PRMT R183, RZ, 0x7610, R183 ;  /* 0x00007610ffb77816 */ /* 0x000fe400000000b7 */
[----:B0-----:R-:W-:Y:S02]  /*12c60*/  LOP3.LUT R10, R206, 0xffff, RZ, 0xc0, !PT ;  /* 0x0000ffffce0a7812 */ /* 0x001fe400078ec0ff */
[----:B------:R-:W-:-:S04]  /*12c70*/  LOP3.LUT R11, R210, 0xffff, RZ, 0xc0, !PT ;  /* 0x0000ffffd20b7812 */ /* 0x000fc800078ec0ff */
[----:B------:R-:W-:Y:S01]  /*12c80*/  PRMT R10, R10, 0x3340, R11 ;  /* 0x000033400a0a7816 */ /* 0x000fe2000000000b */
[----:B------:R-:W-:Y:S01]  /*12c90*/  @!P1 IMAD.MOV.U32 R11, RZ, RZ, R15 ;  /* 0x000000ffff0b9224 */ /* 0x000fe200078e000f */
[----:B--2---:R0:W-:Y:S04]  /*12ca0*/  STL [R1+0xc24], R12 ;  /* 0x000c240c01007387 */ /* 0x0041e80000100800 */
[----:B------:R-:W2:Y:S04]  /*12cb0*/  LDL R16, [R1+0x22c] ;  /* 0x00022c0001107983 */ /* 0x000ea80000100800 */
[----:B0-----:R-:W2:Y:S04]  /*12cc0*/  LDL R12, [R1+0x230] ;  /* 0x00023000010c7983 */ /* 0x001ea80000100800 */
[----:B------:R0:W-:Y:S04]  /*12cd0*/  STL [R1+0xb1c], R10 ;  /* 0x000b1c0a01007387 */ /* 0x0001e80000100800 */
[----:B------:R-:W2:Y:S01]  /*12ce0*/  LDL.LU R210, [R1+0x1e8] ;  /* 0x0001e80001d27983 */ /* 0x000ea20000300800 */
[----:B0-----:R-:W-:-:S05]  /*12cf0*/  @!P1 IMAD.MOV.U32 R10, RZ, RZ, R14 ;  /* 0x000000ffff0a9224 */ /* 0x001fca00078e000e */
[----:B------:R0:W4:Y:S01]  /*12d00*/  @!P1 LDG.E.U8 R183, desc[UR8][R10.64] ;  /* 0x000000080ab79981 */ /* 0x000122000c1e1100 */
[----:B------:R-:W-:Y:S02]  /*12d10*/  PRMT R155, RZ, 0x7610, R155 ;  /* 0x00007610ff9b7816 */ /* 0x000fe4000000009b */
[----:B0-----:R-:W-:Y:S02]  /*12d20*/  LOP3.LUT R10, R189, 0xffff, RZ, 0xc0, !PT ;  /* 0x0000ffffbd0a7812 */ /* 0x001fe400078ec0ff */
[----:B---3--:R-:W-:-:S04]  /*12d30*/  LOP3.LUT R11, R207, 0xffff, RZ, 0xc0, !PT ;  /* 0x0000ffffcf0b7812 */ /* 0x008fc800078ec0ff */
[----:B------:R-:W-:Y:S01]  /*12d40*/  PRMT R10, R10, 0x3340, R11 ;  /* 0x000033400a0a7816 */ /* 0x000fe2000000000b */
[----:B------:R-:W-:Y:S01]  /*12d50*/  @!P1 IMAD.MOV.U32 R11, RZ, RZ, R21 ;  /* 0x000000ffff0b9224 */ /* 0x000fe200078e0015 */
[----:B----4-:R-:W-:Y:S04]  /*12d60*/  STL [R1+0xc28], R183 ;  /* 0x000c28b701007387 */ /* 0x010fe80000100800 */
[----:B------:R-:W3:Y:S04]  /*12d70*/  LDL R15, [R1+0x224] ;  /* 0x00022400010f7983 */ /* 0x000ee80000100800 */
[----:B------:R-:W4:Y:S04]  /*12d80*/  LDL R14, [R1+0x228] ;  /* 0x00022800010e7983 */ /* 0x000f280000100800 */
[----:B------:R0:W-:Y:S02]  /*12d90*/  STL [R1+0x1dc], R10 ;  /* 0x0001dc0a01007387 */ /* 0x0001e40000100800 */
[----:B0-----:R-:W-:-:S05]  /*12da0*/  @!P1 IMAD.MOV.U32 R10, RZ, RZ, R13 ;  /* 0x000000ffff0a9224 */ /* 0x001fca00078e000d */
[----:B------:R0:W3:Y:S01]  /*12db0*/  @!P1 LDG.E.U8 R155, desc[UR8][R10.64] ;  /* 0x000000080a9b9981 */ /* 0x0000e2000c1e1100 */
[----:B------:R-:W-:Y:S02]  /*12dc0*/  PRMT R19, RZ, 0x7610, R19 ;  /* 0x00007610ff137816 */ /* 0x000fe40000000013 */
[----:B0-----:R-:W-:Y:S02]  /*12dd0*/  LOP3.LUT R10, R208, 0xffff, RZ, 0xc0, !PT ;  /* 0x0000ffffd00a7812 */ /* 0x001fe400078ec0ff */
[----:B------:R-:W-:-:S04]  /*12de0*/  LOP3.LUT R11, R211, 0xffff, RZ, 0xc0, !PT ;  /* 0x0000ffffd30b7812 */ /* 0x000fc800078ec0ff */
[----:B------:R-:W-:Y:S01]  /*12df0*/  PRMT R10, R10, 0x3340, R11 ;  /* 0x000033400a0a7816 */ /* 0x000fe2000000000b */
[----:B------:R-:W-:Y:S02]  /*12e00*/  @!P1 IMAD.MOV.U32 R11, RZ, RZ, R18 ;  /* 0x000000ffff0b9224 */ /* 0x000fe400078e0012 */
[----:B--2---:R-:W-:Y:S02]  /*12e10*/  @!P1 IMAD.MOV.U32 R190, RZ, RZ, R12 ;  /* 0x000000ffffbe9224 */ /* 0x004fe400078e000c */
[----:B------:R-:W-:Y:S01]  /*12e20*/  @!P1 IMAD.MOV.U32 R191, RZ, RZ, R16 ;  /* 0x000000ffffbf9224 */ /* 0x000fe200078e0010 */
[----:B---3--:R-:W-:Y:S04]  /*12e30*/  STL [R1+0xc2c], R155 ;  /* 0x000c2c9b01007387 */ /* 0x008fe80000100800 */
[----:B------:R-:W2:Y:S04]  /*12e40*/  LDL.LU R211, [R1+0x1e4] ;  /* 0x0001e40001d37983 */ /* 0x000ea80000300800 */
[----:B------:R-:W3:Y:S04]  /*12e50*/  LDL R13, [R1+0x220] ;  /* 0x00022000010d7983 */ /* 0x000ee80000100800 */
[----:B------:R0:W-:Y:S02]  /*12e60*/  STL [R1+0x1d0], R10 ;  /* 0x0001d00a01007387 */ /* 0x0001e40000100800 */
[----:B0-----:R-:W-:-:S05]  /*12e70*/  @!P1 IMAD.MOV.U32 R10, RZ, RZ, R17 ;  /* 0x000000ffff0a9224 */ /* 0x001fca00078e0011 */
[----:B------:R0:W2:Y:S02]  /*12e80*/  @!P1 LDG.E.U8 R19, desc[UR8][R10.64] ;  /* 0x000000080a139981 */ /* 0x0000a4000c1e1100 */
[----:B0-----:R-:W-:Y:S02]  /*12e90*/  LOP3.LUT R10, R209, 0xffff, RZ, 0xc0, !PT ;  /* 0x0000ffffd10a7812 */ /* 0x001fe400078ec0ff */
[----:B------:R-:W-:-:S04]  /*12ea0*/  LOP3.LUT R11, R3, 0xffff, RZ, 0xc0, !PT ;  /* 0x0000ffff030b7812 */ /* 0x000fc800078ec0ff */
[--C-:B------:R-:W-:Y:S02]  /*12eb0*/  PRMT R10, R10, 0x3340, R11.reuse ;  /* 0x000033400a0a7816 */ /* 0x100fe4000000000b */
[----:B------:R-:W-:-:S06]  /*12ec0*/  PRMT R11, RZ, 0x7610, R11 ;  /* 0x00007610ff0b7816 */ /* 0x000fcc000000000b */
[----:B------:R4:W3:Y:S01]  /*12ed0*/  @!P1 LDG.E.U8 R11, desc[UR8][R190.64] ;  /* 0x00000008be0b9981 */ /* 0x0008e2000c1e1100 */
[----:B------:R-:W-:Y:S01]  /*12ee0*/  PRMT R182, RZ, 0x7610, R182 ;  /* 0x00007610ffb67816 */ /* 0x000fe200000000b6 */
[----:B----4-:R-:W-:Y:S02]  /*12ef0*/  @!P1 IMAD.MOV.U32 R190, RZ, RZ, R14 ;  /* 0x000000ffffbe9224 */ /* 0x010fe400078e000e */
[----:B------:R-:W-:-:S05]  /*12f00*/  @!P1 IMAD.MOV.U32 R191, RZ, RZ, R15 ;  /* 0x000000ffffbf9224 */ /* 0x000fca00078e000f */
[----:B------:R0:W4:Y:S01]  /*12f10*/  @!P1 LDG.E.U8 R182, desc[UR8][R190.64] ;  /* 0x00000008beb69981 */ /* 0x000122000c1e1100 */
[----:B------:R-:W-:-:S03]  /*12f20*/  LOP3.LUT R18, R2, 0xffff, RZ, 0xc0, !PT ;  /* 0x0000ffff02127812 */ /* 0x000fc600078ec0ff */
[----:B--2---:R-:W-:Y:S04]  /*12f30*/  STL [R1+0xc30], R19 ;  /* 0x000c301301007387 */ /* 0x004fe80000100800 */
[----:B------:R-:W2:Y:S04]  /*12f40*/  LDL.LU R207, [R1+0x1fc] ;  /* 0x0001fc0001cf7983 */ /* 0x000ea80000300800 */
[----:B------:R-:W2:Y:S04]  /*12f50*/  LDL.LU R3, [R1+0x21c] ;  /* 0x00021c0001037983 */ /* 0x000ea80000300800 */
[----:B------:R-:W2:Y:S04]  /*12f60*/  LDL.LU R209, [R1+0x1d8] ;  /* 0x0001d80001d17983 */ /* 0x000ea80000300800 */
[----:B------:R1:W-:Y:S04]  /*12f70*/  STL [R1+0x1c8], R10 ;  /* 0x0001c80a01007387 */ /* 0x0003e80000100800 */
[----:B------:R-:W2:Y:S04]  /*12f80*/  LDL R12, [R1+0x218] ;  /* 0x00021800010c7983 */ /* 0x000ea80000100800 */
[----:B---3--:R3:W-:Y:S04]  /*12f90*/  STL [R1+0xc34], R11 ;  /* 0x000c340b01007387 */ /* 0x0087e80000100800 */
[----:B------:R-:W2:Y:S01]  /*12fa0*/  LDL.LU R2, [R1+0x214] ;  /* 0x0002140001027983 */ /* 0x000ea20000300800 */
[----:B-1----:R-:W-:-:S02]  /*12fb0*/  LOP3.LUT R10, R210, 0xffff, RZ, 0xc0, !PT ;  /* 0x0000ffffd20a7812 */ /* 0x002fc400078ec0ff */
[----:B------:R-:W-:Y:S01]  /*12fc0*/  PRMT R154, RZ, 0x7610, R154 ;  /* 0x00007610ff9a7816 */ /* 0x000fe2000000009a */
[----:B0-----:R-:W-:Y:S01]  /*12fd0*/  @!P1 IMAD.MOV.U32 R190, RZ, RZ, R13 ;  /* 0x000000ffffbe9224 */ /* 0x001fe200078e000d */
[----:B------:R-:W2:Y:S01]  /*12fe0*/  LDL.LU R181, [R1+0x208] ;  /* 0x0002080001b57983 */ /* 0x000ea20000300800 */
[----:B------:R-:W-:-:S05]  /*12ff0*/  PRMT R10, R10, 0x3340, R18 ;  /* 0x000033400a0a7816 */ /* 0x000fca0000000012 */
[----:B------:R0:W-:Y:S04]  /*13000*/  STL [R1+0x1c4], R10 ;  /* 0x0001c40a01007387 */ /* 0x0001e80000100800 */
[----:B------:R-:W2:Y:S04]  /*13010*/  LDL.LU R189, [R1+0x1f8] ;  /* 0x0001f80001bd7983 */ /* 0x000ea80000300800 */
[----:B----4-:R-:W-:Y:S04]  /*13020*/  STL [R1+0xc38], R182 ;  /* 0x000c38b601007387 */ /* 0x010fe80000100800 */
[----:B---3--:R-:W3:Y:S01]  /*13030*/  LDL R11, [R1+0x210] ;  /* 0x00021000010b7983 */ /* 0x008ee20000100800 */
[----:B0-----:R-:W-:-:S03]  /*13040*/  LOP3.LUT R10, R0, 0xffff, RZ, 0xc0, !PT ;  /* 0x0000ffff000a7812 */ /* 0x001fc600078ec0ff */
[----:B------:R-:W4:Y:S01]  /*13050*/  LDL.LU R0, [R1+0x20c] ;  /* 0x00020c0001007983 */ /* 0x000f220000300800 */
[----:B------:R-:W-:-:S04]  /*13060*/  LOP3.LUT R18, R211, 0xffff, RZ, 0xc0, !PT ;  /* 0x0000ffffd3127812 */ /* 0x000fc800078ec0ff */
[----:B------:R-:W-:-:S05]  /*13070*/  PRMT R10, R10, 0x3340, R18 ;  /* 0x000033400a0a7816 */ /* 0x000fca0000000012 */
[----:B------:R0:W-:Y:S04]  /*13080*/  STL [R1+0x1bc], R10 ;  /* 0x0001bc0a01007387 */ /* 0x0001e80000100800 */
[----:B------:R-:W3:Y:S04]  /*13090*/  LDL.LU R210, [R1+0x204] ;  /* 0x0002040001d27983 */ /* 0x000ee80000300800 */
[----:B------:R-:W3:Y:S04]  /*130a0*/  LDL.LU R208, [R1+0x200] ;  /* 0x0002000001d07983 */ /* 0x000ee80000300800 */
[----:B------:R-:W3:Y:S01]  /*130b0*/  LDL.LU R211, [R1+0x1f4] ;  /* 0x0001f40001d37983 */ /* 0x000ee20000300800 */
[----:B--2---:R-:W-:-:S05]  /*130c0*/  @!P1 IMAD.MOV.U32 R191, RZ, RZ, R3 ;  /* 0x000000ffffbf9224 */ /* 0x004fca00078e0003 */
[----:B------:R1:W2:Y:S01]  /*130d0*/  @!P1 LDG.E.U8 R154, desc[UR8][R190.64] ;  /* 0x00000008be9a9981 */ /* 0x0002a2000c1e1100 */
[----:B0-----:R-:W-:Y:S02]  /*130e0*/  LOP3.LUT R10, R207, 0xffff, RZ, 0xc0, !PT ;  /* 0x0000ffffcf0a7812 */ /* 0x001fe400078ec0ff */
[----:B------:R-:W-:Y:S01]  /*130f0*/  LOP3.LUT R18, R209, 0xffff, RZ, 0xc0, !PT ;  /* 0x0000ffffd1127812 */ /* 0x000fe200078ec0ff */
[----:B------:R0:W-:Y:S01]  /*13100*/  STL [R1+0xc3c], R3 ;  /* 0x000c3c0301007387 */ /* 0x0001e20000100800 */
[----:B-1----:R-:W-:Y:S02]  /*13110*/  @!P1 IMAD.MOV.U32 R190, RZ, RZ, R12 ;  /* 0x000000ffffbe9224 */ /* 0x002fe400078e000c */
[--C-:B0-----:R-:W-:Y:S02]  /*13120*/  PRMT R3, R10, 0x3340, R18.reuse ;  /* 0x000033400a037816 */ /* 0x101fe40000000012 */
[----:B------:R-:W-:Y:S01]  /*13130*/  PRMT R18, RZ, 0x7610, R18 ;  /* 0x00007610ff127816 */ /* 0x000fe20000000012 */
[----:B------:R-:W-:-:S05]  /*13140*/  @!P1 IMAD.MOV.U32 R191, RZ, RZ, R2 ;  /* 0x000000ffffbf9224 */ /* 0x000fca00078e0002 */
[----:B------:R0:W3:Y:S01]  /*13150*/  @!P1 LDG.E.U8 R18, desc[UR8][R190.64] ;  /* 0x00000008be129981 */ /* 0x0000e2000c1e1100 */
[----:B------:R-:W-:Y:S02]  /*13160*/  LOP3.LUT R10, R181, 0xffff, RZ, 0xc0, !PT ;  /* 0x0000ffffb50a7812 */ /* 0x000fe400078ec0ff */
[----:B0-----:R-:W-:Y:S01]  /*13170*/  LOP3.LUT R190, R189, 0xffff, RZ, 0xc0, !PT ;  /* 0x0000ffffbdbe7812 */ /* 0x001fe200078ec0ff */
[----:B----4-:R-:W-:Y:S01]  /*13180*/  @!P1 IMAD.MOV.U32 R191, RZ, RZ, R0 ;  /* 0x000000ffffbf9224 */ /* 0x010fe200078e0000 */
[----:B--2---:R-:W-:Y:S04]  /*13190*/  STL [R1+0xc40], R154 ;  /* 0x000c409a01007387 */ /* 0x004fe80000100800 */
[----:B------:R-:W2:Y:S04]  /*131a0*/  LDL.LU R153, [R1+0x1ec] ;  /* 0x0001ec0001997983 */ /* 0x000ea80000300800 */
[----:B------:R-:W4:Y:S04]  /*131b0*/  LDL.LU R209, [R1+0x1e0] ;  /* 0x0001e00001d17983 */ /* 0x000f280000300800 */
[----:B------:R-:W4:Y:S04]  /*131c0*/  LDL.LU R206, [R1+0x1d4] ;  /* 0x0001d40001ce7983 */ /* 0x000f280000300800 */
[----:B------:R-:W-:Y:S04]  /*131d0*/  STL [R1+0x1b8], R3 ;  /* 0x0001b80301007387 */ /* 0x000fe80000100800 */
[----:B------:R-:W4:Y:S04]  /*131e0*/  LDL.LU R207, [R1+0x1cc] ;  /* 0x0001cc0001cf7983 */ /* 0x000f280000300800 */
[----:B------:R-:W4:Y:S04]  /*131f0*/  LDL.LU R188, [R1+0x1c0] ;  /* 0x0001c00001bc7983 */ /* 0x000f280000300800 */
[----:B------:R0:W-:Y:S02]  /*13200*/  STL [R1+0xc44], R2 ;  /* 0x000c440201007387 */ /* 0x0001e40000100800 */
[----:B0-----:R-:W-:-:S02]  /*13210*/  PRMT R2, R10, 0x3340, R190 ;  /* 0x000033400a027816 */ /* 0x001fc400000000be */
[----:B------:R-:W-:Y:S01]  /*13220*/  PRMT R10, RZ, 0x7610, R10 ;  /* 0x00007610ff0a7816 */ /* 0x000fe2000000000a */
[----:B---3--:R-:W-:-:S05]  /*13230*/  @!P1 IMAD.MOV.U32 R190, RZ, RZ, R11 ;  /* 0x000000ffffbe9224 */ /* 0x008fca00078e000b */
[----:B------:R0:W3:Y:S04]  /*13240*/  @!P1 LDG.E.U8 R10, desc[UR8][R190.64] ;  /* 0x00000008be0a9981 */ /* 0x0000e8000c1e1100 */
[----:B------:R-:W-:Y:S04]  /*13250*/  STL [R1+0xc48], R18 ;  /* 0x000c481201007387 */ /* 0x000fe80000100800 */
[----:B------:R-:W3:Y:S04]  /*13260*/  LDL.LU R204, [R1+0x1b4] ;  /* 0x0001b40001cc7983 */ /* 0x000ee80000300800 */
[----:B------:R-:W3:Y:S04]  /*13270*/  LDL.LU R205, [R1+0x1ac] ;  /* 0x0001ac0001cd7983 */ /* 0x000ee80000300800 */
[----:B------:R-:W3:Y:S04]  /*13280*/  LDL.LU R181, [R1+0x1a0] ;  /* 0x0001a00001b57983 */ /* 0x000ee80000300800 */
[----:B------:R1:W-:Y:S04]  /*13290*/  STL [R1+0x1b0], R2 ;  /* 0x0001b00201007387 */ /* 0x0003e80000100800 */
[----:B------:R-:W3:Y:S04]  /*132a0*/  LDL.LU R17, [R1+0x194] ;  /* 0x0001940001117983 */ /* 0x000ee80000300800 */
[----:B------:R-:W3:Y:S04]  /*132b0*/  LDL.LU R189, [R1+0x18c] ;  /* 0x00018c0001bd7983 */ /* 0x000ee80000300800 */
[----:B------:R4:W-:Y:S01]  /*132c0*/  STL [R1+0xc4c], R0 ;  /* 0x000c4c0001007387 */ /* 0x0009e20000100800 */
[----:B0-----:R-:W-:-:S02]  /*132d0*/  LOP3.LUT R190, R210, 0xffff, RZ, 0xc0, !PT ;  /* 0x0000ffffd2be7812 */ /* 0x001fc400078ec0ff */
[----:B------:R-:W-:Y:S02]  /*132e0*/  LOP3.LUT R191, R208, 0xffff, RZ, 0xc0, !PT ;  /* 0x0000ffffd0bf7812 */ /* 0x000fe400078ec0ff */
[----:B------:R-:W-:-:S04]  /*132f0*/  LOP3.LUT R198, R211, 0xffff, RZ, 0xc0, !PT ;  /* 0x0000ffffd3c67812 */ /* 0x000fc800078ec0ff */
[----:B-1----:R-:W-:Y:S02]  /*13300*/  PRMT R2, R190, 0x3340, R198 ;  /* 0x00003340be027816 */ /* 0x002fe400000000c6 */
[----:B--2---:R-:W-:Y:S02]  /*13310*/  LOP3.LUT R199, R153, 0xffff, RZ, 0xc0, !PT ;  /* 0x0000ffff99c77812 */ /* 0x004fe400078ec0ff */
[----:B----4-:R-:W-:Y:S02]  /*13320*/  LOP3.LUT R190, R209, 0xffff, RZ, 0xc0, !PT ;  /* 0x0000ffffd1be7812 */ /* 0x010fe400078ec0ff */
[----:B------:R-:W-:Y:S01]  /*13330*/  PRMT R0, R191, 0x3340, R199 ;  /* 0x00003340bf007816 */ /* 0x000fe200000000c7 */
[----:B---3--:R-:W-:Y:S04]  /*13340*/  STL [R1+0xc50], R10 ;  /* 0x000c500a01007387 */ /* 0x008fe80000100800 */
[----:B------:R-:W2:Y:S04]  /*13350*/  LDL.LU R210, [R1+0x184] ;  /* 0x0001840001d27983 */ /* 0x000ea80000300800 */
[----:B------:R-:W3:Y:S04]  /*13360*/  LDL.LU R208, [R1+0x180] ;  /* 0x0001800001d07983 */ /* 0x000ee80000300800 */
[----:B------:R-:W4:Y:S04]  /*13370*/  LDL.LU R211, [R1+0x17c] ;  /* 0x00017c0001d37983 */ /* 0x000f280000300800 */
[----:B------:R0:W-:Y:S04]  /*13380*/  STL [R1+0x1a8], R2 ;  /* 0x0001a80201007387 */ /* 0x0001e80000100800 */
[----:B------:R-:W4:Y:S01]  /*13390*/  LDL.LU R209, [R1+0x178] ;  /* 0x0001780001d17983 */ /* 0x000f220000300800 */
[----:B------:R-:W-:-:S03]  /*133a0*/  LOP3.LUT R198, R207, 0xffff, RZ, 0xc0, !PT ;  /* 0x0000ffffcfc67812 */ /* 0x000fc600078ec0ff */
[----:B------:R1:W-:Y:S01]  /*133b0*/  STL [R1+0x1a4], R0 ;  /* 0x0001a40001007387 */ /* 0x0003e20000100800 */
[----:B------:R-:W-:Y:S02]  /*133c0*/  LOP3.LUT R191, R206, 0xffff, RZ, 0xc0, !PT ;  /* 0x0000ffffcebf7812 */ /* 0x000fe400078ec0ff */
[----:B------:R-:W-:Y:S01]  /*133d0*/  LOP3.LUT R199, R188, 0xffff, RZ, 0xc0, !PT ;  /* 0x0000ffffbcc77812 */ /* 0x000fe200078ec0ff */
[----:B------:R-:W4:Y:S04]  /*133e0*/  LDL.LU R153, [R1+0x174] ;  /* 0x0001740001997983 */ /* 0x000f280000300800 */
[----:B------:R-:W4:Y:S04]  /*133f0*/  LDL.LU R206, [R1+0x170] ;  /* 0x0001700001ce7983 */ /* 0x000f280000300800 */
[----:B------:R-:W4:Y:S01]  /*13400*/  LDL.LU R207, [R1+0x16c] ;  /* 0x00016c0001cf7983 */ /* 0x000f220000300800 */
[----:B0-----:R-:W-:-:S02]  /*13410*/  PRMT R2, R190, 0x3340, R198 ;  /* 0x00003340be027816 */ /* 0x001fc400000000c6 */
[----:B-1----:R-:W-:-:S03]  /*13420*/  PRMT R0, R191, 0x3340, R199 ;  /* 0x00003340bf007816 */ /* 0x002fc600000000c7 */
[----:B------:R-:W-:Y:S04]  /*13430*/  STL [R1+0x19c], R2 ;  /* 0x00019c0201007387 */ /* 0x000fe80000100800 */
[----:B------:R0:W-:Y:S04]  /*13440*/  STL [R1+0x198], R0 ;  /* 0x0001980001007387 */ /* 0x0001e80000100800 */
[----:B------:R-:W4:Y:S01]  /*13450*/  LDL.LU R180, [R1+0x168] ;  /* 0x0001680001b47983 */ /* 0x000f220000300800 */
[----:B------:R-:W-:-:S03]  /*13460*/  LOP3.LUT R191, R205, 0xffff, RZ, 0xc0, !PT ;  /* 0x0000ffffcdbf7812 */ /* 0x000fc600078ec0ff */
[----:B------:R-:W4:Y:S04]  /*13470*/  LDL.LU R188, [R1+0x164] ;  /* 0x0001640001bc7983 */ /* 0x000f280000300800 */
[----:B------:R-:W4:Y:S01]  /*13480*/  LDL.LU R205, [R1+0x160] ;  /* 0x0001600001cd7983 */ /* 0x000f220000300800 */
[----:B------:R-:W-:Y:S02]  /*13490*/  LOP3.LUT R190, R204, 0xffff, RZ, 0xc0, !PT ;  /* 0x0000ffffccbe7812 */ /* 0x000fe400078ec0ff */
[----:B------:R-:W-:Y:S02]  /*134a0*/  LOP3.LUT R198, R181, 0xffff, RZ, 0xc0, !PT ;  /* 0x0000ffffb5c67812 */ /* 0x000fe400078ec0ff */
[----:B------:R-:W-:Y:S01]  /*134b0*/  LOP3.LUT R199, R17, 0xffff, RZ, 0xc0, !PT ;  /* 0x0000ffff11c77812 */ /* 0x000fe200078ec0ff */
[----:B------:R-:W4:Y:S01]  /*134c0*/  LDL.LU R181, [R1+0x15c] ;  /* 0x00015c0001b57983 */ /* 0x000f220000300800 */
[----:B0-----:R-:W-:-:S02]  /*134d0*/  PRMT R0, R190, 0x3340, R198 ;  /* 0x00003340be007816 */ /* 0x001fc400000000c6 */
[----:B------:R-:W-:Y:S02]  /*134e0*/  LOP3.LUT R190, R189, 0xffff, RZ, 0xc0, !PT ;  /* 0x0000ffffbdbe7812 */ /* 0x000fe400078ec0ff */
[----:B------:R-:W-:Y:S01]  /*134f0*/  PRMT R10, R191, 0x3340, R199 ;  /* 0x00003340bf0a7816 */ /* 0x000fe200000000c7 */
[----:B------:R0:W-:Y:S04]  /*13500*/  STL [R1+0x190], R0 ;  /* 0x0001900001007387 */ /* 0x0001e80000100800 */
[----:B------:R-:W4:Y:S04]  /*13510*/  LDL.LU R203, [R1+0x158] ;  /* 0x0001580001cb7983 */ /* 0x000f280000300800 */
[----:B------:R-:W4:Y:S01]  /*13520*/  LDL.LU R189, [R1+0x154] ;  /* 0x0001540001bd7983 */ /* 0x000f220000300800 */
[----:B---3--:R-:W-:-:S02]  /*13530*/  LOP3.LUT R198, R208, 0xffff, RZ, 0xc0, !PT ;  /* 0x0000ffffd0c67812 */ /* 0x008fc400078ec0ff */
[----:B--2---:R-:W-:Y:S02]  /*13540*/  LOP3.LUT R191, R210, 0xffff, RZ, 0xc0, !PT ;  /* 0x0000ffffd2bf7812 */ /* 0x004fe400078ec0ff */
[----:B----4-:R-:W-:Y:S01]  /*13550*/  LOP3.LUT R199, R211, 0xffff, RZ, 0xc0, !PT ;  /* 0x0000ffffd3c77812 */ /* 0x010fe200078ec0ff */
[----:B------:R-:W2:Y:S01]  /*13560*/  LDL.LU R210, [R1+0x150] ;  /* 0x0001500001d27983 */ /* 0x000ea20000300800 */
[----:B0-----:R-:W-:-:S03]  /*13570*/  PRMT R0, R190, 0x3340, R198 ;  /* 0x00003340be007816 */ /* 0x001fc600000000c6 */
[----:B------:R-:W3:Y:S04]  /*13580*/  LDL.LU R204, [R1+0x14c] ;  /* 0x00014c0001cc7983 */ /* 0x000ee80000300800 */
[----:B------:R-:W4:Y:S04]  /*13590*/  LDL.LU R208, [R1+0x148] ;  /* 0x0001480001d07983 */ /* 0x000f280000300800 */
[----:B------:R-:W4:Y:S04]  /*135a0*/  LDL.LU R211, [R1+0x144] ;  /* 0x0001440001d37983 */ /* 0x000f280000300800 */
[----:B------:R0:W-:Y:S01]  /*135b0*/  STL [R1+0x180], R0 ;  /* 0x0001800001007387 */ /* 0x0001e20000100800 */
[----:B------:R-:W-:-:S03]  /*135c0*/  LOP3.LUT R190, R209, 0xffff, RZ, 0xc0, !PT ;  /* 0x0000ffffd1be7812 */ /* 0x000fc600078ec0ff */
[----:B------:R-:W4:Y:S01]  /*135d0*/  LDL.LU R209, [R1+0x140] ;  /* 0x0001400001d17983 */ /* 0x000f220000300800 */
[----:B0-----:R-:W-:Y:S02]  /*135e0*/  PRMT R0, R191, 0x3340, R199 ;  /* 0x00003340bf007816 */ /* 0x001fe400000000c7 */
[----:B------:R-:W-:-:S03]  /*135f0*/  LOP3.LUT R191, R153, 0xffff, RZ, 0xc0, !PT ;  /* 0x0000ffff99bf7812 */ /* 0x000fc600078ec0ff */
[----:B------:R0:W-:Y:S04]  /*13600*/  STL [R1+0x17c], R0 ;  /* 0x00017c0001007387 */ /* 0x0001e80000100800 */
[----:B------:R-:W4:Y:S01]  /*13610*/  LDL.LU R17, [R1+0x13c] ;  /* 0x00013c0001117983 */ /* 0x000f220000300800 */
[----:B------:R-:W-:-:S03]  /*13620*/  LOP3.LUT R198, R206, 0xffff, RZ, 0xc0, !PT ;  /* 0x0000ffffcec67812 */ /* 0x000fc600078ec0ff */
[----:B------:R-:W4:Y:S04]  /*13630*/  LDL.LU R153, [R1+0x138] ;  /* 0x0001380001997983 */ /* 0x000f280000300800 */
[----:B------:R-:W4:Y:S01]  /*13640*/  LDL.LU R206, [R1+0x134] ;  /* 0x0001340001ce7983 */ /* 0x000f220000300800 */
[----:B------:R-:W-:-:S03]  /*13650*/  LOP3.LUT R199, R207, 0xffff, RZ, 0xc0, !PT ;  /* 0x0000ffffcfc77812 */ /* 0x000fc600078ec0ff */
[----:B------:R-:W4:Y:S01]  /*13660*/  LDL.LU R207, [R1+0x130] ;  /* 0x0001300001cf7983 */ /* 0x000f220000300800 */
[----:B------:R-:W-:Y:S02]  /*13670*/  PRMT R18, R190, 0x3340, R198 ;  /* 0x00003340be127816 */ /* 0x000fe400000000c6 */
[----:B------:R-:W-:Y:S02]  /*13680*/  PRMT R154, R191, 0x3340, R199 ;  /* 0x00003340bf9a7816 */ /* 0x000fe400000000c7 */
[----:B------:R-:W-:Y:S02]  /*13690*/  LOP3.LUT R191, R188, 0xffff, RZ, 0xc0, !PT ;  /* 0x0000ffffbcbf7812 */ /* 0x000fe400078ec0ff */
[----:B------:R-:W-:Y:S01]  /*136a0*/  LOP3.LUT R198, R205, 0xffff, RZ, 0xc0, !PT ;  /* 0x0000ffffcdc67812 */ /* 0x000fe200078ec0ff */
[----:B------:R-:W4:Y:S04]  /*136b0*/  LDL.LU R188, [R1+0x12c] ;  /* 0x00012c0001bc7983 */ /* 0x000f280000300800 */
[----:B------:R-:W4:Y:S01]  /*136c0*/  LDL.LU R205, [R1+0x128] ;  /* 0x0001280001cd7983 */ /* 0x000f220000300800 */
[----:B------:R-:W-:-:S02]  /*136d0*/  LOP3.LUT R199, R181, 0xffff, RZ, 0xc0, !PT ;  /* 0x0000ffffb5c77812 */ /* 0x000fc400078ec0ff */
[----:B------:R-:W-:Y:S01]  /*136e0*/  LOP3.LUT R190, R180, 0xffff, RZ, 0xc0, !PT ;  /* 0x0000ffffb4be7812 */ /* 0x000fe200078ec0ff */
[----:B------:R-:W4:Y:S01]  /*136f0*/  LDL.LU R181, [R1+0x124] ;  /* 0x0001240001b57983 */ /* 0x000f220000300800 */
[----:B------:R-:W-:Y:S02]  /*13700*/  PRMT R2, R191, 0x3340, R199 ;  /* 0x00003340bf027816 */ /* 0x000fe400000000c7 */
[----:B0-----:R-:W-:Y:S02]  /*13710*/  PRMT R0, R190, 0x3340, R198 ;  /* 0x00003340be007816 */ /* 0x001fe400000000c6 */
[----:B------:R-:W-:Y:S02]  /*13720*/  LOP3.LUT R191, R189, 0xffff, RZ, 0xc0, !PT ;  /* 0x0000ffffbdbf7812 */ /* 0x000fe400078ec0ff */
[----:B------:R-:W4:Y:S01]  /*13730*/  LDL.LU R189, [R1+0x120] ;  /* 0x0001200001bd7983 */ /* 0x000f220000300800 */
[----:B------:R-:W-:Y:S02]  /*13740*/  LOP3.LUT R190, R203, 0xffff, RZ, 0xc0, !PT ;  /* 0x0000ffffcbbe7812 */ /* 0x000fe400078ec0ff */
[----:B--2---:R-:W-:-:S02]  /*13750*/  LOP3.LUT R198, R210, 0xffff, RZ, 0xc0, !PT ;  /* 0x0000ffffd2c67812 */ /* 0x004fc400078ec0ff */
[----:B---3--:R-:W-:Y:S01]  /*13760*/  LOP3.LUT R199, R204, 0xffff, RZ, 0xc0, !PT ;  /* 0x0000ffffccc77812 */ /* 0x008fe200078ec0ff */
[----:B------:R-:W2:Y:S04]  /*13770*/  LDL.LU R210, [R1+0x11c] ;  /* 0x00011c0001d27983 */ /* 0x000ea80000300800 */
[----:B------:R-:W3:Y:S01]  /*13780*/  LDL.LU R204, [R1+0x118] ;  /* 0x0001180001cc7983 */ /* 0x000ee20000300800 */
[----:B------:R-:W-:Y:S02]  /*13790*/  PRMT R19, R191, 0x3340, R199 ;  /* 0x00003340bf137816 */ /* 0x000fe400000000c7 */
[----:B----4-:R-:W-:Y:S02]  /*137a0*/  LOP3.LUT R191, R211, 0xffff, RZ, 0xc0, !PT ;  /* 0x0000ffffd3bf7812 */ /* 0x010fe400078ec0ff */
[----:B------:R-:W4:Y:S01]  /*137b0*/  LDL.LU R211, [R1+0x114] ;  /* 0x0001140001d37983 */ /* 0x000f220000300800 */
[----:B------:R-:W-:-:S02]  /*137c0*/  PRMT R182, R190, 0x3340, R198 ;  /* 0x00003340beb67816 */ /* 0x000fc400000000c6 */
[----:B------:R-:W-:Y:S02]  /*137d0*/  LOP3.LUT R190, R208, 0xffff, RZ, 0xc0, !PT ;  /* 0x0000ffffd0be7812 */ /* 0x000fe400078ec0ff */
[----:B------:R-:W-:Y:S01]  /*137e0*/  LOP3.LUT R198, R209, 0xffff, RZ, 0xc0, !PT ;  /* 0x0000ffffd1c67812 */ /* 0x000fe200078ec0ff */
[----:B------:R-:W3:Y:S04]  /*137f0*/  LDL.LU R208, [R1+0x110] ;  /* 0x0001100001d07983 */ /* 0x000ee80000300800 */
[----:B------:R-:W3:Y:S01]  /*13800*/  LDL.LU R209, [R1+0x10c] ;  /* 0x00010c0001d17983 */ /* 0x000ee20000300800 */
[----:B------:R-:W-:Y:S02]  /*13810*/  LOP3.LUT R199, R17, 0xffff, RZ, 0xc0, !PT ;  /* 0x0000ffff11c77812 */ /* 0x000fe400078ec0ff */
[----:B------:R-:W-:-:S02]  /*13820*/  PRMT R3, R190, 0x3340, R198 ;  /* 0x00003340be037816 */ /* 0x000fc400000000c6 */
[----:B------:R-:W-:Y:S02]  /*13830*/  PRMT R11, R191, 0x3340, R199 ;  /* 0x00003340bf0b7816 */ /* 0x000fe400000000c7 */
[----:B------:R-:W-:Y:S02]  /*13840*/  LOP3.LUT R191, R206, 0xffff, RZ, 0xc0, !PT ;  /* 0x0000ffffcebf7812 */ /* 0x000fe400078ec0ff */
[----:B------:R-:W-:Y:S01]  /*13850*/  LOP3.LUT R190, R153, 0xffff, RZ, 0xc0, !PT ;  /* 0x0000ffff99be7812 */ /* 0x000fe200078ec0ff */
[----:B------:R-:W3:Y:S04]  /*13860*/  LDL.LU R206, [R1+0x108] ;  /* 0x0001080001ce7983 */ /* 0x000ee80000300800 */
[----:B------:R-:W3:Y:S01]  /*13870*/  LDL.LU R17, [R1+0x104] ;  /* 0x0001040001117983 */ /* 0x000ee20000300800 */
[----:B------:R-:W-:-:S03]  /*13880*/  LOP3.LUT R198, R207, 0xffff, RZ, 0xc0, !PT ;  /* 0x0000ffffcfc67812 */ /* 0x000fc600078ec0ff */
[----:B------:R-:W3:Y:S04]  /*13890*/  LDL.LU R153, [R1+0x100] ;  /* 0x0001000001997983 */ /* 0x000ee80000300800 */
[----:B------:R-:W3:Y:S04]  /*138a0*/  LDL.LU R207, [R1+0xfc] ;  /* 0x0000fc0001cf7983 */ /* 0x000ee80000300800 */
[----:B------:R-:W3:Y:S01]  /*138b0*/  LDL.LU R180, [R1+0xf8] ;  /* 0x0000f80001b47983 */ /* 0x000ee20000300800 */
[----:B------:R-:W-:Y:S02]  /*138c0*/  PRMT R183, R190, 0x3340, R198 ;  /* 0x00003340beb77816 */ /* 0x000fe400000000c6 */
[----:B------:R-:W-:Y:S01]  /*138d0*/  LOP3.LUT R190, R205, 0xffff, RZ, 0xc0, !PT ;  /* 0x0000ffffcdbe7812 */ /* 0x000fe200078ec0ff */
[----:B------:R-:W3:Y:S04]  /*138e0*/  LDL.LU R203, [R1+0xf4] ;  /* 0x0000f40001cb7983 */ /* 0x000ee80000300800 */
[----:B------:R-:W3:Y:S01]  /*138f0*/  LDL.LU R205, [R1+0xf0] ;  /* 0x0000f00001cd7983 */ /* 0x000ee20000300800 */
[----:B------:R-:W-:-:S03]  /*13900*/  LOP3.LUT R199, R188, 0xffff, RZ, 0xc0, !PT ;  /* 0x0000ffffbcc77812 */ /* 0x000fc600078ec0ff */
[----:B------:R-:W3:Y:S01]  /*13910*/  LDL.LU R188, [R1+0xec] ;  /* 0x0000ec0001bc7983 */ /* 0x000ee20000300800 */
[----:B------:R-:W-:Y:S02]  /*13920*/  PRMT R20, R191, 0x3340, R199 ;  /* 0x00003340bf147816 */ /* 0x000fe400000000c7 */
[----:B------:R-:W-:Y:S02]  /*13930*/  LOP3.LUT R191, R181, 0xffff, RZ, 0xc0, !PT ;  /* 0x0000ffffb5bf7812 */ /* 0x000fe400078ec0ff */
[----:B------:R-:W-:Y:S01]  /*13940*/  LOP3.LUT R198, R189, 0xffff, RZ, 0xc0, !PT ;  /* 0x0000ffffbdc67812 */ /* 0x000fe200078ec0ff */
[----:B------:R-:W3:Y:S04]  /*13950*/  LDL.LU R181, [R1+0xe8] ;  /* 0x0000e80001b57983 */ /* 0x000ee80000300800 */
[----:B------:R-:W3:Y:S01]  /*13960*/  LDL.LU R189, [R1+0xe4] ;  /* 0x0000e40001bd7983 */ /* 0x000ee20000300800 */
[----:B------:R-:W-:-:S02]  /*13970*/  PRMT R155, R190, 0x3340, R198 ;  /* 0x00003340be9b7816 */ /* 0x000fc400000000c6 */
[----:B--2---:R-:W-:Y:S02]  /*13980*/  LOP3.LUT R199, R210, 0xffff, RZ, 0xc0, !PT ;  /* 0x0000ffffd2c77812 */ /* 0x004fe400078ec0ff */
[----:B------:R-:W2:Y:S02]  /*13990*/  LDL.LU R210, [R1+0xe0] ;  /* 0x0000e00001d27983 */ /* 0x000ea40000300800 */
[----:B------:R-:W-:Y:S02]  /*139a0*/  PRMT R12, R191, 0x3340, R199 ;  /* 0x00003340bf0c7816 */ /* 0x000fe400000000c7 */
[----:B----4-:R-:W-:Y:S02]  /*139b0*/  LOP3.LUT R191, R211, 0xffff, RZ, 0xc0, !PT ;  /* 0x0000ffffd3bf7812 */ /* 0x010fe400078ec0ff */
[----:B------:R-:W4:Y:S01]  /*139c0*/  LDL.LU R211, [R1+0xdc] ;  /* 0x0000dc0001d37983 */ /* 0x000f220000300800 */
[----:B---3--:R-:W-:Y:S02]  /*139d0*/  LOP3.LUT R190, R204, 0xffff, RZ, 0xc0, !PT ;  /* 0x0000ffffccbe7812 */ /* 0x008fe400078ec0ff */
[----:B------:R-:W-:Y:S01]  /*139e0*/  LOP3.LUT R198, R208, 0xffff, RZ, 0xc0, !PT ;  /* 0x0000ffffd0c67812 */ /* 0x000fe200078ec0ff */
[----:B------:R-:W3:Y:S01]  /*139f0*/  LDL.LU R204, [R1+0xd8] ;  /* 0x0000d80001cc7983 */ /* 0x000ee20000300800 */
[----:B------:R-:W-:-:S03]  /*13a00*/  LOP3.LUT R199, R209, 0xffff, RZ, 0xc0, !PT ;  /* 0x0000ffffd1c77812 */ /* 0x000fc600078ec0ff */
[----:B------:R-:W3:Y:S04]  /*13a10*/  LDL.LU R208, [R1+0xd4] ;  /* 0x0000d40001d07983 */ /* 0x000ee80000300800 */
[----:B------:R-:W3:Y:S01]  /*13a20*/  LDL.LU R209, [R1+0xd0] ;  /* 0x0000d00001d17983 */ /* 0x000ee20000300800 */
[----:B------:R-:W-:Y:S02]  /*13a30*/  PRMT R184, R190, 0x3340, R198 ;  /* 0x00003340beb87816 */ /* 0x000fe400000000c6 */
[----:B------:R-:W-:Y:S02]  /*13a40*/  PRMT R21, R191, 0x3340, R199 ;  /* 0x00003340bf157816 */ /* 0x000fe400000000c7 */
[----:B------:R-:W-:Y:S02]  /*13a50*/  LOP3.LUT R190, R206, 0xffff, RZ, 0xc0, !PT ;  /* 0x0000ffffcebe7812 */ /* 0x000fe400078ec0ff */
[----:B------:R-:W3:Y:S01]  /*13a60*/  LDL.LU R206, [R1+0xcc] ;  /* 0x0000cc0001ce7983 */ /* 0x000ee20000300800 */
[----:B------:R-:W-:-:S02]  /*13a70*/  LOP3.LUT R199, R207, 0xffff, RZ, 0xc0, !PT ;  /* 0x0000ffffcfc77812 */ /* 0x000fc400078ec0ff */
[----:B------:R-:W-:Y:S01]  /*13a80*/  LOP3.LUT R198, R153, 0xffff, RZ, 0xc0, !PT ;  /* 0x0000ffff99c67812 */ /* 0x000fe200078ec0ff */
[----:B------:R-:W3:Y:S01]  /*13a90*/  LDL.LU R207, [R1+0xc8] ;  /* 0x0000c80001cf7983 */ /* 0x000ee20000300800 */
[----:B------:R-:W-:-:S03]  /*13aa0*/  LOP3.LUT R191, R17, 0xffff, RZ, 0xc0, !PT ;  /* 0x0000ffff11bf7812 */ /* 0x000fc600078ec0ff */
[----:B------:R-:W3:Y:S04]  /*13ab0*/  LDL.LU R17, [R1+0xc4] ;  /* 0x0000c40001117983 */ /* 0x000ee80000300800 */
[----:B------:R-:W3:Y:S01]  /*13ac0*/  LDL.LU R153, [R1+0xc0] ;  /* 0x0000c00001997983 */ /* 0x000ee20000300800 */
[----:B------:R-:W-:Y:S02]  /*13ad0*/  PRMT R176, R190, 0x3340, R198 ;  /* 0x00003340beb07816 */ /* 0x000fe400000000c6 */
[----:B------:R-:W-:Y:S02]  /*13ae0*/  LOP3.LUT R198, R205, 0xffff, RZ, 0xc0, !PT ;  /* 0x0000ffffcdc67812 */ /* 0x000fe400078ec0ff */
[----:B------:R-:W3:Y:S01]  /*13af0*/  LDL.LU R205, [R1+0xbc] ;  /* 0x0000bc0001cd7983 */ /* 0x000ee20000300800 */
[----:B------:R-:W-:-:S02]  /*13b00*/  PRMT R13, R191, 0x3340, R199 ;  /* 0x00003340bf0d7816 */ /* 0x000fc400000000c7 */
[----:B------:R-:W-:Y:S02]  /*13b10*/  LOP3.LUT R190, R180, 0xffff, RZ, 0xc0, !PT ;  /* 0x0000ffffb4be7812 */ /* 0x000fe400078ec0ff */
[----:B------:R-:W-:Y:S02]  /*13b20*/  LOP3.LUT R191, R203, 0xffff, RZ, 0xc0, !PT ;  /* 0x0000ffffcbbf7812 */ /* 0x000fe400078ec0ff */
[----:B------:R-:W-:Y:S02]  /*13b30*/  LOP3.LUT R199, R188, 0xffff, RZ, 0xc0, !PT ;  /* 0x0000ffffbcc77812 */ /* 0x000fe400078ec0ff */
[----:B------:R-:W-:Y:S02]  /*13b40*/  PRMT R185, R190, 0x3340, R198 ;  /* 0x00003340beb97816 */ /* 0x000fe400000000c6 */
[----:B------:R-:W-:Y:S02]  /*13b50*/  LOP3.LUT R190, R181, 0xffff, RZ, 0xc0, !PT ;  /* 0x0000ffffb5be7812 */ /* 0x000fe400078ec0ff */
[----:B------:R-:W-:-:S02]  /*13b60*/  PRMT R22, R191, 0x3340, R199 ;  /* 0x00003340bf167816 */ /* 0x000fc400000000c7 */
[----:B------:R-:W-:Y:S01]  /*13b70*/  LOP3.LUT R191, R189, 0xffff, RZ, 0xc0, !PT ;  /* 0x0000ffffbdbf7812 */ /* 0x000fe200078ec0ff */
[----:B------:R-:W3:Y:S04]  /*13b80*/  LDL.LU R181, [R1+0xb8] ;  /* 0x0000b80001b57983 */ /* 0x000ee80000300800 */
[----:B------:R-:W3:Y:S01]  /*13b90*/  LDL.LU R189, [R1+0xb4] ;  /* 0x0000b40001bd7983 */ /* 0x000ee20000300800 */
[----:B--2---:R-:W-:-:S03]  /*13ba0*/  LOP3.LUT R198, R210, 0xffff, RZ, 0xc0, !PT ;  /* 0x0000ffffd2c67812 */ /* 0x004fc600078ec0ff */
[----:B------:R-:W2:Y:S01]  /*13bb0*/  LDL.LU R210, [R1+0xb0] ;  /* 0x0000b00001d27983 */ /* 0x000ea20000300800 */
[----:B----4-:R-:W-:Y:S02]  /*13bc0*/  LOP3.LUT R199, R211, 0xffff, RZ, 0xc0, !PT ;  /* 0x0000ffffd3c77812 */ /* 0x010fe400078ec0ff */
[----:B------:R-:W-:Y:S01]  /*13bd0*/  PRMT R177, R190, 0x3340, R198 ;  /* 0x00003340beb17816 */ /* 0x000fe200000000c6 */
[----:B------:R-:W4:Y:S01]  /*13be0*/  LDL.LU R211, [R1+0xac] ;  /* 0x0000ac0001d37983 */ /* 0x000f220000300800 */
[----:B---3--:R-:W-:Y:S02]  /*13bf0*/  LOP3.LUT R190, R204, 0xffff, RZ, 0xc0, !PT ;  /* 0x0000ffffccbe7812 */ /* 0x008fe400078ec0ff */
[----:B------:R-:W-:Y:S02]  /*13c00*/  PRMT R14, R191, 0x3340, R199 ;  /* 0x00003340bf0e7816 */ /* 0x000fe400000000c7 */
[----:B------:R-:W-:Y:S02]  /*13c10*/  LOP3.LUT R191, R208, 0xffff, RZ, 0xc0, !PT ;  /* 0x0000ffffd0bf7812 */ /* 0x000fe400078ec0ff */
[----:B------:R-:W-:Y:S01]  /*13c20*/  LOP3.LUT R198, R209, 0xffff, RZ, 0xc0, !PT ;  /* 0x0000ffffd1c67812 */ /* 0x000fe200078ec0ff */
[----:B------:R-:W3:Y:S04]  /*13c30*/  LDL.LU R208, [R1+0xa8] ;  /* 0x0000a80001d07983 */ /* 0x000ee80000300800 */
[----:B------:R-:W3:Y:S04]  /*13c40*/  LDL.LU R209, [R1+0xa4] ;  /* 0x0000a40001d17983 */ /* 0x000ee80000300800 */
[----:B------:R-:W3:Y:S01]  /*13c50*/  LDL.LU R202, [R1+0xa0] ;  /* 0x0000a00001ca7983 */ /* 0x000ee20000300800 */
[----:B------:R-:W-:-:S02]  /*13c60*/  PRMT R186, R190, 0x3340, R198 ;  /* 0x00003340beba7816 */ /* 0x000fc400000000c6 */
[----:B------:R-:W-:Y:S02]  /*13c70*/  LOP3.LUT R199, R206, 0xffff, RZ, 0xc0, !PT ;  /* 0x0000ffffcec77812 */ /* 0x000fe400078ec0ff */
[----:B------:R-:W3:Y:S01]  /*13c80*/  LDL.LU R206, [R1+0x9c] ;  /* 0x00009c0001ce7983 */ /* 0x000ee20000300800 */
[----:B------:R-:W-:-:S03]  /*13c90*/  LOP3.LUT R190, R207, 0xffff, RZ, 0xc0, !PT ;  /* 0x0000ffffcfbe7812 */ /* 0x000fc600078ec0ff */
[----:B------:R-:W3:Y:S04]  /*13ca0*/  LDL.LU R207, [R1+0x98] ;  /* 0x0000980001cf7983 */ /* 0x000ee80000300800 */
[----:B------:R-:W3:Y:S04]  /*13cb0*/  LDL.LU R180, [R1+0x94] ;  /* 0x0000940001b47983 */ /* 0x000ee80000300800 */
[----:B------:R-:W3:Y:S01]  /*13cc0*/  LDL.LU R188, [R1+0x90] ;  /* 0x0000900001bc7983 */ /* 0x000ee20000300800 */
[----:B------:R-:W-:Y:S02]  /*13cd0*/  LOP3.LUT R198, R153, 0xffff, RZ, 0xc0, !PT ;  /* 0x0000ffff99c67812 */ /* 0x000fe400078ec0ff */
[----:B------:R-:W-:Y:S01]  /*13ce0*/  PRMT R23, R191, 0x3340, R199 ;  /* 0x00003340bf177816 */ /* 0x000fe200000000c7 */
[----:B------:R-:W3:Y:S01]  /*13cf0*/  LDL.LU R153, [R1+0x8c] ;  /* 0x00008c0001997983 */ /* 0x000ee20000300800 */
[----:B------:R-:W-:-:S03]  /*13d00*/  LOP3.LUT R199, R205, 0xffff, RZ, 0xc0, !PT ;  /* 0x0000ffffcdc77812 */ /* 0x000fc600078ec0ff */
[----:B------:R-:W3:Y:S04]  /*13d10*/  LDL.LU R205, [R1+0x88] ;  /* 0x0000880001cd7983 */ /* 0x000ee80000300800 */
[----:B------:R-:W3:Y:S01]  /*13d20*/  LDL.LU R203, [R1+0x84] ;  /* 0x0000840001cb7983 */ /* 0x000ee20000300800 */
[----:B------:R-:W-:-:S03]  /*13d30*/  LOP3.LUT R191, R17, 0xffff, RZ, 0xc0, !PT ;  /* 0x0000ffff11bf7812 */ /* 0x000fc600078ec0ff */
[----:B------:R-:W3:Y:S01]  /*13d40*/  LDL.LU R204, [R1+0x80] ;  /* 0x0000800001cc7983 */ /* 0x000ee20000300800 */
[----:B------:R-:W-:-:S03]  /*13d50*/  PRMT R178, R190, 0x3340, R198 ;  /* 0x00003340beb27816 */ /* 0x000fc600000000c6 */
[----:B------:R-:W3:Y:S01]  /*13d60*/  LDL.LU R17, [R1+0x7c] ;  /* 0x00007c0001117983 */ /* 0x000ee20000300800 */
[----:B------:R-:W-:Y:S02]  /*13d70*/  PRMT R15, R191, 0x3340, R199 ;  /* 0x00003340bf0f7816 */ /* 0x000fe400000000c7 */
[----:B------:R-:W-:Y:S02]  /*13d80*/  LOP3.LUT R190, R181, 0xffff, RZ, 0xc0, !PT ;  /* 0x0000ffffb5be7812 */ /* 0x000fe400078ec0ff */
        /* <DEDUP_REMOVED lines=8> */
[----:B------:R-:W-:Y:S02]  /*13e10*/  PRMT R152, R191, 0x3340, R199 ;  /* 0x00003340bf987816 */ /* 0x000fe400000000c7 */
[----:B---3--:R-:W-:Y:S02]  /*13e20*/  LOP3.LUT R190, R208, 0xffff, RZ, 0xc0, !PT ;  /* 0x0000ffffd0be7812 */ /* 0x008fe400078ec0ff */
[----:B------:R-:W-:Y:S01]  /*13e30*/  LOP3.LUT R191, R209, 0xffff, RZ, 0xc0, !PT ;  /* 0x0000ffffd1bf7812 */ /* 0x000fe200078ec0ff */
[----:B------:R-:W3:Y:S01]  /*13e40*/  LDL.LU R208, [R1+0x68] ;  /* 0x0000680001d07983 */ /* 0x000ee20000300800 */
[----:B------:R-:W-:-:S03]  /*13e50*/  LOP3.LUT R198, R202, 0xffff, RZ, 0xc0, !PT ;  /* 0x0000ffffcac67812 */ /* 0x000fc600078ec0ff */
[----:B------:R-:W3:Y:S01]  /*13e60*/  LDL.LU R209, [R1+0x64] ;  /* 0x0000640001d17983 */ /* 0x000ee20000300800 */
[----:B------:R-:W-:Y:S02]  /*13e70*/  PRMT R179, R190, 0x3340, R198 ;  /* 0x00003340beb37816 */ /* 0x000fe400000000c6 */
[----:B------:R-:W-:Y:S02]  /*13e80*/  LOP3.LUT R199, R206, 0xffff, RZ, 0xc0, !PT ;  /* 0x0000ffffcec77812 */ /* 0x000fe400078ec0ff */
[----:B------:R-:W3:Y:S01]  /*13e90*/  LDL.LU R206, [R1+0x60] ;  /* 0x0000600001ce7983 */ /* 0x000ee20000300800 */
[----:B------:R-:W-:Y:S02]  /*13ea0*/  LOP3.LUT R190, R207, 0xffff, RZ, 0xc0, !PT ;  /* 0x0000ffffcfbe7812 */ /* 0x000fe400078ec0ff */
[----:B------:R-:W-:Y:S02]  /*13eb0*/  LOP3.LUT R198, R188, 0xffff, RZ, 0xc0, !PT ;  /* 0x0000ffffbcc67812 */ /* 0x000fe400078ec0ff */
[----:B------:R-:W-:-:S02]  /*13ec0*/  PRMT R16, R191, 0x3340, R199 ;  /* 0x00003340bf107816 */ /* 0x000fc400000000c7 */
[----:B------:R-:W-:Y:S02]  /*13ed0*/  LOP3.LUT R191, R180, 0xffff, RZ, 0xc0, !PT ;  /* 0x0000ffffb4bf7812 */ /* 0x000fe400078ec0ff */
[----:B------:R-:W-:Y:S01]  /*13ee0*/  LOP3.LUT R199, R153, 0xffff, RZ, 0xc0, !PT ;  /* 0x0000ffff99c77812 */ /* 0x000fe200078ec0ff */
[----:B------:R-:W3:Y:S01]  /*13ef0*/  LDL.LU R207, [R1+0x5c] ;  /* 0x00005c0001cf7983 */ /* 0x000ee20000300800 */
[----:B------:R-:W-:Y:S02]  /*13f00*/  PRMT R188, R190, 0x3340, R198 ;  /* 0x00003340bebc7816 */ /* 0x000fe400000000c6 */
[----:B------:R-:W-:Y:S02]  /*13f10*/  LOP3.LUT R190, R205, 0xffff, RZ, 0xc0, !PT ;  /* 0x0000ffffcdbe7812 */ /* 0x000fe400078ec0ff */
[----:B------:R-:W-:Y:S01]  /*13f20*/  PRMT R153, R191, 0x3340, R199 ;  /* 0x00003340bf997816 */ /* 0x000fe200000000c7 */
[----:B------:R-:W3:Y:S01]  /*13f30*/  LDL.LU R205, [R1+0x58] ;  /* 0x0000580001cd7983 */ /* 0x000ee20000300800 */
[----:B------:R-:W-:-:S03]  /*13f40*/  LOP3.LUT R191, R203, 0xffff, RZ, 0xc0, !PT ;  /* 0x0000ffffcbbf7812 */ /* 0x000fc600078ec0ff */
[----:B------:R-:W3:Y:S01]  /*13f50*/  LDL.LU R203, [R1+0x54] ;  /* 0x0000540001cb7983 */ /* 0x000ee20000300800 */
[----:B------:R-:W-:Y:S02]  /*13f60*/  LOP3.LUT R198, R204, 0xffff, RZ, 0xc0, !PT ;  /* 0x0000ffffccc67812 */ /* 0x000fe400078ec0ff */
[----:B------:R-:W-:Y:S02]  /*13f70*/  LOP3.LUT R199, R17, 0xffff, RZ, 0xc0, !PT ;  /* 0x0000ffff11c77812 */ /* 0x000fe400078ec0ff */
[----:B------:R-:W-:Y:S02]  /*13f80*/  PRMT R180, R190, 0x3340, R198 ;  /* 0x00003340beb47816 */ /* 0x000fe400000000c6 */
[----:B------:R-:W-:Y:S02]  /*13f90*/  LOP3.LUT R190, R181, 0xffff, RZ, 0xc0, !PT ;  /* 0x0000ffffb5be7812 */ /* 0x000fe400078ec0ff */
[----:B------:R-:W-:Y:S02]  /*13fa0*/  PRMT R17, R191, 0x3340, R199 ;  /* 0x00003340bf117816 */ /* 0x000fe400000000c7 */
[----:B------:R-:W-:-:S02]  /*13fb0*/  LOP3.LUT R191, R189, 0xffff, RZ, 0xc0, !PT ;  /* 0x0000ffffbdbf7812 */ /* 0x000fc400078ec0ff */
[----:B------:R-:W-:-:S04]  /*13fc0*/  LOP3.LUT R199, R5, 0xffff, RZ, 0xc0, !PT ;  /* 0x0000ffff05c77812 */ /* 0x000fc800078ec0ff */
[----:B------:R-:W-:Y:S02]  /*13fd0*/  PRMT R5, R191, 0x3340, R199 ;  /* 0x00003340bf057816 */ /* 0x000fe400000000c7 */
[----:B------:R-:W-:Y:S02]  /*13fe0*/  LOP3.LUT R199, R8, 0xffff, RZ, 0xc0, !PT ;  /* 0x0000ffff08c77812 */ /* 0x000fe400078ec0ff */
[----:B--2---:R-:W-:Y:S02]  /*13ff0*/  LOP3.LUT R198, R210, 0xffff, RZ, 0xc0, !PT ;  /* 0x0000ffffd2c67812 */ /* 0x004fe400078ec0ff */
[----:B------:R-:W2:Y:S02]  /*14000*/  LDL.LU R210, [R1+0x48] ;  /* 0x0000480001d27983 */ /* 0x000ea40000300800 */
[----:B------:R-:W-:Y:S02]  /*14010*/  PRMT R189, R190, 0x3340, R198 ;  /* 0x00003340bebd7816 */ /* 0x000fe400000000c6 */
[----:B----4-:R-:W-:-:S02]  /*14020*/  LOP3.LUT R190, R211, 0xffff, RZ, 0xc0, !PT ;  /* 0x0000ffffd3be7812 */ /* 0x010fc400078ec0ff */
[----:B------:R-:W4:Y:S01]  /*14030*/  LDL.LU R211, [R1+0x44] ;  /* 0x0000440001d37983 */ /* 0x000f220000300800 */
[----:B---3--:R-:W-:Y:S02]  /*14040*/  LOP3.LUT R198, R209, 0xffff, RZ, 0xc0, !PT ;  /* 0x0000ffffd1c67812 */ /* 0x008fe400078ec0ff */
[----:B------:R-:W-:Y:S02]  /*14050*/  LOP3.LUT R191, R208, 0xffff, RZ, 0xc0, !PT ;  /* 0x0000ffffd0bf7812 */ /* 0x000fe400078ec0ff */
[----:B------:R-:W3:Y:S01]  /*14060*/  LDL.LU R208, [R1+0x38] ;  /* 0x0000380001d07983 */ /* 0x000ee20000300800 */
[----:B------:R-:W-:Y:S02]  /*14070*/  PRMT R181, R190, 0x3340, R198 ;  /* 0x00003340beb57816 */ /* 0x000fe400000000c6 */
[----:B------:R-:W-:Y:S01]  /*14080*/  LOP3.LUT R198, R7, 0xffff, RZ, 0xc0, !PT ;  /* 0x0000ffff07c67812 */ /* 0x000fe200078ec0ff */
[----:B------:R-:W3:Y:S01]  /*14090*/  LDL.LU R209, [R1+0x34] ;  /* 0x0000340001d17983 */ /* 0x000ee20000300800 */
[----:B------:R-:W-:-:S02]  /*140a0*/  PRMT R8, R191, 0x3340, R199 ;  /* 0x00003340bf087816 */ /* 0x000fc400000000c7 */
[----:B------:R-:W-:Y:S02]  /*140b0*/  LOP3.LUT R199, R4, 0xffff, RZ, 0xc0, !PT ;  /* 0x0000ffff04c77812 */ /* 0x000fe400078ec0ff */
[----:B------:R-:W-:Y:S02]  /*140c0*/  LOP3.LUT R190, R206, 0xffff, RZ, 0xc0, !PT ;  /* 0x0000ffffcebe7812 */ /* 0x000fe400078ec0ff */
[----:B------:R-:W3:Y:S02]  /*140d0*/  LDL.LU R206, [R1+0x28] ;  /* 0x0000280001ce7983 */ /* 0x000ee40000300800 */
[----:B------:R-:W-:Y:S02]  /*140e0*/  PRMT R4, R190, 0x3340, R198 ;  /* 0x00003340be047816 */ /* 0x000fe400000000c6 */
[----:B------:R-:W-:Y:S02]  /*140f0*/  LOP3.LUT R198, R9, 0xffff, RZ, 0xc0, !PT ;  /* 0x0000ffff09c67812 */ /* 0x000fe400078ec0ff */
[----:B------:R-:W-:-:S02]  /*14100*/  LOP3.LUT R191, R207, 0xffff, RZ, 0xc0, !PT ;  /* 0x0000ffffcfbf7812 */ /* 0x000fc400078ec0ff */
[----:B------:R-:W3:Y:S04]  /*14110*/  LDL.LU R207, [R1+0x24] ;  /* 0x0000240001cf7983 */ /* 0x000ee80000300800 */
[----:B------:R-:W3:Y:S01]  /*14120*/  LDL.LU R204, [R1+0x18] ;  /* 0x0000180001cc7983 */ /* 0x000ee20000300800 */
[----:B------:R-:W-:Y:S02]  /*14130*/  LOP3.LUT R190, R205, 0xffff, RZ, 0xc0, !PT ;  /* 0x0000ffffcdbe7812 */ /* 0x000fe400078ec0ff */
[----:B------:R-:W-:Y:S01]  /*14140*/  PRMT R7, R191, 0x3340, R199 ;  /* 0x00003340bf077816 */ /* 0x000fe200000000c7 */
[----:B------:R-:W3:Y:S04]  /*14150*/  LDL.LU R205, [R1+0x14] ;  /* 0x0000140001cd7983 */ /* 0x000ee80000300800 */
[----:B------:R-:W3:Y:S01]  /*14160*/  LDL.LU R200, [R1+0xc] ;  /* 0x00000c0001c87983 */ /* 0x000ee20000300800 */
[----:B------:R-:W-:-:S03]  /*14170*/  LOP3.LUT R191, R203, 0xffff, RZ, 0xc0, !PT ;  /* 0x0000ffffcbbf7812 */ /* 0x000fc600078ec0ff */
[----:B------:R-:W3:Y:S04]  /*14180*/  LDL.LU R202, [R1+0x8] ;  /* 0x0000080001ca7983 */ /* 0x000ee80000300800 */
[----:B------:R-:W3:Y:S04]  /*14190*/  LDL.LU R203, [R1+0x4] ;  /* 0x0000040001cb7983 */ /* 0x000ee80000300800 */
[----:B------:R-:W3:Y:S01]  /*141a0*/  LDL.LU R201, [R1] ;  /* 0x0000000001c97983 */ /* 0x000ee20000300800 */
[----:B------:R-:W-:-:S03]  /*141b0*/  PRMT R9, R190, 0x3340, R198 ;  /* 0x00003340be097816 */ /* 0x000fc600000000c6 */
[----:B------:R-:W2:Y:S04]  /*141c0*/  LDL.LU R190, [R1+0x50] ;  /* 0x0000500001be7983 */ /* 0x000ea80000300800 */
[----:B------:R-:W4:Y:S01]  /*141d0*/  LDL.LU R198, [R1+0x4c] ;  /* 0x00004c0001c67983 */ /* 0x000f220000300800 */
[----:B------:R-:W-:-:S04]  /*141e0*/  LOP3.LUT R199, R6, 0xffff, RZ, 0xc0, !PT ;  /* 0x0000ffff06c77812 */ /* 0x000fc800078ec0ff */
[----:B------:R-:W-:Y:S02]  /*141f0*/  PRMT R6, R191, 0x3340, R199 ;  /* 0x00003340bf067816 */ /* 0x000fe400000000c7 */
[----:B--2---:R-:W-:Y:S02]  /*14200*/  LOP3.LUT R190, R190, 0xffff, RZ, 0xc0, !PT ;  /* 0x0000ffffbebe7812 */ /* 0x004fe400078ec0ff */
[----:B----4-:R-:W-:Y:S02]  /*14210*/  LOP3.LUT R191, R198, 0xffff, RZ, 0xc0, !PT ;  /* 0x0000ffffc6bf7812 */ /* 0x010fe400078ec0ff */
[----:B------:R-:W-:-:S04]  /*14220*/  LOP3.LUT R198, R210, 0xffff, RZ, 0xc0, !PT ;  /* 0x0000ffffd2c67812 */ /* 0x000fc800078ec0ff */
[----:B------:R-:W-:Y:S02]  /*14230*/  PRMT R210, R190, 0x3340, R198 ;  /* 0x00003340bed27816 */ /* 0x000fe400000000c6 */
[----:B------:R-:W2:Y:S04]  /*14240*/  LDL.LU R190, [R1+0x40] ;  /* 0x0000400001be7983 */ /* 0x000ea80000300800 */
[----:B------:R-:W4:Y:S01]  /*14250*/  LDL.LU R198, [R1+0x3c] ;  /* 0x00003c0001c67983 */ /* 0x000f220000300800 */
[----:B------:R-:W-:-:S04]  /*14260*/  LOP3.LUT R199, R211, 0xffff, RZ, 0xc0, !PT ;  /* 0x0000ffffd3c77812 */ /* 0x000fc800078ec0ff */
[----:B------:R-:W-:Y:S02]  /*14270*/  PRMT R211, R191, 0x3340, R199 ;  /* 0x00003340bfd37816 */ /* 0x000fe400000000c7 */
[----:B--2---:R-:W-:Y:S02]  /*14280*/  LOP3.LUT R190, R190, 0xffff, RZ, 0xc0, !PT ;  /* 0x0000ffffbebe7812 */ /* 0x004fe400078ec0ff */
[----:B----4-:R-:W-:Y:S02]  /*14290*/  LOP3.LUT R191, R198, 0xffff, RZ, 0xc0, !PT ;  /* 0x0000ffffc6bf7812 */ /* 0x010fe400078ec0ff */
[----:B---3--:R-:W-:-:S04]  /*142a0*/  LOP3.LUT R198, R208, 0xffff, RZ, 0xc0, !PT ;  /* 0x0000ffffd0c67812 */ /* 0x008fc800078ec0ff */
[----:B------:R-:W-:Y:S02]  /*142b0*/  PRMT R208, R190, 0x3340, R198 ;  /* 0x00003340bed07816 */ /* 0x000fe400000000c6 */
[----:B------:R-:W2:Y:S04]  /*142c0*/  LDL.LU R190, [R1+0x30] ;  /* 0x0000300001be7983 */ /* 0x000ea80000300800 */
[----:B------:R-:W3:Y:S01]  /*142d0*/  LDL.LU R198, [R1+0x2c] ;  /* 0x00002c0001c67983 */ /* 0x000ee20000300800 */
[----:B------:R-:W-:-:S04]  /*142e0*/  LOP3.LUT R199, R209, 0xffff, RZ, 0xc0, !PT ;  /* 0x0000ffffd1c77812 */ /* 0x000fc800078ec0ff */
[----:B------:R-:W-:Y:S02]  /*142f0*/  PRMT R209, R191, 0x3340, R199 ;  /* 0x00003340bfd17816 */ /* 0x000fe400000000c7 */
[----:B--2---:R-:W-:Y:S02]  /*14300*/  LOP3.LUT R190, R190, 0xffff, RZ, 0xc0, !PT ;  /* 0x0000ffffbebe7812 */ /* 0x004fe400078ec0ff */
[----:B---3--:R-:W-:Y:S02]  /*14310*/  LOP3.LUT R191, R198, 0xffff, RZ, 0xc0, !PT ;  /* 0x0000ffffc6bf7812 */ /* 0x008fe400078ec0ff */
[----:B------:R-:W-:-:S04]  /*14320*/  LOP3.LUT R198, R206, 0xffff, RZ, 0xc0, !PT ;  /* 0x0000ffffcec67812 */ /* 0x000fc800078ec0ff */
[----:B------:R-:W-:Y:S02]  /*14330*/  PRMT R206, R190, 0x3340, R198 ;  /* 0x00003340bece7816 */ /* 0x000fe400000000c6 */
[----:B------:R-:W2:Y:S04]  /*14340*/  LDL.LU R190, [R1+0x20] ;  /* 0x0000200001be7983 */ /* 0x000ea80000300800 */
[----:B------:R-:W3:Y:S01]  /*14350*/  LDL.LU R198, [R1+0x1c] ;  /* 0x00001c0001c67983 */ /* 0x000ee20000300800 */
[----:B------:R-:W-:-:S04]  /*14360*/  LOP3.LUT R199, R207, 0xffff, RZ, 0xc0, !PT ;  /* 0x0000ffffcfc77812 */ /* 0x000fc800078ec0ff */
[----:B------:R-:W-:Y:S02]  /*14370*/  PRMT R207, R191, 0x3340, R199 ;  /* 0x00003340bfcf7816 */ /* 0x000fe400000000c7 */
[----:B------:R-:W-:Y:S02]  /*14380*/  LOP3.LUT R199, R205, 0xffff, RZ, 0xc0, !PT ;  /* 0x0000ffffcdc77812 */ /* 0x000fe400078ec0ff */
[----:B---3--:R-:W-:Y:S02]  /*14390*/  LOP3.LUT R191, R198, 0xffff, RZ, 0xc0, !PT ;  /* 0x0000ffffc6bf7812 */ /* 0x008fe400078ec0ff */
[----:B------:R-:W-:Y:S02]  /*143a0*/  LOP3.LUT R198, R204, 0xffff, RZ, 0xc0, !PT ;  /* 0x0000ffffccc67812 */ /* 0x000fe400078ec0ff */
[----:B--2---:R-:W-:-:S04]  /*143b0*/  LOP3.LUT R190, R190, 0xffff, RZ, 0xc0, !PT ;  /* 0x0000ffffbebe7812 */ /* 0x004fc800078ec0ff */
[----:B------:R-:W-:Y:S02]  /*143c0*/  PRMT R204, R190, 0x3340, R198 ;  /* 0x00003340becc7816 */ /* 0x000fe400000000c6 */
[----:B------:R-:W2:Y:S01]  /*143d0*/  LDL.LU R198, [R1+0x10] ;  /* 0x0000100001c67983 */ /* 0x000ea20000300800 */
[----:B------:R-:W-:Y:S02]  /*143e0*/  PRMT R205, R191, 0x3340, R199 ;  /* 0x00003340bfcd7816 */ /* 0x000fe400000000c7 */
[----:B------:R-:W-:Y:S02]  /*143f0*/  LOP3.LUT R191, R200, 0xffff, RZ, 0xc0, !PT ;  /* 0x0000ffffc8bf7812 */ /* 0x000fe400078ec0ff */
[----:B------:R-:W-:-:S04]  /*14400*/  LOP3.LUT R199, R203, 0xffff, RZ, 0xc0, !PT ;  /* 0x0000ffffcbc77812 */ /* 0x000fc800078ec0ff */
[----:B------:R-:W-:Y:S02]  /*14410*/  PRMT R203, R191, 0x3340, R199 ;  /* 0x00003340bfcb7816 */ /* 0x000fe400000000c7 */
[----:B------:R-:W3:Y:S01]  /*14420*/  LDL.LU R191, [R1+0xb84] ;  /* 0x000b840001bf7983 */ /* 0x000ee20000300800 */
[----:B------:R-:W-:Y:S02]  /*14430*/  LOP3.LUT R252, R252, 0xffff, RZ, 0xc0, !PT ;  /* 0x0000fffffcfc7812 */ /* 0x000fe400078ec0ff */
[----:B------:R-:W-:Y:S02]  /*14440*/  LOP3.LUT R251, R251, 0xffff, RZ, 0xc0, !PT ;  /* 0x0000fffffbfb7812 */ /* 0x000fe400078ec0ff */
[----:B------:R-:W-:Y:S02]  /*14450*/  LOP3.LUT R250, R250, 0xffff, RZ, 0xc0, !PT ;  /* 0x0000fffffafa7812 */ /* 0x000fe400078ec0ff */
[----:B------:R-:W-:Y:S02]  /*14460*/  LOP3.LUT R220, R220, 0xffff, RZ, 0xc0, !PT ;  /* 0x0000ffffdcdc7812 */ /* 0x000fe400078ec0ff */
[----:B------:R-:W-:-:S02]  /*14470*/  LOP3.LUT R196, R196, 0xffff, RZ, 0xc0, !PT ;  /* 0x0000ffffc4c47812 */ /* 0x000fc400078ec0ff */
[----:B------:R-:W-:Y:S02]  /*14480*/  LOP3.LUT R156, R156, 0xffff, RZ, 0xc0, !PT ;  /* 0x0000ffff9c9c7812 */ /* 0x000fe400078ec0ff */
[----:B------:R-:W-:Y:S02]  /*14490*/  LOP3.LUT R218, R218, 0xffff, RZ, 0xc0, !PT ;  /* 0x0000ffffdada7812 */ /* 0x000fe400078ec0ff */
[----:B------:R-:W-:Y:S02]  /*144a0*/  LOP3.LUT R192, R192, 0xffff, RZ, 0xc0, !PT ;  /* 0x0000ffffc0c07812 */ /* 0x000fe400078ec0ff */
[----:B------:R-:W-:Y:S02]  /*144b0*/  LOP3.LUT R157, R157, 0xffff, RZ, 0xc0, !PT ;  /* 0x0000ffff9d9d7812 */ /* 0x000fe400078ec0ff */
[----:B------:R-:W-:Y:S02]  /*144c0*/  LOP3.LUT R158, R158, 0xffff, RZ, 0xc0, !PT ;  /* 0x0000ffff9e9e7812 */ /* 0x000fe400078ec0ff */
[----:B------:R-:W-:-:S02]  /*144d0*/  LOP3.LUT R195, R195, 0xffff, RZ, 0xc0, !PT ;  /* 0x0000ffffc3c37812 */ /* 0x000fc400078ec0ff */
[----:B------:R-:W-:Y:S02]  /*144e0*/  LOP3.LUT R213, R213, 0xffff, RZ, 0xc0, !PT ;  /* 0x0000ffffd5d57812 */ /* 0x000fe400078ec0ff */
[----:B------:R-:W-:Y:S02]  /*144f0*/  LOP3.LUT R197, R197, 0xffff, RZ, 0xc0, !PT ;  /* 0x0000ffffc5c57812 */ /* 0x000fe400078ec0ff */
[----:B------:R-:W-:Y:S02]  /*14500*/  PRMT R250, R252, 0x3340, R250 ;  /* 0x00003340fcfa7816 */ /* 0x000fe400000000fa */
[----:B------:R-:W-:Y:S02]  /*14510*/  PRMT R200, R196, 0x3340, R156 ;  /* 0x00003340c4c87816 */ /* 0x000fe4000000009c */
[----:B------:R-:W-:Y:S02]  /*14520*/  LOP3.LUT R159, R159, 0xffff, RZ, 0xc0, !PT ;  /* 0x0000ffff9f9f7812 */ /* 0x000fe400078ec0ff */
[----:B------:R-:W-:-:S02]  /*14530*/  LOP3.LUT R175, R175, 0xffff, RZ, 0xc0, !PT ;  /* 0x0000ffffafaf7812 */ /* 0x000fc400078ec0ff */
[----:B------:R-:W-:Y:S02]  /*14540*/  PRMT R218, R220, 0x3340, R218 ;  /* 0x00003340dcda7816 */ /* 0x000fe400000000da */
[----:B------:R-:W-:Y:S02]  /*14550*/  PRMT R196, R192, 0x3340, R157 ;  /* 0x00003340c0c47816 */ /* 0x000fe4000000009d */
[----:B------:R-:W-:Y:S02]  /*14560*/  PRMT R213, R213, 0x3340, R197 ;  /* 0x00003340d5d57816 */ /* 0x000fe400000000c5 */
[----:B------:R-:W-:Y:S02]  /*14570*/  PRMT R197, R159, 0x3340, R175 ;  /* 0x000033409fc57816 */ /* 0x000fe400000000af */
[----:B------:R-:W-:Y:S02]  /*14580*/  PRMT R159, R161, 0x5410, R167 ;  /* 0x00005410a19f7816 */ /* 0x000fe400000000a7 */
[----:B--2---:R-:W-:-:S02]  /*14590*/  LOP3.LUT R190, R198, 0xffff, RZ, 0xc0, !PT ;  /* 0x0000ffffc6be7812 */ /* 0x004fc400078ec0ff */
[----:B------:R-:W-:-:S04]  /*145a0*/  LOP3.LUT R198, R202, 0xffff, RZ, 0xc0, !PT ;  /* 0x0000ffffcac67812 */ /* 0x000fc800078ec0ff */
[----:B------:R-:W-:Y:S02]  /*145b0*/  PRMT R202, R190, 0x3340, R198 ;  /* 0x00003340beca7816 */ /* 0x000fe400000000c6 */
[----:B------:R-:W-:Y:S02]  /*145c0*/  LOP3.LUT R190, R201, 0xffff, RZ, 0xc0, !PT ;  /* 0x0000ffffc9be7812 */ /* 0x000fe400078ec0ff */
[----:B------:R-:W-:Y:S02]  /*145d0*/  PRMT R201, R158, 0x3340, R195 ;  /* 0x000033409ec97816 */ /* 0x000fe400000000c3 */
[----:B------:R-:W-:Y:S02]  /*145e0*/  PRMT R251, R190, 0x3340, R251 ;  /* 0x00003340befb7816 */ /* 0x000fe400000000fb */
[----:B------:R-:W2:Y:S04]  /*145f0*/  LDL.LU R190, [R1+0xb8c] ;  /* 0x000b8c0001be7983 */ /* 0x000ea80000300800 */
[----:B------:R-:W2:Y:S04]  /*14600*/  LDL.LU R252, [R1+0xb88] ;  /* 0x000b880001fc7983 */ /* 0x000ea80000300800 */
[----:B------:R-:W4:Y:S01]  /*14610*/  LDL R220, [R1+0xafc] ;  /* 0x000afc0001dc7983 */ /* 0x000f220000100800 */
[----:B---3--:R-:W-:-:S02]  /*14620*/  PRMT R157, R191, 0x5410, R163 ;  /* 0x00005410bf9d7816 */ /* 0x008fc400000000a3 */
[----:B------:R-:W-:Y:S01]  /*14630*/  PRMT R158, R166, 0x5410, R160 ;  /* 0x00005410a69e7816 */ /* 0x000fe200000000a0 */
[----:B------:R-:W3:Y:S04]  /*14640*/  LDL.LU R163, [R1+0xc64] ;  /* 0x000c640001a37983 */ /* 0x000ee80000300800 */
[----:B------:R-:W4:Y:S04]  /*14650*/  LDL.LU R160, [R1+0xc60] ;  /* 0x000c600001a07983 */ /* 0x000f280000300800 */
[----:B------:R-:W3:Y:S04]  /*14660*/  LDL.LU R166, [R1+0xc5c] ;  /* 0x000c5c0001a67983 */ /* 0x000ee80000300800 */
[----:B------:R-:W4:Y:S04]  /*14670*/  LDL.LU R167, [R1+0xc58] ;  /* 0x000c580001a77983 */ /* 0x000f280000300800 */
[----:B------:R-:W4:Y:S01]  /*14680*/  LDL.LU R161, [R1+0xc54] ;  /* 0x000c540001a17983 */ /* 0x000f220000300800 */
[----:B------:R-:W-:-:S02]  /*14690*/  LOP3.LUT R194, R194, 0xffff, RZ, 0xc0, !PT ;  /* 0x0000ffffc2c27812 */ /* 0x000fc400078ec0ff */
[----:B------:R-:W-:Y:S02]  /*146a0*/  LOP3.LUT R170, R170, 0xffff, RZ, 0xc0, !PT ;  /* 0x0000ffffaaaa7812 */ /* 0x000fe400078ec0ff */
[----:B------:R-:W-:Y:S02]  /*146b0*/  LOP3.LUT R174, R174, 0xffff, RZ, 0xc0, !PT ;  /* 0x0000ffffaeae7812 */ /* 0x000fe400078ec0ff */
[----:B------:R-:W-:Y:S02]  /*146c0*/  LOP3.LUT R168, R168, 0xffff, RZ, 0xc0, !PT ;  /* 0x0000ffffa8a87812 */ /* 0x000fe400078ec0ff */
[----:B------:R-:W-:Y:S02]  /*146d0*/  LOP3.LUT R169, R169, 0xffff, RZ, 0xc0, !PT ;  /* 0x0000ffffa9a97812 */ /* 0x000fe400078ec0ff */
[----:B------:R-:W-:Y:S02]  /*146e0*/  LOP3.LUT R173, R173, 0xffff, RZ, 0xc0, !PT ;  /* 0x0000ffffadad7812 */ /* 0x000fe400078ec0ff */
[----:B------:R-:W-:-:S02]  /*146f0*/  LOP3.LUT R217, R217, 0xffff, RZ, 0xc0, !PT ;  /* 0x0000ffffd9d97812 */ /* 0x000fc400078ec0ff */
[----:B------:R-:W-:Y:S02]  /*14700*/  PRMT R198, R194, 0x3340, R170 ;  /* 0x00003340c2c67816 */ /* 0x000fe400000000aa */
[----:B------:R-:W-:Y:S02]  /*14710*/  LOP3.LUT R215, R215, 0xffff, RZ, 0xc0, !PT ;  /* 0x0000ffffd7d77812 */ /* 0x000fe400078ec0ff */
[----:B------:R-:W-:Y:S02]  /*14720*/  PRMT R194, R174, 0x3340, R168 ;  /* 0x00003340aec27816 */ /* 0x000fe400000000a8 */
[----:B------:R-:W-:Y:S01]  /*14730*/  LOP3.LUT R216, R216, 0xffff, RZ, 0xc0, !PT ;  /* 0x0000ffffd8d87812 */ /* 0x000fe200078ec0ff */
[----:B------:R-:W4:Y:S01]  /*14740*/  LDL.LU R174, [R1+0xb50] ;  /* 0x000b500001ae7983 */ /* 0x000f220000300800 */
[----:B------:R-:W-:Y:S02]  /*14750*/  LOP3.LUT R214, R214, 0xffff, RZ, 0xc0, !PT ;  /* 0x0000ffffd6d67812 */ /* 0x000fe400078ec0ff */
[----:B------:R-:W-:Y:S01]  /*14760*/  PRMT R195, R169, 0x3340, R173 ;  /* 0x00003340a9c37816 */ /* 0x000fe200000000ad */
[----:B------:R-:W4:Y:S01]  /*14770*/  LDL.LU R168, [R1+0xb40] ;  /* 0x000b400001a87983 */ /* 0x000f220000300800 */
[----:B------:R-:W-:-:S03]  /*14780*/  LOP3.LUT R171, R171, 0xffff, RZ, 0xc0, !PT ;  /* 0x0000ffffabab7812 */ /* 0x000fc600078ec0ff */
[----:B------:R-:W4:Y:S01]  /*14790*/  LDL.LU R169, [R1+0xb48] ;  /* 0x000b480001a97983 */ /* 0x000f220000300800 */
[----:B------:R-:W-:Y:S02]  /*147a0*/  LOP3.LUT R172, R172, 0xffff, RZ, 0xc0, !PT ;  /* 0x0000ffffacac7812 */ /* 0x000fe400078ec0ff */
[----:B------:R-:W-:Y:S02]  /*147b0*/  PRMT R215, R217, 0x3340, R215 ;  /* 0x00003340d9d77816 */ /* 0x000fe400000000d7 */
[----:B------:R-:W-:Y:S01]  /*147c0*/  LOP3.LUT R193, R193, 0xffff, RZ, 0xc0, !PT ;  /* 0x0000ffffc1c17812 */ /* 0x000fe200078ec0ff */
[----:B------:R-:W4:Y:S01]  /*147d0*/  LDL.LU R173, [R1+0xb34] ;  /* 0x000b340001ad7983 */ /* 0x000f220000300800 */
[----:B------:R-:W-:Y:S02]  /*147e0*/  LOP3.LUT R221, R221, 0xffff, RZ, 0xc0, !PT ;  /* 0x0000ffffdddd7812 */ /* 0x000fe400078ec0ff */
[----:B------:R-:W-:Y:S01]  /*147f0*/  LOP3.LUT R212, R212, 0xffff, RZ, 0xc0, !PT ;  /* 0x0000ffffd4d47812 */ /* 0x000fe200078ec0ff */
[----:B------:R-:W4:Y:S01]  /*14800*/  LDL.LU R217, [R1+0xb3c] ;  /* 0x000b3c0001d97983 */ /* 0x000f220000300800 */
[----:B------:R-:W-:-:S02]  /*14810*/  LOP3.LUT R224, R224, 0xffff, RZ, 0xc0, !PT ;  /* 0x0000ffffe0e07812 */ /* 0x000fc400078ec0ff */
[----:B------:R-:W-:Y:S02]  /*14820*/  LOP3.LUT R219, R219, 0xffff, RZ, 0xc0, !PT ;  /* 0x0000ffffdbdb7812 */ /* 0x000fe400078ec0ff */
[----:B------:R-:W-:Y:S01]  /*14830*/  PRMT R214, R216, 0x3340, R214 ;  /* 0x00003340d8d67816 */ /* 0x000fe200000000d6 */
[----:B------:R-:W4:Y:S01]  /*14840*/  LDL.LU R175, [R1+0xb30] ;  /* 0x000b300001af7983 */ /* 0x000f220000300800 */
[----:B------:R-:W-:Y:S02]  /*14850*/  LOP3.LUT R225, R225, 0xffff, RZ, 0xc0, !PT ;  /* 0x0000ffffe1e17812 */ /* 0x000fe400078ec0ff */
[----:B------:R-:W-:Y:S01]  /*14860*/  LOP3.LUT R222, R222, 0xffff, RZ, 0xc0, !PT ;  /* 0x0000ffffdede7812 */ /* 0x000fe200078ec0ff */
[----:B------:R-:W4:Y:S01]  /*14870*/  LDL.LU R216, [R1+0xb38] ;  /* 0x000b380001d87983 */ /* 0x000f220000300800 */
[----:B------:R-:W-:Y:S02]  /*14880*/  LOP3.LUT R228, R228, 0xffff, RZ, 0xc0, !PT ;  /* 0x0000ffffe4e47812 */ /* 0x000fe400078ec0ff */
[----:B------:R-:W-:-:S02]  /*14890*/  LOP3.LUT R223, R223, 0xffff, RZ, 0xc0, !PT ;  /* 0x0000ffffdfdf7812 */ /* 0x000fc400078ec0ff */
[----:B------:R-:W-:Y:S01]  /*148a0*/  PRMT R199, R171, 0x3340, R193 ;  /* 0x00003340abc77816 */ /* 0x000fe200000000c1 */
[----:B------:R-:W4:Y:S01]  /*148b0*/  LDL.LU R170, [R1+0xb24] ;  /* 0x000b240001aa7983 */ /* 0x000f220000300800 */
[----:B------:R-:W-:Y:S02]  /*148c0*/  LOP3.LUT R229, R229, 0xffff, RZ, 0xc0, !PT ;  /* 0x0000ffffe5e57812 */ /* 0x000fe400078ec0ff */
[----:B------:R-:W-:Y:S02]  /*148d0*/  LOP3.LUT R226, R226, 0xffff, RZ, 0xc0, !PT ;  /* 0x0000ffffe2e27812 */ /* 0x000fe400078ec0ff */
[----:B------:R-:W-:Y:S01]  /*148e0*/  PRMT R212, R212, 0x3340, R172 ;  /* 0x00003340d4d47816 */ /* 0x000fe200000000ac */
        /* <DEDUP_REMOVED lines=42> */
[----:B------:R-:W-:Y:S01]  /*14b90*/  PRMT R239, R241, 0x3340, R239 ;  /* 0x00003340f1ef7816 */ /* 0x000fe200000000ef */
[----:B------:R-:W4:Y:S01]  /*14ba0*/  LDL.LU R240, [R1+0x19c] ;  /* 0x00019c0001f07983 */ /* 0x000f220000300800 */
[----:B------:R-:W-:-:S03]  /*14bb0*/  PRMT R242, R244, 0x3340, R242 ;  /* 0x00003340f4f27816 */ /* 0x000fc600000000f2 */
[----:B------:R-:W4:Y:S01]  /*14bc0*/  LDL.LU R241, [R1+0x1a8] ;  /* 0x0001a80001f17983 */ /* 0x000f220000300800 */
[----:B------:R-:W-:-:S03]  /*14bd0*/  PRMT R243, R245, 0x3340, R243 ;  /* 0x00003340f5f37816 */ /* 0x000fc600000000f3 */
[----:B------:R-:W4:Y:S01]  /*14be0*/  LDL.LU R244, [R1+0x198] ;  /* 0x0001980001f47983 */ /* 0x000f220000300800 */
[----:B------:R-:W-:-:S03]  /*14bf0*/  PRMT R246, R248, 0x3340, R246 ;  /* 0x00003340f8f67816 */ /* 0x000fc600000000f6 */
[----:B------:R-:W4:Y:S01]  /*14c00*/  LDL.LU R245, [R1+0x1a4] ;  /* 0x0001a40001f57983 */ /* 0x000f220000300800 */
[----:B------:R-:W-:-:S03]  /*14c10*/  PRMT R247, R249, 0x3340, R247 ;  /* 0x00003340f9f77816 */ /* 0x000fc600000000f7 */
[----:B------:R-:W4:Y:S04]  /*14c20*/  LDL.LU R248, [R1+0x180] ;  /* 0x0001800001f87983 */ /* 0x000f280000300800 */
[----:B------:R-:W4:Y:S01]  /*14c30*/  LDL.LU R249, [R1+0x190] ;  /* 0x0001900001f97983 */ /* 0x000f220000300800 */
[----:B------:R-:W-:Y:S02]  /*14c40*/  LOP3.LUT R164, R164, 0xffff, RZ, 0xc0, !PT ;  /* 0x0000ffffa4a47812 */ /* 0x000fe400078ec0ff */
[----:B------:R-:W-:Y:S02]  /*14c50*/  LOP3.LUT R165, R165, 0xffff, RZ, 0xc0, !PT ;  /* 0x0000ffffa5a57812 */ /* 0x000fe400078ec0ff */
[----:B------:R-:W-:Y:S02]  /*14c60*/  LOP3.LUT R162, R162, 0xffff, RZ, 0xc0, !PT ;  /* 0x0000ffffa2a27812 */ /* 0x000fe400078ec0ff */
[----:B--2---:R-:W-:-:S02]  /*14c70*/  PRMT R156, R190, 0x5410, R252 ;  /* 0x00005410be9c7816 */ /* 0x004fc400000000fc */
[----:B------:R-:W2:Y:S01]  /*14c80*/  LDL.LU R252, [R1+0x17c] ;  /* 0x00017c0001fc7983 */ /* 0x000ea20000300800 */
[----:B---3--:R-:W-:Y:S02]  /*14c90*/  LOP3.LUT R166, R166, 0xffff, RZ, 0xc0, !PT ;  /* 0x0000ffffa6a67812 */ /* 0x008fe400078ec0ff */
[----:B----4-:R-:W-:Y:S02]  /*14ca0*/  LOP3.LUT R161, R161, 0xffff, RZ, 0xc0, !PT ;  /* 0x0000ffffa1a17812 */ /* 0x010fe400078ec0ff */
[----:B------:R-:W-:Y:S02]  /*14cb0*/  LOP3.LUT R167, R167, 0xffff, RZ, 0xc0, !PT ;  /* 0x0000ffffa7a77812 */ /* 0x000fe400078ec0ff */
[----:B------:R-:W-:Y:S02]  /*14cc0*/  LOP3.LUT R160, R160, 0xffff, RZ, 0xc0, !PT ;  /* 0x0000ffffa0a07812 */ /* 0x000fe400078ec0ff */
[----:B------:R-:W-:Y:S02]  /*14cd0*/  LOP3.LUT R163, R163, 0xffff, RZ, 0xc0, !PT ;  /* 0x0000ffffa3a37812 */ /* 0x000fe400078ec0ff */
[----:B------:R-:W-:-:S02]  /*14ce0*/  PRMT R193, R161, 0x3340, R166 ;  /* 0x00003340a1c17816 */ /* 0x000fc400000000a6 */
[----:B------:R-:W3:Y:S04]  /*14cf0*/  LDL.LU R161, [R1+0xb5c] ;  /* 0x000b5c0001a17983 */ /* 0x000ee80000300800 */
[----:B------:R-:W4:Y:S01]  /*14d00*/  LDL.LU R166, [R1+0xb44] ;  /* 0x000b440001a67983 */ /* 0x000f220000300800 */
[----:B------:R-:W-:Y:S02]  /*14d10*/  PRMT R192, R167, 0x3340, R160 ;  /* 0x00003340a7c07816 */ /* 0x000fe400000000a0 */
[----:B------:R-:W-:Y:S01]  /*14d20*/  PRMT R191, R163, 0x3340, R164 ;  /* 0x00003340a3bf7816 */ /* 0x000fe200000000a4 */
[----:B------:R-:W2:Y:S04]  /*14d30*/  LDL.LU R167, [R1+0xb68] ;  /* 0x000b680001a77983 */ /* 0x000ea80000300800 */
[----:B------:R-:W3:Y:S04]  /*14d40*/  LDL.LU R160, [R1+0xb54] ;  /* 0x000b540001a07983 */ /* 0x000ee80000300800 */
[----:B------:R-:W4:Y:S04]  /*14d50*/  LDL.LU R163, [R1+0xb70] ;  /* 0x000b700001a37983 */ /* 0x000f280000300800 */
[----:B------:R-:W2:Y:S01]  /*14d60*/  LDL.LU R164, [R1+0xb64] ;  /* 0x000b640001a47983 */ /* 0x000ea20000300800 */
[----:B------:R-:W-:-:S03]  /*14d70*/  PRMT R190, R165, 0x3340, R162 ;  /* 0x00003340a5be7816 */ /* 0x000fc600000000a2 */
[----:B------:R0:W-:Y:S04]  /*14d80*/  STS.128 [R220+UR4], R156 ;  /* 0x0000009cdc007988 */ /* 0x0001e80008000c04 */
[----:B------:R-:W3:Y:S04]  /*14d90*/  LDL.LU R165, [R1+0xb7c] ;  /* 0x000b7c0001a57983 */ /* 0x000ee80000300800 */
[----:B------:R-:W4:Y:S04]  /*14da0*/  LDL.LU R162, [R1+0xb6c] ;  /* 0x000b6c0001a27983 */ /* 0x000f280000300800 */
[----:B0-----:R-:W3:Y:S02]  /*14db0*/  LDL.LU R159, [R1+0xb74] ;  /* 0x000b7400019f7983 */ /* 0x001ee40000300800 */
[----:B---3--:R-:W-:-:S02]  /*14dc0*/  PRMT R156, R165, 0x5410, R159 ;  /* 0x00005410a59c7816 */ /* 0x008fc4000000009f */
[----:B------:R-:W-:Y:S02]  /*14dd0*/  PRMT R159, R161, 0x5410, R160 ;  /* 0x00005410a19f7816 */ /* 0x000fe400000000a0 */
[----:B------:R-:W-:Y:S02]  /*14de0*/  PRMT R161, R217, 0x5410, R173 ;  /* 0x00005410d9a17816 */ /* 0x000fe400000000ad */
[----:B------:R-:W3:Y:S01]  /*14df0*/  LDL R217, [R1+0xb18] ;  /* 0x000b180001d97983 */ /* 0x000ee20000100800 */
[----:B----4-:R-:W-:Y:S02]  /*14e00*/  PRMT R157, R163, 0x5410, R162 ;  /* 0x00005410a39d7816 */ /* 0x010fe400000000a2 */
[----:B--2---:R-:W-:Y:S02]  /*14e10*/  PRMT R158, R167, 0x5410, R164 ;  /* 0x00005410a79e7816 */ /* 0x004fe400000000a4 */
[----:B------:R-:W-:Y:S02]  /*14e20*/  PRMT R160, R174, 0x5410, R166 ;  /* 0x00005410aea07816 */ /* 0x000fe400000000a6 */
[----:B------:R-:W-:-:S02]  /*14e30*/  PRMT R165, R216, 0x5410, R175 ;  /* 0x00005410d8a57816 */ /* 0x000fc400000000af */
[----:B------:R-:W-:Y:S01]  /*14e40*/  PRMT R162, R171, 0x5410, R170 ;  /* 0x00005410aba27816 */ /* 0x000fe200000000aa */
[----:B------:R-:W2:Y:S01]  /*14e50*/  LDL R216, [R1+0xb14] ;  /* 0x000b140001d87983 */ /* 0x000ea20000100800 */
[----:B------:R-:W-:Y:S02]  /*14e60*/  PRMT R174, R10, 0x5410, R252 ;  /* 0x000054100aae7816 */ /* 0x000fe400000000fc */
[----:B------:R-:W-:Y:S01]  /*14e70*/  PRMT R163, R225, 0x5410, R224 ;  /* 0x00005410e1a37816 */ /* 0x000fe200000000e0 */
[----:B------:R-:W4:Y:S01]  /*14e80*/  LDL.LU R10, [R1+0xc50] ;  /* 0x000c5000010a7983 */ /* 0x000f220000300800 */
[----:B------:R-:W-:Y:S02]  /*14e90*/  PRMT R171, R18, 0x5410, R0 ;  /* 0x0000541012ab7816 */ /* 0x000fe40000000000 */
[----:B------:R-:W-:Y:S01]  /*14ea0*/  PRMT R175, R154, 0x5410, R2 ;  /* 0x000054109aaf7816 */ /* 0x000fe20000000002 */
[----:B------:R-:W4:Y:S04]  /*14eb0*/  LDL.LU R0, [R1+0xc4c] ;  /* 0x000c4c0001007983 */ /* 0x000f280000300800 */
[----:B------:R-:W4:Y:S04]  /*14ec0*/  LDL.LU R18, [R1+0xc48] ;  /* 0x000c480001127983 */ /* 0x000f280000300800 */
[----:B------:R-:W4:Y:S04]  /*14ed0*/  LDL.LU R2, [R1+0xc44] ;  /* 0x000c440001027983 */ /* 0x000f280000300800 */
[----:B------:R0:W-:Y:S04]  /*14ee0*/  STS.128 [R220+UR4+0x8000], R156 ;  /* 0x0080009cdc007988 */ /* 0x0001e80008000c04 */
[----:B------:R-:W4:Y:S01]  /*14ef0*/  LDL.LU R154, [R1+0xc40] ;  /* 0x000c4000019a7983 */ /* 0x000f220000300800 */
[----:B------:R-:W-:-:S02]  /*14f00*/  PRMT R164, R169, 0x5410, R168 ;  /* 0x00005410a9a47816 */ /* 0x000fc400000000a8 */
[----:B------:R-:W-:Y:S02]  /*14f10*/  PRMT R166, R221, 0x5410, R172 ;  /* 0x00005410dda67816 */ /* 0x000fe400000000ac */
[----:B------:R-:W-:Y:S02]  /*14f20*/  PRMT R167, R229, 0x5410, R228 ;  /* 0x00005410e5a77816 */ /* 0x000fe400000000e4 */
[----:B0-----:R-:W-:Y:S02]  /*14f30*/  PRMT R156, R182, 0x5410, R3 ;  /* 0x00005410b69c7816 */ /* 0x001fe40000000003 */
[----:B------:R-:W4:Y:S04]  /*14f40*/  LDL.LU R3, [R1+0xc3c] ;  /* 0x000c3c0001037983 */ /* 0x000f280000300800 */
[----:B------:R-:W4:Y:S01]  /*14f50*/  LDL.LU R182, [R1+0xc38] ;  /* 0x000c380001b67983 */ /* 0x000f220000300800 */
[----:B------:R-:W-:-:S02]  /*14f60*/  PRMT R157, R183, 0x5410, R155 ;  /* 0x00005410b79d7816 */ /* 0x000fc4000000009b */
[----:B------:R-:W-:Y:S02]  /*14f70*/  PRMT R158, R184, 0x5410, R176 ;  /* 0x00005410b89e7816 */ /* 0x000fe400000000b0 */
[----:B------:R-:W-:Y:S01]  /*14f80*/  PRMT R159, R185, 0x5410, R177 ;  /* 0x00005410b99f7816 */ /* 0x000fe200000000b1 */
[----:B---3--:R0:W-:Y:S04]  /*14f90*/  STS.128 [R217+UR4], R160 ;  /* 0x000000a0d9007988 */ /* 0x0081e80008000c04 */
[----:B------:R1:W-:Y:S01]  /*14fa0*/  STS.128 [R217+UR4+0x8000], R164 ;  /* 0x008000a4d9007988 */ /* 0x0003e20008000c04 */
[----:B0-----:R-:W-:-:S03]  /*14fb0*/  PRMT R160, R19, 0x5410, R11 ;  /* 0x0000541013a07816 */ /* 0x001fc6000000000b */
[----:B------:R-:W3:Y:S04]  /*14fc0*/  LDL.LU R11, [R1+0xc34] ;  /* 0x000c3400010b7983 */ /* 0x000ee80000300800 */
[----:B------:R-:W3:Y:S04]  /*14fd0*/  LDL.LU R19, [R1+0xc30] ;  /* 0x000c300001137983 */ /* 0x000ee80000300800 */
[----:B------:R-:W3:Y:S04]  /*14fe0*/  LDL.LU R155, [R1+0xc2c] ;  /* 0x000c2c00019b7983 */ /* 0x000ee80000300800 */
[----:B------:R-:W4:Y:S01]  /*14ff0*/  LDL.LU R183, [R1+0xc28] ;  /* 0x000c280001b77983 */ /* 0x000f220000300800 */
[----:B------:R-:W-:-:S03]  /*15000*/  PRMT R161, R20, 0x5410, R12 ;  /* 0x0000541014a17816 */ /* 0x000fc6000000000c */
        /* <DEDUP_REMOVED lines=9> */
[----:B------:R-:W-:-:S02]  /*150a0*/  PRMT R163, R22, 0x5410, R14 ;  /* 0x0000541016a37816 */ /* 0x000fc4000000000e */
[----:B-1----:R-:W-:Y:S01]  /*150b0*/  PRMT R164, R186, 0x5410, R178 ;  /* 0x00005410baa47816 */ /* 0x002fe200000000b2 */
[----:B------:R-:W3:Y:S04]  /*150c0*/  LDL.LU R14, [R1+0xc04] ;  /* 0x000c0400010e7983 */ /* 0x000ee80000300800 */
[----:B------:R-:W3:Y:S04]  /*150d0*/  LDL.LU R22, [R1+0xc00] ;  /* 0x000c000001167983 */ /* 0x000ee80000300800 */
[----:B------:R-:W3:Y:S04]  /*150e0*/  LDL.LU R178, [R1+0xbfc] ;  /* 0x000bfc0001b27983 */ /* 0x000ee80000300800 */
[----:B------:R-:W4:Y:S04]  /*150f0*/  LDL.LU R186, [R1+0xbf8] ;  /* 0x000bf80001ba7983 */ /* 0x000f280000300800 */
[----:B------:R-:W3:Y:S01]  /*15100*/  LDL R224, [R1+0xb10] ;  /* 0x000b100001e07983 */ /* 0x000ee20000100800 */
[----:B------:R-:W-:-:S02]  /*15110*/  PRMT R168, R233, 0x5410, R232 ;  /* 0x00005410e9a87816 */ /* 0x000fc400000000e8 */
[----:B------:R-:W-:Y:S02]  /*15120*/  PRMT R169, R241, 0x5410, R240 ;  /* 0x00005410f1a97816 */ /* 0x000fe400000000f0 */
[----:B------:R-:W-:Y:S02]  /*15130*/  PRMT R170, R249, 0x5410, R248 ;  /* 0x00005410f9aa7816 */ /* 0x000fe400000000f8 */
[----:B------:R-:W-:-:S03]  /*15140*/  PRMT R165, R187, 0x5410, R179 ;  /* 0x00005410bba57816 */ /* 0x000fc600000000b3 */
[----:B--2---:R0:W-:Y:S01]  /*15150*/  STS.128 [R216+UR4], R168 ;  /* 0x000000a8d8007988 */ /* 0x0041e20008000c04 */
[----:B------:R-:W-:Y:S02]  /*15160*/  PRMT R166, R188, 0x5410, R180 ;  /* 0x00005410bca67816 */ /* 0x000fe400000000b4 */
[----:B------:R-:W-:Y:S02]  /*15170*/  PRMT R172, R237, 0x5410, R236 ;  /* 0x00005410edac7816 */ /* 0x000fe400000000ec */
[----:B------:R-:W-:Y:S02]  /*15180*/  PRMT R173, R245, 0x5410, R244 ;  /* 0x00005410f5ad7816 */ /* 0x000fe400000000f4 */
[----:B------:R-:W-:Y:S02]  /*15190*/  PRMT R167, R189, 0x5410, R181 ;  /* 0x00005410bda77816 */ /* 0x000fe400000000b5 */
[----:B0-----:R-:W-:Y:S02]  /*151a0*/  PRMT R168, R23, 0x5410, R15 ;  /* 0x0000541017a87816 */ /* 0x001fe4000000000f */
[----:B------:R-:W2:Y:S04]  /*151b0*/  LDL.LU R15, [R1+0xbf4] ;  /* 0x000bf400010f7983 */ /* 0x000ea80000300800 */
[----:B------:R-:W2:Y:S04]  /*151c0*/  LDL.LU R23, [R1+0xbf0] ;  /* 0x000bf00001177983 */ /* 0x000ea80000300800 */
[----:B------:R-:W4:Y:S04]  /*151d0*/  LDL R221, [R1+0xb0c] ;  /* 0x000b0c0001dd7983 */ /* 0x000f280000100800 */
[----:B------:R-:W2:Y:S04]  /*151e0*/  LDL.LU R179, [R1+0xbec] ;  /* 0x000bec0001b37983 */ /* 0x000ea80000300800 */
[----:B------:R-:W2:Y:S04]  /*151f0*/  LDL.LU R187, [R1+0xbe8] ;  /* 0x000be80001bb7983 */ /* 0x000ea80000300800 */
[----:B------:R-:W2:Y:S01]  /*15200*/  LDL R220, [R1+0xb08] ;  /* 0x000b080001dc7983 */ /* 0x000ea20000100800 */
[----:B------:R-:W-:-:S03]  /*15210*/  PRMT R169, R152, 0x5410, R16 ;  /* 0x0000541098a97816 */ /* 0x000fc60000000010 */
[----:B------:R-:W2:Y:S04]  /*15220*/  LDL.LU R16, [R1+0xbe4] ;  /* 0x000be40001107983 */ /* 0x000ea80000300800 */
[----:B------:R-:W2:Y:S04]  /*15230*/  LDL.LU R152, [R1+0xbe0] ;  /* 0x000be00001987983 */ /* 0x000ea80000300800 */
[----:B------:R-:W2:Y:S04]  /*15240*/  LDL.LU R180, [R1+0xbdc] ;  /* 0x000bdc0001b47983 */ /* 0x000ea80000300800 */
[----:B------:R-:W2:Y:S01]  /*15250*/  LDL.LU R188, [R1+0xbd8] ;  /* 0x000bd80001bc7983 */ /* 0x000ea20000300800 */
[----:B------:R-:W-:-:S03]  /*15260*/  PRMT R170, R153, 0x5410, R17 ;  /* 0x0000541099aa7816 */ /* 0x000fc60000000011 */
[----:B------:R-:W2:Y:S04]  /*15270*/  LDL.LU R17, [R1+0xbd4] ;  /* 0x000bd40001117983 */ /* 0x000ea80000300800 */
[----:B------:R-:W2:Y:S04]  /*15280*/  LDL.LU R153, [R1+0xbd0] ;  /* 0x000bd00001997983 */ /* 0x000ea80000300800 */
[----:B------:R-:W2:Y:S04]  /*15290*/  LDL.LU R181, [R1+0xbcc] ;  /* 0x000bcc0001b57983 */ /* 0x000ea80000300800 */
[----:B------:R-:W2:Y:S01]  /*152a0*/  LDL.LU R189, [R1+0xbc8] ;  /* 0x000bc80001bd7983 */ /* 0x000ea20000300800 */
[----:B------:R-:W-:-:S03]  /*152b0*/  PRMT R171, R5, 0x5410, R8 ;  /* 0x0000541005ab7816 */ /* 0x000fc60000000008 */
[----:B------:R0:W-:Y:S04]  /*152c0*/  STS.128 [R216+UR4+0x8000], R172 ;  /* 0x008000acd8007988 */ /* 0x0001e80008000c04 */
[----:B------:R-:W2:Y:S04]  /*152d0*/  LDL.LU R8, [R1+0xbc4] ;  /* 0x000bc40001087983 */ /* 0x000ea80000300800 */
[----:B------:R-:W2:Y:S01]  /*152e0*/  LDL.LU R5, [R1+0xbc0] ;  /* 0x000bc00001057983 */ /* 0x000ea20000300800 */
[----:B0-----:R-:W-:-:S03]  /*152f0*/  PRMT R172, R4, 0x5410, R9 ;  /* 0x0000541004ac7816 */ /* 0x001fc60000000009 */
[----:B------:R-:W2:Y:S04]  /*15300*/  LDL.LU R9, [R1+0xbbc] ;  /* 0x000bbc0001097983 */ /* 0x000ea80000300800 */
[----:B------:R-:W2:Y:S04]  /*15310*/  LDL.LU R4, [R1+0xbb8] ;  /* 0x000bb80001047983 */ /* 0x000ea80000300800 */
[----:B------:R-:W2:Y:S04]  /*15320*/  LDL R217, [R1+0xb04] ;  /* 0x000b040001d97983 */ /* 0x000ea80000100800 */
[----:B------:R-:W2:Y:S04]  /*15330*/  LDL R216, [R1+0xb00] ;  /* 0x000b000001d87983 */ /* 0x000ea80000100800 */
[----:B---3--:R0:W-:Y:S02]  /*15340*/  STS.128 [R224+UR4], R156 ;  /* 0x0000009ce0007988 */ /* 0x0081e40008000c04 */
[----:B0-----:R-:W-:-:S02]  /*15350*/  PRMT R156, R7, 0x5410, R6 ;  /* 0x00005410079c7816 */ /* 0x001fc40000000006 */
[----:B------:R-:W3:Y:S04]  /*15360*/  LDL.LU R6, [R1+0xbb4] ;  /* 0x000bb40001067983 */ /* 0x000ee80000300800 */
[----:B------:R-:W3:Y:S01]  /*15370*/  LDL.LU R7, [R1+0xbb0] ;  /* 0x000bb00001077983 */ /* 0x000ee20000300800 */
[----:B------:R-:W-:Y:S02]  /*15380*/  PRMT R173, R210, 0x5410, R208 ;  /* 0x00005410d2ad7816 */ /* 0x000fe400000000d0 */
[----:B------:R-:W-:Y:S02]  /*15390*/  PRMT R174, R206, 0x5410, R204 ;  /* 0x00005410ceae7816 */ /* 0x000fe400000000cc */
[----:B------:R-:W-:Y:S01]  /*153a0*/  PRMT R175, R202, 0x5410, R251 ;  /* 0x00005410caaf7816 */ /* 0x000fe200000000fb */
[----:B------:R0:W-:Y:S01]  /*153b0*/  STS.128 [R224+UR4+0x8000], R160 ;  /* 0x008000a0e0007988 */ /* 0x0001e20008000c04 */
[----:B------:R-:W-:-:S02]  /*153c0*/  PRMT R157, R211, 0x5410, R209 ;  /* 0x00005410d39d7816 */ /* 0x000fc400000000d1 */
[----:B------:R-:W-:Y:S02]  /*153d0*/  PRMT R158, R207, 0x5410, R205 ;  /* 0x00005410cf9e7816 */ /* 0x000fe400000000cd */
[----:B------:R-:W-:Y:S01]  /*153e0*/  PRMT R159, R203, 0x5410, R250 ;  /* 0x00005410cb9f7816 */ /* 0x000fe200000000fa */
[----:B----4-:R1:W-:Y:S04]  /*153f0*/  STS.128 [R221+UR4], R164 ;  /* 0x000000a4dd007988 */ /* 0x0103e80008000c04 */
[----:B------:R4:W-:Y:S04]  /*15400*/  STS.128 [R221+UR4+0x8000], R168 ;  /* 0x008000a8dd007988 */ /* 0x0009e80008000c04 */
[----:B--2---:R2:W-:Y:S04]  /*15410*/  STS.128 [R220+UR4], R172 ;  /* 0x000000acdc007988 */ /* 0x0045e80008000c04 */
[----:B------:R3:W-:Y:S01]  /*15420*/  STS.128 [R220+UR4+0x8000], R156 ;  /* 0x0080009cdc007988 */ /* 0x0007e20008000c04 */
[----:B0-----:R-:W-:-:S02]  /*15430*/  PRMT R160, R247, 0x5410, R243 ;  /* 0x00005410f7a07816 */ /* 0x001fc400000000f3 */
[----:B------:R-:W-:Y:S02]  /*15440*/  PRMT R161, R239, 0x5410, R235 ;  /* 0x00005410efa17816 */ /* 0x000fe400000000eb */
[----:B------:R-:W-:Y:S02]  /*15450*/  PRMT R162, R231, 0x5410, R227 ;  /* 0x00005410e7a27816 */ /* 0x000fe400000000e3 */
[----:B------:R-:W-:Y:S02]  /*15460*/  PRMT R163, R223, 0x5410, R219 ;  /* 0x00005410dfa37816 */ /* 0x000fe400000000db */
[----:B-1----:R-:W-:Y:S02]  /*15470*/  PRMT R164, R246, 0x5410, R242 ;  /* 0x00005410f6a47816 */ /* 0x002fe400000000f2 */
[----:B------:R-:W-:Y:S02]  /*15480*/  PRMT R165, R238, 0x5410, R234 ;  /* 0x00005410eea57816 */ /* 0x000fe400000000ea */
[----:B------:R-:W-:-:S02]  /*15490*/  PRMT R166, R230, 0x5410, R226 ;  /* 0x00005410e6a67816 */ /* 0x000fc400000000e2 */
[----:B------:R-:W-:Y:S02]  /*154a0*/  PRMT R167, R222, 0x5410, R218 ;  /* 0x00005410dea77816 */ /* 0x000fe400000000da */
[----:B----4-:R-:W-:Y:S02]  /*154b0*/  PRMT R168, R215, 0x5410, R213 ;  /* 0x00005410d7a87816 */ /* 0x010fe400000000d5 */
[----:B------:R-:W-:Y:S02]  /*154c0*/  PRMT R169, R201, 0x5410, R199 ;  /* 0x00005410c9a97816 */ /* 0x000fe400000000c7 */
[----:B------:R-:W-:Y:S02]  /*154d0*/  PRMT R170, R197, 0x5410, R195 ;  /* 0x00005410c5aa7816 */ /* 0x000fe400000000c3 */
[----:B------:R-:W-:Y:S02]  /*154e0*/  PRMT R171, R193, 0x5410, R191 ;  /* 0x00005410c1ab7816 */ /* 0x000fe400000000bf */
[----:B--2---:R-:W-:-:S02]  /*154f0*/  PRMT R172, R214, 0x5410, R212 ;  /* 0x00005410d6ac7816 */ /* 0x004fc400000000d4 */
[----:B------:R-:W-:Y:S02]  /*15500*/  PRMT R173, R200, 0x5410, R198 ;  /* 0x00005410c8ad7816 */ /* 0x000fe400000000c6 */
[----:B------:R-:W-:Y:S02]  /*15510*/  PRMT R174, R196, 0x5410, R194 ;  /* 0x00005410c4ae7816 */ /* 0x000fe400000000c2 */
[----:B------:R-:W-:Y:S01]  /*15520*/  PRMT R175, R192, 0x5410, R190 ;  /* 0x00005410c0af7816 */ /* 0x000fe200000000be */
[----:B------:R-:W-:Y:S04]  /*15530*/  STS.128 [R217+UR4], R160 ;  /* 0x000000a0d9007988 */ /* 0x000fe80008000c04 */
[----:B------:R-:W-:Y:S04]  /*15540*/  STS.128 [R217+UR4+0x8000], R164 ;  /* 0x008000a4d9007988 */ /* 0x000fe80008000c04 */
[----:B------:R-:W-:Y:S04]  /*15550*/  STS.128 [R216+UR4], R168 ;  /* 0x000000a8d8007988 */ /* 0x000fe80008000c04 */
[----:B------:R-:W-:Y:S01]  /*15560*/  STS.128 [R216+UR4+0x8000], R172 ;  /* 0x008000acd8007988 */ /* 0x000fe20008000c04 */
[----:B---3--:R-:W-:-:S03]  /*15570*/  LOP3.LUT R204, R7, 0x20, RZ, 0x3c, !PT ;  /* 0x0000002007cc7812 */ /* 0x008fc600078e3cff */
[----:B------:R-:W-:Y:S04]  /*15580*/  STS.U8 [R7+UR4+0x10000], R189 ;  /* 0x010000bd07007988 */ /* 0x000fe80008000004 */
        /* <DEDUP_REMOVED lines=10> */
[----:B------:R-:W-:Y:S01]  /*15630*/  STS.U8 [R204+UR4+0x10d00], R178 ;  /* 0x010d00b2cc007988 */ /* 0x000fe20008000004 */
[----:B------:R-:W-:-:S03]  /*15640*/  LOP3.LUT R202, R7, 0x40, RZ, 0x3c, !PT ;  /* 0x0000004007ca7812 */ /* 0x000fc600078e3cff */
        /* <DEDUP_REMOVED lines=19> */
[----:B------:R0:W-:Y:S04]  /*15780*/  STS.U8 [R156+UR4+0x11b00], R11 ;  /* 0x011b000b9c007988 */ /* 0x0001e80008000004 */
[----:B0-----:R-:W2:Y:S04]  /*15790*/  LDL R11, [R1+0xb90] ;  /* 0x000b9000010b7983 */ /* 0x001ea80000100800 */
[----:B------:R-:W3:Y:S04]  /*157a0*/  LDL.LU R248, [R1+0x8e4] ;  /* 0x0008e40001f87983 */ /* 0x000ee80000300800 */
[----:B------:R-:W4:Y:S04]  /*157b0*/  LDL.LU R220, [R1+0x8dc] ;  /* 0x0008dc0001dc7983 */ /* 0x000f280000300800 */
[----:B------:R-:W2:Y:S04]  /*157c0*/  LDL.LU R221, [R1+0x8d4] ;  /* 0x0008d40001dd7983 */ /* 0x000ea80000300800 */
        /* <DEDUP_REMOVED lines=13> */
[----:B------:R-:W2:Y:S01]  /*158a0*/  LDL.LU R252, [R1+0x8b8] ;  /* 0x0008b80001fc7983 */ /* 0x000ea20000300800 */
[----:B------:R-:W-:-:S02]  /*158b0*/  IADD3 R9, P4, R9, UR6, RZ ;  /* 0x0000000609097c10 */ /* 0x000fc4000ff9e0ff */
[----:B------:R-:W-:Y:S02]  /*158c0*/  IADD3 R8, P5, R8, UR6, RZ ;  /* 0x0000000608087c10 */ /* 0x000fe4000ffbe0ff */
[----:B------:R-:W-:Y:S02]  /*158d0*/  IADD3.X R4, R4, UR7, RZ, P4, !PT ;  /* 0x0000000704047c10 */ /* 0x000fe4000a7fe4ff */
[----:B------:R-:W-:Y:S02]  /*158e0*/  IADD3.X R5, R5, UR7, RZ, P5, !PT ;  /* 0x0000000705057c10 */ /* 0x000fe4000affe4ff */
[----:B---3--:R-:W-:Y:S02]  /*158f0*/  IADD3 R248, P6, R248, UR6, RZ ;  /* 0x00000006f8f87c10 */ /* 0x008fe4000ffde0ff */
[----:B----4-:R-:W-:Y:S02]  /*15900*/  IADD3 R220, P1, R220, UR6, RZ ;  /* 0x00000006dcdc7c10 */ /* 0x010fe4000ff3e0ff */
[----:B--2---:R-:W-:Y:S01]  /*15910*/  IADD3 R249, P3, R249, UR6, RZ ;  /* 0x00000006f9f97c10 */ /* 0x004fe2000ff7e0ff */
[----:B------:R0:W-:Y:S01]  /*15920*/  STL [R1+0x8e4], R248 ;  /* 0x0008e4f801007387 */ /* 0x0001e20000100800 */
[----:B------:R-:W-:-:S02]  /*15930*/  IADD3 R221, P2, R221, UR6, RZ ;  /* 0x00000006dddd7c10 */ /* 0x000fc4000ff5e0ff */
[----:B------:R-:W-:Y:S01]  /*15940*/  IADD3 R244, P4, R244, UR6, RZ ;  /* 0x00000006f4f47c10 */ /* 0x000fe2000ff9e0ff */
[----:B0-----:R-:W2:Y:S04]  /*15950*/  LDL.LU R248, [R1+0x88c] ;  /* 0x00088c0001f87983 */ /* 0x001ea80000300800 */
[----:B------:R0:W-:Y:S04]  /*15960*/  STL [R1+0x8cc], R249 ;  /* 0x0008ccf901007387 */ /* 0x0001e80000100800 */
[----:B------:R-:W-:Y:S01]  /*15970*/  STL [R1+0x8dc], R220 ;  /* 0x0008dcdc01007387 */ /* 0x000fe20000100800 */
[----:B------:R-:W-:-:S02]  /*15980*/  IADD3 R236, P5, R236, UR6, RZ ;  /* 0x00000006ecec7c10 */ /* 0x000fc4000ffbe0ff */
[----:B------:R-:W-:Y:S02]  /*15990*/  IADD3.X R224, R224, UR7, RZ, P6, !PT ;  /* 0x00000007e0e07c10 */ /* 0x000fe4000b7fe4ff */
[----:B------:R-:W-:Y:S01]  /*159a0*/  IADD3 R225, P6, R225, UR6, RZ ;  /* 0x00000006e1e17c10 */ /* 0x000fe2000ffde0ff */
[----:B0-----:R-:W3:Y:S04]  /*159b0*/  LDL.LU R249, [R1+0x8b0] ;  /* 0x0008b00001f97983 */ /* 0x001ee80000300800 */
[----:B------:R-:W-:Y:S04]  /*159c0*/  STL [R1+0x8d4], R221 ;  /* 0x0008d4dd01007387 */ /* 0x000fe80000100800 */
[----:B------:R0:W-:Y:S01]  /*159d0*/  STL [R1+0x8c4], R244 ;  /* 0x0008c4f401007387 */ /* 0x0001e20000100800 */
[----:B------:R-:W-:-:S02]  /*159e0*/  IADD3.X R241, R241, UR7, RZ, P2, !PT ;  /* 0x00000007f1f17c10 */ /* 0x000fc400097fe4ff */
[----:B------:R-:W-:Y:S02]  /*159f0*/  IADD3.X R228, R228, UR7, RZ, P1, !PT ;  /* 0x00000007e4e47c10 */ /* 0x000fe40008ffe4ff */
[----:B------:R-:W-:Y:S01]  /*15a00*/  IADD3 R229, P1, R229, UR6, RZ ;  /* 0x00000006e5e57c10 */ /* 0x000fe2000ff3e0ff */
[----:B0-----:R-:W4:Y:S04]  /*15a10*/  LDL.LU R244, [R1+0x884] ;  /* 0x0008840001f47983 */ /* 0x001f280000300800 */
[----:B------:R0:W-:Y:S01]  /*15a20*/  STL [R1+0x8bc], R236 ;  /* 0x0008bcec01007387 */ /* 0x0001e20000100800 */
[----:B------:R-:W-:Y:S02]  /*15a30*/  IADD3.X R237, R237, UR7, RZ, P3, !PT ;  /* 0x00000007eded7c10 */ /* 0x000fe40009ffe4ff */
[----:B------:R-:W-:-:S02]  /*15a40*/  IADD3 R232, P2, R232, UR6, RZ ;  /* 0x00000006e8e87c10 */ /* 0x000fc4000ff5e0ff */
[----:B------:R-:W-:Y:S01]  /*15a50*/  IADD3 R245, P3, R245, UR6, RZ ;  /* 0x00000006f5f57c10 */ /* 0x000fe2000ff7e0ff */
[----:B0-----:R-:W4:Y:S04]  /*15a60*/  LDL.LU R236, [R1+0x8a8] ;  /* 0x0008a80001ec7983 */ /* 0x001f280000300800 */
[----:B------:R-:W-:Y:S04]  /*15a70*/  STL [R1+0x8e0], R224 ;  /* 0x0008e0e001007387 */ /* 0x000fe80000100800 */
[----:B------:R-:W-:Y:S04]  /*15a80*/  STL [R1+0x8b4], R225 ;  /* 0x0008b4e101007387 */ /* 0x000fe80000100800 */
[----:B------:R0:W-:Y:S04]  /*15a90*/  STL [R1+0x8d0], R241 ;  /* 0x0008d0f101007387 */ /* 0x0001e80000100800 */
[----:B------:R-:W-:Y:S01]  /*15aa0*/  STL [R1+0x8d8], R228 ;  /* 0x0008d8e401007387 */ /* 0x000fe20000100800 */
[----:B------:R-:W-:-:S02]  /*15ab0*/  IADD3.X R233, R233, UR7, RZ, P4, !PT ;  /* 0x00000007e9e97c10 */ /* 0x000fc4000a7fe4ff */
[----:B------:R-:W-:Y:S01]  /*15ac0*/  IADD3 R240, P4, R240, UR6, RZ ;  /* 0x00000006f0f07c10 */ /* 0x000fe2000ff9e0ff */
[----:B0-----:R-:W4:Y:S04]  /*15ad0*/  LDL.LU R241, [R1+0x87c] ;  /* 0x00087c0001f17983 */ /* 0x001f280000300800 */
[----:B------:R-:W-:Y:S04]  /*15ae0*/  STL [R1+0x8ac], R229 ;  /* 0x0008ace501007387 */ /* 0x000fe80000100800 */
[----:B------:R0:W-:Y:S04]  /*15af0*/  STL [R1+0x8c8], R237 ;  /* 0x0008c8ed01007387 */ /* 0x0001e80000100800 */
[----:B------:R-:W-:Y:S01]  /*15b00*/  STL [R1+0x8a4], R232 ;  /* 0x0008a4e801007387 */ /* 0x000fe20000100800 */
[----:B------:R-:W-:-:S03]  /*15b10*/  IADD3.X R252, R252, UR7, RZ, P5, !PT ;  /* 0x00000007fcfc7c10 */ /* 0x000fc6000affe4ff */
[----:B0-----:R-:W4:Y:S04]  /*15b20*/  LDL.LU R237, [R1+0x8a0] ;  /* 0x0008a00001ed7983 */ /* 0x001f280000300800 */
[----:B------:R0:W-:Y:S04]  /*15b30*/  STL [R1+0x89c], R245 ;  /* 0x00089cf501007387 */ /* 0x0001e80000100800 */
[----:B0-----:R-:W4:Y:S04]  /*15b40*/  LDL.LU R245, [R1+0x874] ;  /* 0x0008740001f57983 */ /* 0x001f280000300800 */
[----:B------:R-:W4:Y:S04]  /*15b50*/  LDL.LU R206, [R1+0x898] ;  /* 0x0008980001ce7983 */ /* 0x000f280000300800 */
[----:B------:R-:W4:Y:S04]  /*15b60*/  LDL.LU R204, [R1+0x86c] ;  /* 0x00086c0001cc7983 */ /* 0x000f280000300800 */
[----:B------:R-:W-:Y:S04]  /*15b70*/  STL [R1+0x8c0], R233 ;  /* 0x0008c0e901007387 */ /* 0x000fe80000100800 */
[----:B------:R0:W-:Y:S04]  /*15b80*/  STL [R1+0x894], R240 ;  /* 0x000894f001007387 */ /* 0x0001e80000100800 */
[----:B0-----:R-:W4:Y:S04]  /*15b90*/  LDL.LU R240, [R1+0x890] ;  /* 0x0008900001f07983 */ /* 0x001f280000300800 */
[----:B------:R-:W4:Y:S04]  /*15ba0*/  LDL.LU R210, [R1+0x864] ;  /* 0x0008640001d27983 */ /* 0x000f280000300800 */
[----:B------:R-:W4:Y:S04]  /*15bb0*/  LDL.LU R208, [R1+0x888] ;  /* 0x0008880001d07983 */ /* 0x000f280000300800 */
[----:B------:R0:W-:Y:S04]  /*15bc0*/  STL [R1+0x8b8], R252 ;  /* 0x0008b8fc01007387 */ /* 0x0001e80000100800 */
[----:B0-----:R-:W4:Y:S04]  /*15bd0*/  LDL.LU R252, [R1+0x85c] ;  /* 0x00085c0001fc7983 */ /* 0x001f280000300800 */
[----:B------:R-:W4:Y:S04]  /*15be0*/  LDL.LU R216, [R1+0x880] ;  /* 0x0008800001d87983 */ /* 0x000f280000300800 */
[----:B------:R-:W4:Y:S04]  /*15bf0*/  LDL.LU R217, [R1+0x854] ;  /* 0x0008540001d97983 */ /* 0x000f280000300800 */
[----:B------:R-:W4:Y:S01]  /*15c00*/  LDL.LU R220, [R1+0x878] ;  /* 0x0008780001dc7983 */ /* 0x000f220000300800 */
[----:B--2---:R-:W-:-:S05]  /*15c10*/  IADD3 R248, P5, R248, UR6, RZ ;  /* 0x00000006f8f87c10 */ /* 0x004fca000ffbe0ff */
[----:B------:R0:W-:Y:S01]  /*15c20*/  STL [R1+0x88c], R248 ;  /* 0x00088cf801007387 */ /* 0x0001e20000100800 */
[----:B---3--:R-:W-:-:S03]  /*15c30*/  IADD3.X R249, R249, UR7, RZ, P6, !PT ;  /* 0x00000007f9f97c10 */ /* 0x008fc6000b7fe4ff */
[----:B0-----:R-:W2:Y:S04]  /*15c40*/  LDL.LU R248, [R1+0x84c] ;  /* 0x00084c0001f87983 */ /* 0x001ea80000300800 */
[----:B------:R-:W3:Y:S04]  /*15c50*/  LDL.LU R221, [R1+0x870] ;  /* 0x0008700001dd7983 */ /* 0x000ee80000300800 */
[----:B------:R0:W-:Y:S01]  /*15c60*/  STL [R1+0x8b0], R249 ;  /* 0x0008b0f901007387 */ /* 0x0001e20000100800 */
[----:B----4-:R-:W-:-:S03]  /*15c70*/  IADD3 R244, P6, R244, UR6, RZ ;  /* 0x00000006f4f47c10 */ /* 0x010fc6000ffde0ff */
[----:B0-----:R-:W4:Y:S04]  /*15c80*/  LDL.LU R249, [R1+0x844] ;  /* 0x0008440001f97983 */ /* 0x001f280000300800 */
[----:B------:R0:W-:Y:S01]  /*15c90*/  STL [R1+0x884], R244 ;  /* 0x000884f401007387 */ /* 0x0001e20000100800 */
[----:B------:R-:W-:-:S03]  /*15ca0*/  IADD3.X R236, R236, UR7, RZ, P1, !PT ;  /* 0x00000007ecec7c10 */ /* 0x000fc60008ffe4ff */
[----:B0-----:R-:W4:Y:S04]  /*15cb0*/  LDL.LU R244, [R1+0x868] ;  /* 0x0008680001f47983 */ /* 0x001f280000300800 */
[----:B------:R-:W4:Y:S04]  /*15cc0*/  LDL.LU R224, [R1+0x83c] ;  /* 0x00083c0001e07983 */ /* 0x000f280000300800 */
[----:B------:R-:W4:Y:S04]  /*15cd0*/  LDL.LU R225, [R1+0x860] ;  /* 0x0008600001e17983 */ /* 0x000f280000300800 */
[----:B------:R-:W4:Y:S04]  /*15ce0*/  LDL.LU R228, [R1+0x834] ;  /* 0x0008340001e47983 */ /* 0x000f280000300800 */
[----:B------:R0:W-:Y:S04]  /*15cf0*/  STL [R1+0x8a8], R236 ;  /* 0x0008a8ec01007387 */ /* 0x0001e80000100800 */
[----:B------:R-:W4:Y:S04]  /*15d00*/  LDL.LU R229, [R1+0x858] ;  /* 0x0008580001e57983 */ /* 0x000f280000300800 */
[----:B------:R-:W4:Y:S04]  /*15d10*/  LDL.LU R232, [R1+0x82c] ;  /* 0x00082c0001e87983 */ /* 0x000f280000300800 */
[----:B------:R-:W4:Y:S01]  /*15d20*/  LDL.LU R233, [R1+0x850] ;  /* 0x0008500001e97983 */ /* 0x000f220000300800 */
[----:B------:R-:W-:-:S03]  /*15d30*/  IADD3 R241, P1, R241, UR6, RZ ;  /* 0x00000006f1f17c10 */ /* 0x000fc6000ff3e0ff */
[----:B0-----:R-:W4:Y:S04]  /*15d40*/  LDL.LU R236, [R1+0x824] ;  /* 0x0008240001ec7983 */ /* 0x001f280000300800 */
[----:B------:R0:W-:Y:S01]  /*15d50*/  STL [R1+0x87c], R241 ;  /* 0x00087cf101007387 */ /* 0x0001e20000100800 */
[----:B------:R-:W-:-:S03]  /*15d60*/  IADD3.X R237, R237, UR7, RZ, P2, !PT ;  /* 0x00000007eded7c10 */ /* 0x000fc600097fe4ff */
[----:B0-----:R-:W4:Y:S04]  /*15d70*/  LDL.LU R241, [R1+0x848] ;  /* 0x0008480001f17983 */ /* 0x001f280000300800 */
[----:B------:R0:W-:Y:S01]  /*15d80*/  STL [R1+0x8a0], R237 ;  /* 0x0008a0ed01007387 */ /* 0x0001e20000100800 */
[----:B------:R-:W-:Y:S02]  /*15d90*/  IADD3 R245, P2, R245, UR6, RZ ;  /* 0x00000006f5f57c10 */ /* 0x000fe4000ff5e0ff */
[----:B------:R-:W-:Y:S01]  /*15da0*/  IADD3.X R206, R206, UR7, RZ, P3, !PT ;  /* 0x00000007cece7c10 */ /* 0x000fe20009ffe4ff */
[----:B0-----:R-:W4:Y:S04]  /*15db0*/  LDL.LU R237, [R1+0x81c] ;  /* 0x00081c0001ed7983 */ /* 0x001f280000300800 */
[----:B------:R0:W-:Y:S01]  /*15dc0*/  STL [R1+0x874], R245 ;  /* 0x000874f501007387 */ /* 0x0001e20000100800 */
[----:B------:R-:W-:-:S02]  /*15dd0*/  IADD3 R204, P3, R204, UR6, RZ ;  /* 0x00000006cccc7c10 */ /* 0x000fc4000ff7e0ff */
[----:B------:R-:W-:Y:S01]  /*15de0*/  IADD3.X R240, R240, UR7, RZ, P4, !PT ;  /* 0x00000007f0f07c10 */ /* 0x000fe2000a7fe4ff */
[----:B0-----:R-:W4:Y:S01]  /*15df0*/  LDL.LU R245, [R1+0x840] ;  /* 0x0008400001f57983 */ /* 0x001f220000300800 */
[----:B------:R-:W-:Y:S02]  /*15e00*/  IADD3.X R208, R208, UR7, RZ, P5, !PT ;  /* 0x00000007d0d07c10 */ /* 0x000fe4000affe4ff */
[----:B------:R-:W-:Y:S01]  /*15e10*/  IADD3 R210, P4, R210, UR6, RZ ;  /* 0x00000006d2d27c10 */ /* 0x000fe2000ff9e0ff */
[----:B------:R0:W-:Y:S04]  /*15e20*/  STL [R1+0x890], R240 ;  /* 0x000890f001007387 */ /* 0x0001e80000100800 */
[----:B------:R-:W-:Y:S01]  /*15e30*/  STL [R1+0x898], R206 ;  /* 0x000898ce01007387 */ /* 0x000fe20000100800 */
[----:B------:R-:W-:-:S03]  /*15e40*/  IADD3 R252, P5, R252, UR6, RZ ;  /* 0x00000006fcfc7c10 */ /* 0x000fc6000ffbe0ff */
[----:B0-----:R-:W4:Y:S04]  /*15e50*/  LDL.LU R240, [R1+0x814] ;  /* 0x0008140001f07983 */ /* 0x001f280000300800 */
[----:B------:R-:W-:Y:S04]  /*15e60*/  STL [R1+0x86c], R204 ;  /* 0x00086ccc01007387 */ /* 0x000fe80000100800 */
[----:B------:R0:W-:Y:S04]  /*15e70*/  STL [R1+0x85c], R252 ;  /* 0x00085cfc01007387 */ /* 0x0001e80000100800 */
[----:B------:R-:W-:Y:S04]  /*15e80*/  STL [R1+0x864], R210 ;  /* 0x000864d201007387 */ /* 0x000fe80000100800 */
[----:B0-----:R-:W4:Y:S01]  /*15e90*/  LDL.LU R252, [R1+0x838] ;  /* 0x0008380001fc7983 */ /* 0x001f220000300800 */
[----:B------:R-:W-:-:S02]  /*15ea0*/  IADD3.X R216, R216, UR7, RZ, P6, !PT ;  /* 0x00000007d8d87c10 */ /* 0x000fc4000b7fe4ff */
[----:B------:R-:W-:Y:S02]  /*15eb0*/  IADD3.X R220, R220, UR7, RZ, P1, !PT ;  /* 0x00000007dcdc7c10 */ /* 0x000fe40008ffe4ff */
[----:B------:R-:W-:Y:S01]  /*15ec0*/  IADD3 R217, P6, R217, UR6, RZ ;  /* 0x00000006d9d97c10 */ /* 0x000fe2000ffde0ff */
[----:B------:R-:W-:Y:S04]  /*15ed0*/  STL [R1+0x888], R208 ;  /* 0x000888d001007387 */ /* 0x000fe80000100800 */
[----:B------:R-:W-:Y:S01]  /*15ee0*/  STL [R1+0x880], R216 ;  /* 0x000880d801007387 */ /* 0x000fe20000100800 */
[----:B--2---:R-:W-:Y:S02]  /*15ef0*/  IADD3 R248, P1, R248, UR6, RZ ;  /* 0x00000006f8f87c10 */ /* 0x004fe4000ff3e0ff */
[----:B---3--:R-:W-:-:S03]  /*15f00*/  IADD3.X R221, R221, UR7, RZ, P2, !PT ;  /* 0x00000007dddd7c10 */ /* 0x008fc600097fe4ff */
[----:B------:R0:W-:Y:S04]  /*15f10*/  STL [R1+0x84c], R248 ;  /* 0x00084cf801007387 */ /* 0x0001e80000100800 */
[----:B------:R-:W-:Y:S01]  /*15f20*/  STL [R1+0x854], R217 ;  /* 0x000854d901007387 */ /* 0x000fe20000100800 */
[----:B----4-:R-:W-:-:S03]  /*15f30*/  IADD3 R249, P2, R249, UR6, RZ ;  /* 0x00000006f9f97c10 */ /* 0x010fc6000ff5e0ff */
[----:B0-----:R-:W2:Y:S04]  /*15f40*/  LDL.LU R248, [R1+0x80c] ;  /* 0x00080c0001f87983 */ /* 0x001ea80000300800 */
[----:B------:R-:W-:Y:S04]  /*15f50*/  STL [R1+0x878], R220 ;  /* 0x000878dc01007387 */ /* 0x000fe80000100800 */
[----:B------:R0:W-:Y:S01]  /*15f60*/  STL [R1+0x844], R249 ;  /* 0x000844f901007387 */ /* 0x0001e20000100800 */
[----:B------:R-:W-:Y:S02]  /*15f70*/  IADD3.X R244, R244, UR7, RZ, P3, !PT ;  /* 0x00000007f4f47c10 */ /* 0x000fe40009ffe4ff */
[----:B------:R-:W-:Y:S01]  /*15f80*/  IADD3 R224, P3, R224, UR6, RZ ;  /* 0x00000006e0e07c10 */ /* 0x000fe2000ff7e0ff */
[----:B0-----:R-:W3:Y:S04]  /*15f90*/  LDL.LU R249, [R1+0x830] ;  /* 0x0008300001f97983 */ /* 0x001ee80000300800 */
[----:B------:R-:W-:Y:S04]  /*15fa0*/  STL [R1+0x870], R221 ;  /* 0x000870dd01007387 */ /* 0x000fe80000100800 */
[----:B------:R0:W-:Y:S01]  /*15fb0*/  STL [R1+0x868], R244 ;  /* 0x000868f401007387 */ /* 0x0001e20000100800 */
[----:B------:R-:W-:-:S02]  /*15fc0*/  IADD3.X R225, R225, UR7, RZ, P4, !PT ;  /* 0x00000007e1e17c10 */ /* 0x000fc4000a7fe4ff */
[----:B------:R-:W-:Y:S02]  /*15fd0*/  IADD3 R228, P4, R228, UR6, RZ ;  /* 0x00000006e4e47c10 */ /* 0x000fe4000ff9e0ff */
[----:B------:R-:W-:Y:S02]  /*15fe0*/  IADD3.X R229, R229, UR7, RZ, P5, !PT ;  /* 0x00000007e5e57c10 */ /* 0x000fe4000affe4ff */
[----:B------:R-:W-:Y:S02]  /*15ff0*/  IADD3 R232, P5, R232, UR6, RZ ;  /* 0x00000006e8e87c10 */ /* 0x000fe4000ffbe0ff */
[----:B------:R-:W-:Y:S01]  /*16000*/  IADD3.X R233, R233, UR7, RZ, P6, !PT ;  /* 0x00000007e9e97c10 */ /* 0x000fe2000b7fe4ff */
[----:B0-----:R-:W4:Y:S04]  /*16010*/  LDL.LU R244, [R1+0x804] ;  /* 0x0008040001f47983 */ /* 0x001f280000300800 */
[----:B------:R-:W-:Y:S04]  /*16020*/  STL [R1+0x83c], R224 ;  /* 0x00083ce001007387 */ /* 0x000fe80000100800 */
[----:B------:R-:W-:Y:S04]  /*16030*/  STL [R1+0x860], R225 ;  /* 0x000860e101007387 */ /* 0x000fe80000100800 */
[----:B------:R-:W-:Y:S04]  /*16040*/  STL [R1+0x834], R228 ;  /* 0x000834e401007387 */ /* 0x000fe80000100800 */
[----:B------:R-:W-:Y:S01]  /*16050*/  STL [R1+0x858], R229 ;  /* 0x000858e501007387 */ /* 0x000fe20000100800 */
[----:B------:R-:W-:-:S02]  /*16060*/  IADD3 R236, P6, R236, UR6, RZ ;  /* 0x00000006ecec7c10 */ /* 0x000fc4000ffde0ff */
[----:B------:R-:W-:Y:S01]  /*16070*/  IADD3.X R241, R241, UR7, RZ, P1, !PT ;  /* 0x00000007f1f17c10 */ /* 0x000fe20008ffe4ff */
[----:B------:R-:W-:Y:S04]  /*16080*/  STL [R1+0x82c], R232 ;  /* 0x00082ce801007387 */ /* 0x000fe80000100800 */
[----:B------:R0:W-:Y:S04]  /*16090*/  STL [R1+0x848], R241 ;  /* 0x000848f101007387 */ /* 0x0001e80000100800 */
[----:B------:R-:W-:Y:S01]  /*160a0*/  STL [R1+0x850], R233 ;  /* 0x000850e901007387 */ /* 0x000fe20000100800 */
[----:B------:R-:W-:-:S03]  /*160b0*/  IADD3 R237, P1, R237, UR6, RZ ;  /* 0x00000006eded7c10 */ /* 0x000fc6000ff3e0ff */
[----:B0-----:R-:W4:Y:S04]  /*160c0*/  LDL.LU R241, [R1+0x828] ;  /* 0x0008280001f17983 */ /* 0x001f280000300800 */
[----:B------:R-:W-:Y:S04]  /*160d0*/  STL [R1+0x824], R236 ;  /* 0x000824ec01007387 */ /* 0x000fe80000100800 */
[----:B------:R-:W4:Y:S04]  /*160e0*/  LDL.LU R206, [R1+0x7fc] ;  /* 0x0007fc0001ce7983 */ /* 0x000f280000300800 */
[----:B------:R-:W4:Y:S01]  /*160f0*/  LDL.LU R204, [R1+0x820] ;  /* 0x0008200001cc7983 */ /* 0x000f220000300800 */
[----:B------:R-:W-:-:S03]  /*16100*/  IADD3.X R245, R245, UR7, RZ, P2, !PT ;  /* 0x00000007f5f57c10 */ /* 0x000fc600097fe4ff */
[----:B------:R-:W-:Y:S04]  /*16110*/  STL [R1+0x81c], R237 ;  /* 0x00081ced01007387 */ /* 0x000fe80000100800 */
[----:B------:R0:W-:Y:S01]  /*16120*/  STL [R1+0x840], R245 ;  /* 0x000840f501007387 */ /* 0x0001e20000100800 */
[----:B------:R-:W-:-:S03]  /*16130*/  IADD3 R240, P2, R240, UR6, RZ ;  /* 0x00000006f0f07c10 */ /* 0x000fc6000ff5e0ff */
[----:B0-----:R-:W4:Y:S04]  /*16140*/  LDL.LU R245, [R1+0x7f4] ;  /* 0x0007f40001f57983 */ /* 0x001f280000300800 */
[----:B------:R-:W4:Y:S04]  /*16150*/  LDL.LU R210, [R1+0x818] ;  /* 0x0008180001d27983 */ /* 0x000f280000300800 */
[----:B------:R-:W4:Y:S04]  /*16160*/  LDL.LU R233, [R1+0x7ec] ;  /* 0x0007ec0001e97983 */ /* 0x000f280000300800 */
[----:B------:R-:W4:Y:S04]  /*16170*/  LDL.LU R237, [R1+0x810] ;  /* 0x0008100001ed7983 */ /* 0x000f280000300800 */
[----:B------:R-:W-:Y:S04]  /*16180*/  STL [R1+0x814], R240 ;  /* 0x000814f001007387 */ /* 0x000fe80000100800 */
[----:B------:R-:W4:Y:S04]  /*16190*/  LDL.LU R208, [R1+0x7e4] ;  /* 0x0007e40001d07983 */ /* 0x000f280000300800 */
[----:B------:R-:W4:Y:S01]  /*161a0*/  LDL.LU R216, [R1+0x808] ;  /* 0x0008080001d87983 */ /* 0x000f220000300800 */
[----:B------:R-:W-:-:S05]  /*161b0*/  IADD3.X R252, R252, UR7, RZ, P3, !PT ;  /* 0x00000007fcfc7c10 */ /* 0x000fca0009ffe4ff */
[----:B------:R0:W-:Y:S04]  /*161c0*/  STL [R1+0x838], R252 ;  /* 0x000838fc01007387 */ /* 0x0001e80000100800 */
[----:B0-----:R-:W4:Y:S04]  /*161d0*/  LDL.LU R252, [R1+0x7dc] ;  /* 0x0007dc0001fc7983 */ /* 0x001f280000300800 */
[----:B------:R-:W4:Y:S01]  /*161e0*/  LDL.LU R217, [R1+0x800] ;  /* 0x0008000001d97983 */ /* 0x000f220000300800 */
[----:B--2---:R-:W-:-:S05]  /*161f0*/  IADD3 R248, P3, R248, UR6, RZ ;  /* 0x00000006f8f87c10 */ /* 0x004fca000ff7e0ff */
[----:B------:R0:W-:Y:S01]  /*16200*/  STL [R1+0x80c], R248 ;  /* 0x00080cf801007387 */ /* 0x0001e20000100800 */
[----:B---3--:R-:W-:-:S03]  /*16210*/  IADD3.X R249, R249, UR7, RZ, P4, !PT ;  /* 0x00000007f9f97c10 */ /* 0x008fc6000a7fe4ff */
[----:B0-----:R-:W2:Y:S04]  /*16220*/  LDL.LU R248, [R1+0x7d4] ;  /* 0x0007d40001f87983 */ /* 0x001ea80000300800 */
[----:B------:R0:W-:Y:S01]  /*16230*/  STL [R1+0x830], R249 ;  /* 0x000830f901007387 */ /* 0x0001e20000100800 */
[----:B----4-:R-:W-:-:S03]  /*16240*/  IADD3 R244, P4, R244, UR6, RZ ;  /* 0x00000006f4f47c10 */ /* 0x010fc6000ff9e0ff */
[----:B0-----:R-:W3:Y:S04]  /*16250*/  LDL.LU R249, [R1+0x7f8] ;  /* 0x0007f80001f97983 */ /* 0x001ee80000300800 */
[----:B------:R-:W4:Y:S04]  /*16260*/  LDL.LU R220, [R1+0x7cc] ;  /* 0x0007cc0001dc7983 */ /* 0x000f280000300800 */
[----:B------:R-:W4:Y:S04]  /*16270*/  LDL.LU R221, [R1+0x7f0] ;  /* 0x0007f00001dd7983 */ /* 0x000f280000300800 */
[----:B------:R0:W-:Y:S04]  /*16280*/  STL [R1+0x804], R244 ;  /* 0x000804f401007387 */ /* 0x0001e80000100800 */
[----:B0-----:R-:W4:Y:S04]  /*16290*/  LDL.LU R244, [R1+0x7c4] ;  /* 0x0007c40001f47983 */ /* 0x001f280000300800 */
[----:B------:R-:W4:Y:S04]  /*162a0*/  LDL.LU R224, [R1+0x7e8] ;  /* 0x0007e80001e07983 */ /* 0x000f280000300800 */
[----:B------:R-:W4:Y:S04]  /*162b0*/  LDL.LU R225, [R1+0x7bc] ;  /* 0x0007bc0001e17983 */ /* 0x000f280000300800 */
[----:B------:R-:W4:Y:S04]  /*162c0*/  LDL.LU R228, [R1+0x7e0] ;  /* 0x0007e00001e47983 */ /* 0x000f280000300800 */
[----:B------:R-:W4:Y:S04]  /*162d0*/  LDL.LU R229, [R1+0x7b4] ;  /* 0x0007b40001e57983 */ /* 0x000f280000300800 */
[----:B------:R-:W4:Y:S04]  /*162e0*/  LDL.LU R240, [R1+0x7d8] ;  /* 0x0007d80001f07983 */ /* 0x000f280000300800 */
[----:B------:R-:W4:Y:S04]  /*162f0*/  LDL.LU R232, [R1+0x7ac] ;  /* 0x0007ac0001e87983 */ /* 0x000f280000300800 */
[----:B------:R-:W4:Y:S01]  /*16300*/  LDL.LU R236, [R1+0x7d0] ;  /* 0x0007d00001ec7983 */ /* 0x000f220000300800 */
[----:B------:R-:W-:-:S02]  /*16310*/  IADD3.X R241, R241, UR7, RZ, P5, !PT ;  /* 0x00000007f1f17c10 */ /* 0x000fc4000affe4ff */
[----:B------:R-:W-:Y:S02]  /*16320*/  IADD3.X R204, R204, UR7, RZ, P6, !PT ;  /* 0x00000007cccc7c10 */ /* 0x000fe4000b7fe4ff */
[----:B------:R-:W-:Y:S01]  /*16330*/  IADD3 R206, P5, R206, UR6, RZ ;  /* 0x00000006cece7c10 */ /* 0x000fe2000ffbe0ff */
[----:B------:R0:W-:Y:S04]  /*16340*/  STL [R1+0x828], R241 ;  /* 0x000828f101007387 */ /* 0x0001e80000100800 */
[----:B0-----:R-:W4:Y:S01]  /*16350*/  LDL.LU R241, [R1+0x7a4] ;  /* 0x0007a40001f17983 */ /* 0x001f220000300800 */
[----:B------:R-:W-:Y:S02]  /*16360*/  IADD3 R245, P6, R245, UR6, RZ ;  /* 0x00000006f5f57c10 */ /* 0x000fe4000ffde0ff */
[----:B------:R-:W-:-:S02]  /*16370*/  IADD3.X R210, R210, UR7, RZ, P1, !PT ;  /* 0x00000007d2d27c10 */ /* 0x000fc40008ffe4ff */
[----:B------:R-:W-:Y:S02]  /*16380*/  IADD3 R233, P1, R233, UR6, RZ ;  /* 0x00000006e9e97c10 */ /* 0x000fe4000ff3e0ff */
[----:B------:R-:W-:Y:S01]  /*16390*/  IADD3.X R237, R237, UR7, RZ, P2, !PT ;  /* 0x00000007eded7c10 */ /* 0x000fe200097fe4ff */
[----:B------:R0:W-:Y:S04]  /*163a0*/  STL [R1+0x7f4], R245 ;  /* 0x0007f4f501007387 */ /* 0x0001e80000100800 */
[----:B------:R-:W-:Y:S01]  /*163b0*/  STL [R1+0x7fc], R206 ;  /* 0x0007fcce01007387 */ /* 0x000fe20000100800 */
[----:B------:R-:W-:Y:S02]  /*163c0*/  IADD3.X R216, R216, UR7, RZ, P3, !PT ;  /* 0x00000007d8d87c10 */ /* 0x000fe40009ffe4ff */
[----:B------:R-:W-:Y:S01]  /*163d0*/  IADD3 R208, P2, R208, UR6, RZ ;  /* 0x00000006d0d07c10 */ /* 0x000fe2000ff5e0ff */
[----:B0-----:R-:W4:Y:S04]  /*163e0*/  LDL.LU R245, [R1+0x7c8] ;  /* 0x0007c80001f57983 */ /* 0x001f280000300800 */
[----:B------:R-:W-:Y:S04]  /*163f0*/  STL [R1+0x820], R204 ;  /* 0x000820cc01007387 */ /* 0x000fe80000100800 */
[----:B------:R0:W-:Y:S04]  /*16400*/  STL [R1+0x7ec], R233 ;  /* 0x0007ece901007387 */ /* 0x0001e80000100800 */
[----:B------:R-:W-:Y:S01]  /*16410*/  STL [R1+0x818], R210 ;  /* 0x000818d201007387 */ /* 0x000fe20000100800 */
[----:B------:R-:W-:-:S03]  /*16420*/  IADD3 R252, P3, R252, UR6, RZ ;  /* 0x00000006fcfc7c10 */ /* 0x000fc6000ff7e0ff */
[----:B0-----:R-:W4:Y:S04]  /*16430*/  LDL.LU R233, [R1+0x79c] ;  /* 0x00079c0001e97983 */ /* 0x001f280000300800 */
[----:B------:R0:W-:Y:S04]  /*16440*/  STL [R1+0x810], R237 ;  /* 0x000810ed01007387 */ /* 0x0001e80000100800 */
[----:B0-----:R-:W4:Y:S04]  /*16450*/  LDL.LU R237, [R1+0x7c0] ;  /* 0x0007c00001ed7983 */ /* 0x001f280000300800 */
[----:B------:R0:W-:Y:S04]  /*16460*/  STL [R1+0x7dc], R252 ;  /* 0x0007dcfc01007387 */ /* 0x0001e80000100800 */
[----:B------:R-:W-:Y:S04]  /*16470*/  STL [R1+0x7e4], R208 ;  /* 0x0007e4d001007387 */ /* 0x000fe80000100800 */
[----:B0-----:R-:W4:Y:S01]  /*16480*/  LDL.LU R252, [R1+0x794] ;  /* 0x0007940001fc7983 */ /* 0x001f220000300800 */
[----:B------:R-:W-:-:S03]  /*16490*/  IADD3.X R217, R217, UR7, RZ, P4, !PT ;  /* 0x00000007d9d97c10 */ /* 0x000fc6000a7fe4ff */
[----:B------:R-:W-:Y:S01]  /*164a0*/  STL [R1+0x808], R216 ;  /* 0x000808d801007387 */ /* 0x000fe20000100800 */
[----:B--2---:R-:W-:-:S05]  /*164b0*/  IADD3 R248, P4, R248, UR6, RZ ;  /* 0x00000006f8f87c10 */ /* 0x004fca000ff9e0ff */
[----:B------:R0:W-:Y:S01]  /*164c0*/  STL [R1+0x7d4], R248 ;  /* 0x0007d4f801007387 */ /* 0x0001e20000100800 */
[----:B---3--:R-:W-:Y:S02]  /*164d0*/  IADD3.X R249, R249, UR7, RZ, P5, !PT ;  /* 0x00000007f9f97c10 */ /* 0x008fe4000affe4ff */
[----:B----4-:R-:W-:Y:S01]  /*164e0*/  IADD3.X R221, R221, UR7, RZ, P6, !PT ;  /* 0x00000007dddd7c10 */ /* 0x010fe2000b7fe4ff */
[----:B0-----:R-:W2:Y:S04]  /*164f0*/  LDL.LU R248, [R1+0x7b8] ;  /* 0x0007b80001f87983 */ /* 0x001ea80000300800 */
[----:B------:R-:W-:Y:S01]  /*16500*/  STL [R1+0x800], R217 ;  /* 0x000800d901007387 */ /* 0x000fe20000100800 */
[----:B------:R-:W-:-:S03]  /*16510*/  IADD3 R220, P5, R220, UR6, RZ ;  /* 0x00000006dcdc7c10 */ /* 0x000fc6000ffbe0ff */
[----:B------:R0:W-:Y:S01]  /*16520*/  STL [R1+0x7f8], R249 ;  /* 0x0007f8f901007387 */ /* 0x0001e20000100800 */
[----:B------:R-:W-:Y:S02]  /*16530*/  IADD3 R244, P6, R244, UR6, RZ ;  /* 0x00000006f4f47c10 */ /* 0x000fe4000ffde0ff */
[----:B------:R-:W-:Y:S02]  /*16540*/  IADD3.X R224, R224, UR7, RZ, P1, !PT ;  /* 0x00000007e0e07c10 */ /* 0x000fe40008ffe4ff */
[----:B------:R-:W-:Y:S01]  /*16550*/  IADD3 R225, P1, R225, UR6, RZ ;  /* 0x00000006e1e17c10 */ /* 0x000fe2000ff3e0ff */
[----:B0-----:R-:W3:Y:S04]  /*16560*/  LDL.LU R249, [R1+0x78c] ;  /* 0x00078c0001f97983 */ /* 0x001ee80000300800 */
[----:B------:R0:W-:Y:S04]  /*16570*/  STL [R1+0x7c4], R244 ;  /* 0x0007c4f401007387 */ /* 0x0001e80000100800 */
[----:B------:R-:W-:Y:S01]  /*16580*/  STL [R1+0x7cc], R220 ;  /* 0x0007ccdc01007387 */ /* 0x000fe20000100800 */
[----:B------:R-:W-:-:S02]  /*16590*/  IADD3.X R240, R240, UR7, RZ, P3, !PT ;  /* 0x00000007f0f07c10 */ /* 0x000fc40009ffe4ff */
[----:B------:R-:W-:Y:S02]  /*165a0*/  IADD3.X R228, R228, UR7, RZ, P2, !PT ;  /* 0x00000007e4e47c10 */ /* 0x000fe400097fe4ff */
[----:B------:R-:W-:Y:S02]  /*165b0*/  IADD3 R229, P2, R229, UR6, RZ ;  /* 0x00000006e5e57c10 */ /* 0x000fe4000ff5e0ff */
[----:B------:R-:W-:Y:S01]  /*165c0*/  IADD3 R232, P3, R232, UR6, RZ ;  /* 0x00000006e8e87c10 */ /* 0x000fe2000ff7e0ff */
[----:B0-----:R-:W4:Y:S04]  /*165d0*/  LDL.LU R244, [R1+0x7b0] ;  /* 0x0007b00001f47983 */ /* 0x001f280000300800 */
[----:B------:R-:W-:Y:S04]  /*165e0*/  STL [R1+0x7f0], R221 ;  /* 0x0007f0dd01007387 */ /* 0x000fe80000100800 */
        /* <DEDUP_REMOVED lines=8> */
[----:B------:R-:W4:Y:S04]  /*16670*/  LDL.LU R206, [R1+0x7a8] ;  /* 0x0007a80001ce7983 */ /* 0x000f280000300800 */
[----:B------:R-:W-:Y:S04]  /*16680*/  STL [R1+0x7ac], R232 ;  /* 0x0007ace801007387 */ /* 0x000fe80000100800 */
[----:B------:R-:W4:Y:S04]  /*16690*/  LDL.LU R204, [R1+0x77c] ;  /* 0x00077c0001cc7983 */ /* 0x000f280000300800 */
[----:B------:R-:W-:Y:S04]  /*166a0*/  STL [R1+0x7d0], R236 ;  /* 0x0007d0ec01007387 */ /* 0x000fe80000100800 */
[----:B------:R0:W-:Y:S04]  /*166b0*/  STL [R1+0x7a4], R241 ;  /* 0x0007a4f101007387 */ /* 0x0001e80000100800 */
[----:B0-----:R-:W4:Y:S01]  /*166c0*/  LDL.LU R241, [R1+0x7a0] ;  /* 0x0007a00001f17983 */ /* 0x001f220000300800 */
[----:B------:R-:W-:-:S03]  /*166d0*/  IADD3.X R245, R245, UR7, RZ, P5, !PT ;  /* 0x00000007f5f57c10 */ /* 0x000fc6000affe4ff */
[----:B------:R-:W4:Y:S04]  /*166e0*/  LDL.LU R210, [R1+0x774] ;  /* 0x0007740001d27983 */ /* 0x000f280000300800 */
[----:B------:R-:W4:Y:S04]  /*166f0*/  LDL.LU R236, [R1+0x798] ;  /* 0x0007980001ec7983 */ /* 0x000f280000300800 */
[----:B------:R0:W-:Y:S01]  /*16700*/  STL [R1+0x7c8], R245 ;  /* 0x0007c8f501007387 */ /* 0x0001e20000100800 */
[----:B------:R-:W-:-:S03]  /*16710*/  IADD3 R233, P5, R233, UR6, RZ ;  /* 0x00000006e9e97c10 */ /* 0x000fc6000ffbe0ff */
[----:B0-----:R-:W4:Y:S04]  /*16720*/  LDL.LU R245, [R1+0x76c] ;  /* 0x00076c0001f57983 */ /* 0x001f280000300800 */
[----:B------:R-:W4:Y:S04]  /*16730*/  LDL.LU R208, [R1+0x790] ;  /* 0x0007900001d07983 */ /* 0x000f280000300800 */
[----:B------:R-:W4:Y:S04]  /*16740*/  LDL.LU R216, [R1+0x764] ;  /* 0x0007640001d87983 */ /* 0x000f280000300800 */
[----:B------:R-:W-:Y:S01]  /*16750*/  STL [R1+0x79c], R233 ;  /* 0x00079ce901007387 */ /* 0x000fe20000100800 */
[----:B------:R-:W-:-:S05]  /*16760*/  IADD3.X R237, R237, UR7, RZ, P6, !PT ;  /* 0x00000007eded7c10 */ /* 0x000fca000b7fe4ff */
[----:B------:R0:W-:Y:S01]  /*16770*/  STL [R1+0x7c0], R237 ;  /* 0x0007c0ed01007387 */ /* 0x0001e20000100800 */
[----:B------:R-:W-:-:S03]  /*16780*/  IADD3 R252, P6, R252, UR6, RZ ;  /* 0x00000006fcfc7c10 */ /* 0x000fc6000ffde0ff */
[----:B0-----:R-:W4:Y:S04]  /*16790*/  LDL.LU R237, [R1+0x788] ;  /* 0x0007880001ed7983 */ /* 0x001f280000300800 */
[----:B------:R-:W4:Y:S04]  /*167a0*/  LDL.LU R217, [R1+0x75c] ;  /* 0x00075c0001d97983 */ /* 0x000f280000300800 */
[----:B------:R0:W-:Y:S04]  /*167b0*/  STL [R1+0x794], R252 ;  /* 0x000794fc01007387 */ /* 0x0001e80000100800 */
[----:B0-----:R-:W4:Y:S01]  /*167c0*/  LDL.LU R252, [R1+0x780] ;  /* 0x0007800001fc7983 */ /* 0x001f220000300800 */
[----:B--2---:R-:W-:-:S05]  /*167d0*/  IADD3.X R248, R248, UR7, RZ, P1, !PT ;  /* 0x00000007f8f87c10 */ /* 0x004fca0008ffe4ff */
[----:B------:R0:W-:Y:S01]  /*167e0*/  STL [R1+0x7b8], R248 ;  /* 0x0007b8f801007387 */ /* 0x0001e20000100800 */
[----:B---3--:R-:W-:-:S03]  /*167f0*/  IADD3 R249, P1, R249, UR6, RZ ;  /* 0x00000006f9f97c10 */ /* 0x008fc6000ff3e0ff */
[----:B0-----:R-:W2:Y:S04]  /*16800*/  LDL.LU R248, [R1+0x754] ;  /* 0x0007540001f87983 */ /* 0x001ea80000300800 */
[----:B------:R-:W3:Y:S04]  /*16810*/  LDL.LU R220, [R1+0x778] ;  /* 0x0007780001dc7983 */ /* 0x000ee80000300800 */
[----:B------:R-:W3:Y:S04]  /*16820*/  LDL.LU R221, [R1+0x74c] ;  /* 0x00074c0001dd7983 */ /* 0x000ee80000300800 */
[----:B------:R0:W-:Y:S01]  /*16830*/  STL [R1+0x78c], R249 ;  /* 0x00078cf901007387 */ /* 0x0001e20000100800 */
[----:B----4-:R-:W-:-:S03]  /*16840*/  IADD3.X R244, R244, UR7, RZ, P2, !PT ;  /* 0x00000007f4f47c10 */ /* 0x010fc600097fe4ff */
[----:B0-----:R-:W4:Y:S04]  /*16850*/  LDL.LU R249, [R1+0x770] ;  /* 0x0007700001f97983 */ /* 0x001f280000300800 */
[----:B------:R-:W4:Y:S04]  /*16860*/  LDL.LU R224, [R1+0x744] ;  /* 0x0007440001e07983 */ /* 0x000f280000300800 */
[----:B------:R-:W4:Y:S04]  /*16870*/  LDL.LU R225, [R1+0x768] ;  /* 0x0007680001e17983 */ /* 0x000f280000300800 */
[----:B------:R-:W4:Y:S04]  /*16880*/  LDL.LU R228, [R1+0x73c] ;  /* 0x00073c0001e47983 */ /* 0x000f280000300800 */
[----:B------:R0:W-:Y:S04]  /*16890*/  STL [R1+0x7b0], R244 ;  /* 0x0007b0f401007387 */ /* 0x0001e80000100800 */
[----:B------:R-:W4:Y:S01]  /*168a0*/  LDL.LU R229, [R1+0x760] ;  /* 0x0007600001e57983 */ /* 0x000f220000300800 */
[----:B------:R-:W-:-:S03]  /*168b0*/  IADD3 R240, P2, R240, UR6, RZ ;  /* 0x00000006f0f07c10 */ /* 0x000fc6000ff5e0ff */
[----:B0-----:R-:W4:Y:S04]  /*168c0*/  LDL.LU R244, [R1+0x734] ;  /* 0x0007340001f47983 */ /* 0x001f280000300800 */
[----:B------:R-:W4:Y:S01]  /*168d0*/  LDL.LU R232, [R1+0x758] ;  /* 0x0007580001e87983 */ /* 0x000f220000300800 */
[----:B------:R-:W-:-:S03]  /*168e0*/  IADD3.X R206, R206, UR7, RZ, P3, !PT ;  /* 0x00000007cece7c10 */ /* 0x000fc60009ffe4ff */
[----:B------:R-:W4:Y:S04]  /*168f0*/  LDL.LU R233, [R1+0x72c] ;  /* 0x00072c0001e97983 */ /* 0x000f280000300800 */
[----:B------:R0:W-:Y:S01]  /*16900*/  STL [R1+0x784], R240 ;  /* 0x000784f001007387 */ /* 0x0001e20000100800 */
[----:B------:R-:W-:Y:S02]  /*16910*/  IADD3 R204, P3, R204, UR6, RZ ;  /* 0x00000006cccc7c10 */ /* 0x000fe4000ff7e0ff */
[----:B------:R-:W-:Y:S01]  /*16920*/  IADD3.X R241, R241, UR7, RZ, P4, !PT ;  /* 0x00000007f1f17c10 */ /* 0x000fe2000a7fe4ff */
[----:B0-----:R-:W4:Y:S01]  /*16930*/  LDL.LU R240, [R1+0x750] ;  /* 0x0007500001f07983 */ /* 0x001f220000300800 */
[----:B------:R-:W-:-:S03]  /*16940*/  IADD3.X R236, R236, UR7, RZ, P5, !PT ;  /* 0x00000007ecec7c10 */ /* 0x000fc6000affe4ff */
[----:B------:R0:W-:Y:S01]  /*16950*/  STL [R1+0x7a0], R241 ;  /* 0x0007a0f101007387 */ /* 0x0001e20000100800 */
[----:B------:R-:W-:-:S03]  /*16960*/  IADD3 R210, P4, R210, UR6, RZ ;  /* 0x00000006d2d27c10 */ /* 0x000fc6000ff9e0ff */
[----:B------:R-:W-:Y:S04]  /*16970*/  STL [R1+0x7a8], R206 ;  /* 0x0007a8ce01007387 */ /* 0x000fe80000100800 */
[----:B0-----:R-:W4:Y:S04]  /*16980*/  LDL.LU R241, [R1+0x724] ;  /* 0x0007240001f17983 */ /* 0x001f280000300800 */
[----:B------:R-:W-:Y:S01]  /*16990*/  STL [R1+0x77c], R204 ;  /* 0x00077ccc01007387 */ /* 0x000fe20000100800 */
[----:B------:R-:W-:-:S03]  /*169a0*/  IADD3 R245, P5, R245, UR6, RZ ;  /* 0x00000006f5f57c10 */ /* 0x000fc6000ffbe0ff */
[----:B------:R0:W-:Y:S04]  /*169b0*/  STL [R1+0x798], R236 ;  /* 0x000798ec01007387 */ /* 0x0001e80000100800 */
[----:B------:R-:W-:Y:S01]  /*169c0*/  STL [R1+0x774], R210 ;  /* 0x000774d201007387 */ /* 0x000fe20000100800 */
[----:B------:R-:W-:Y:S02]  /*169d0*/  IADD3.X R208, R208, UR7, RZ, P6, !PT ;  /* 0x00000007d0d07c10 */ /* 0x000fe4000b7fe4ff */
[----:B------:R-:W-:Y:S01]  /*169e0*/  IADD3 R216, P6, R216, UR6, RZ ;  /* 0x00000006d8d87c10 */ /* 0x000fe2000ffde0ff */
[----:B0-----:R-:W4:Y:S04]  /*169f0*/  LDL.LU R236, [R1+0x748] ;  /* 0x0007480001ec7983 */ /* 0x001f280000300800 */
[----:B------:R0:W-:Y:S04]  /*16a00*/  STL [R1+0x76c], R245 ;  /* 0x00076cf501007387 */ /* 0x0001e80000100800 */
[----:B0-----:R-:W4:Y:S01]  /*16a10*/  LDL.LU R245, [R1+0x71c] ;  /* 0x00071c0001f57983 */ /* 0x001f220000300800 */
[----:B------:R-:W-:-:S05]  /*16a20*/  IADD3.X R237, R237, UR7, RZ, P1, !PT ;  /* 0x00000007eded7c10 */ /* 0x000fca0008ffe4ff */
[----:B------:R0:W-:Y:S04]  /*16a30*/  STL [R1+0x788], R237 ;  /* 0x000788ed01007387 */ /* 0x0001e80000100800 */
[----:B------:R-:W-:Y:S01]  /*16a40*/  STL [R1+0x790], R208 ;  /* 0x000790d001007387 */ /* 0x000fe20000100800 */
[----:B------:R-:W-:-:S03]  /*16a50*/  IADD3.X R252, R252, UR7, RZ, P2, !PT ;  /* 0x00000007fcfc7c10 */ /* 0x000fc600097fe4ff */
[----:B0-----:R-:W4:Y:S04]  /*16a60*/  LDL.LU R237, [R1+0x740] ;  /* 0x0007400001ed7983 */ /* 0x001f280000300800 */
[----:B------:R-:W-:Y:S04]  /*16a70*/  STL [R1+0x764], R216 ;  /* 0x000764d801007387 */ /* 0x000fe80000100800 */
[----:B------:R0:W-:Y:S04]  /*16a80*/  STL [R1+0x780], R252 ;  /* 0x000780fc01007387 */ /* 0x0001e80000100800 */
[----:B0-----:R-:W4:Y:S01]  /*16a90*/  LDL.LU R252, [R1+0x714] ;  /* 0x0007140001fc7983 */ /* 0x001f220000300800 */
[----:B------:R-:W-:-:S05]  /*16aa0*/  IADD3 R217, P1, R217, UR6, RZ ;  /* 0x00000006d9d97c10 */ /* 0x000fca000ff3e0ff */
[----:B------:R-:W-:Y:S01]  /*16ab0*/  STL [R1+0x75c], R217 ;  /* 0x00075cd901007387 */ /* 0x000fe20000100800 */
[----:B--2---:R-:W-:Y:S02]  /*16ac0*/  IADD3 R248, P2, R248, UR6, RZ ;  /* 0x00000006f8f87c10 */ /* 0x004fe4000ff5e0ff */
[----:B---3--:R-:W-:-:S03]  /*16ad0*/  IADD3.X R220, R220, UR7, RZ, P3, !PT ;  /* 0x00000007dcdc7c10 */ /* 0x008fc60009ffe4ff */
[----:B------:R0:W-:Y:S01]  /*16ae0*/  STL [R1+0x754], R248 ;  /* 0x000754f801007387 */ /* 0x0001e20000100800 */
[----:B------:R-:W-:Y:S02]  /*16af0*/  IADD3 R221, P3, R221, UR6, RZ ;  /* 0x00000006dddd7c10 */ /* 0x000fe4000ff7e0ff */
[----:B----4-:R-:W-:Y:S01]  /*16b00*/  IADD3.X R249, R249, UR7, RZ, P4, !PT ;  /* 0x00000007f9f97c10 */ /* 0x010fe2000a7fe4ff */
[----:B0-----:R-:W2:Y:S04]  /*16b10*/  LDL.LU R248, [R1+0x738] ;  /* 0x0007380001f87983 */ /* 0x001ea80000300800 */
[----:B------:R0:W-:Y:S04]  /*16b20*/  STL [R1+0x770], R249 ;  /* 0x000770f901007387 */ /* 0x0001e80000100800 */
[----:B------:R-:W-:Y:S01]  /*16b30*/  STL [R1+0x778], R220 ;  /* 0x000778dc01007387 */ /* 0x000fe20000100800 */
[----:B------:R-:W-:-:S02]  /*16b40*/  IADD3 R224, P4, R224, UR6, RZ ;  /* 0x00000006e0e07c10 */ /* 0x000fc4000ff9e0ff */
[----:B------:R-:W-:Y:S02]  /*16b50*/  IADD3.X R225, R225, UR7, RZ, P5, !PT ;  /* 0x00000007e1e17c10 */ /* 0x000fe4000affe4ff */
[----:B------:R-:W-:Y:S02]  /*16b60*/  IADD3.X R229, R229, UR7, RZ, P6, !PT ;  /* 0x00000007e5e57c10 */ /* 0x000fe4000b7fe4ff */
[----:B------:R-:W-:Y:S01]  /*16b70*/  IADD3 R228, P5, R228, UR6, RZ ;  /* 0x00000006e4e47c10 */ /* 0x000fe2000ffbe0ff */
[----:B0-----:R-:W3:Y:S01]  /*16b80*/  LDL.LU R249, [R1+0x70c] ;  /* 0x00070c0001f97983 */ /* 0x001ee20000300800 */
[----:B------:R-:W-:-:S03]  /*16b90*/  IADD3 R244, P6, R244, UR6, RZ ;  /* 0x00000006f4f47c10 */ /* 0x000fc6000ffde0ff */
[----:B------:R-:W-:Y:S04]  /*16ba0*/  STL [R1+0x74c], R221 ;  /* 0x00074cdd01007387 */ /* 0x000fe80000100800 */
[----:B------:R-:W-:Y:S04]  /*16bb0*/  STL [R1+0x744], R224 ;  /* 0x000744e001007387 */ /* 0x000fe80000100800 */
[----:B------:R-:W-:Y:S04]  /*16bc0*/  STL [R1+0x768], R225 ;  /* 0x000768e101007387 */ /* 0x000fe80000100800 */
[----:B------:R0:W-:Y:S01]  /*16bd0*/  STL [R1+0x734], R244 ;  /* 0x000734f401007387 */ /* 0x0001e20000100800 */
[----:B------:R-:W-:-:S03]  /*16be0*/  IADD3.X R232, R232, UR7, RZ, P1, !PT ;  /* 0x00000007e8e87c10 */ /* 0x000fc60008ffe4ff */
[----:B------:R-:W-:Y:S01]  /*16bf0*/  STL [R1+0x73c], R228 ;  /* 0x00073ce401007387 */ /* 0x000fe20000100800 */
[----:B------:R-:W-:-:S03]  /*16c00*/  IADD3 R233, P1, R233, UR6, RZ ;  /* 0x00000006e9e97c10 */ /* 0x000fc6000ff3e0ff */
[----:B0-----:R-:W4:Y:S04]  /*16c10*/  LDL.LU R244, [R1+0x730] ;  /* 0x0007300001f47983 */ /* 0x001f280000300800 */
[----:B------:R-:W-:Y:S01]  /*16c20*/  STL [R1+0x760], R229 ;  /* 0x000760e501007387 */ /* 0x000fe20000100800 */
[----:B------:R-:W-:-:S03]  /*16c30*/  IADD3.X R240, R240, UR7, RZ, P2, !PT ;  /* 0x00000007f0f07c10 */ /* 0x000fc600097fe4ff */
[----:B------:R-:W4:Y:S04]  /*16c40*/  LDL.LU R206, [R1+0x704] ;  /* 0x0007040001ce7983 */ /* 0x000f280000300800 */
[----:B------:R-:W-:Y:S04]  /*16c50*/  STL [R1+0x758], R232 ;  /* 0x000758e801007387 */ /* 0x000fe80000100800 */
[----:B------:R-:W4:Y:S04]  /*16c60*/  LDL.LU R204, [R1+0x728] ;  /* 0x0007280001cc7983 */ /* 0x000f280000300800 */
[----:B------:R-:W-:Y:S04]  /*16c70*/  STL [R1+0x72c], R233 ;  /* 0x00072ce901007387 */ /* 0x000fe80000100800 */
[----:B------:R-:W4:Y:S04]  /*16c80*/  LDL.LU R210, [R1+0x6fc] ;  /* 0x0006fc0001d27983 */ /* 0x000f280000300800 */
[----:B------:R0:W-:Y:S04]  /*16c90*/  STL [R1+0x750], R240 ;  /* 0x000750f001007387 */ /* 0x0001e80000100800 */
[----:B------:R-:W4:Y:S01]  /*16ca0*/  LDL.LU R208, [R1+0x720] ;  /* 0x0007200001d07983 */ /* 0x000f220000300800 */
[----:B------:R-:W-:-:S03]  /*16cb0*/  IADD3 R241, P2, R241, UR6, RZ ;  /* 0x00000006f1f17c10 */ /* 0x000fc6000ff5e0ff */
[----:B0-----:R-:W4:Y:S04]  /*16cc0*/  LDL.LU R240, [R1+0x6f4] ;  /* 0x0006f40001f07983 */ /* 0x001f280000300800 */
[----:B------:R0:W-:Y:S01]  /*16cd0*/  STL [R1+0x724], R241 ;  /* 0x000724f101007387 */ /* 0x0001e20000100800 */
[----:B------:R-:W-:-:S03]  /*16ce0*/  IADD3.X R236, R236, UR7, RZ, P3, !PT ;  /* 0x00000007ecec7c10 */ /* 0x000fc60009ffe4ff */
[----:B0-----:R-:W4:Y:S04]  /*16cf0*/  LDL.LU R241, [R1+0x718] ;  /* 0x0007180001f17983 */ /* 0x001f280000300800 */
[----:B------:R-:W4:Y:S04]  /*16d00*/  LDL.LU R216, [R1+0x6ec] ;  /* 0x0006ec0001d87983 */ /* 0x000f280000300800 */
[----:B------:R-:W4:Y:S04]  /*16d10*/  LDL.LU R217, [R1+0x710] ;  /* 0x0007100001d97983 */ /* 0x000f280000300800 */
[----:B------:R-:W-:Y:S01]  /*16d20*/  STL [R1+0x748], R236 ;  /* 0x000748ec01007387 */ /* 0x000fe20000100800 */
[----:B------:R-:W-:-:S05]  /*16d30*/  IADD3 R245, P3, R245, UR6, RZ ;  /* 0x00000006f5f57c10 */ /* 0x000fca000ff7e0ff */
[----:B------:R0:W-:Y:S04]  /*16d40*/  STL [R1+0x71c], R245 ;  /* 0x00071cf501007387 */ /* 0x0001e80000100800 */
[----:B0-----:R-:W4:Y:S01]  /*16d50*/  LDL.LU R245, [R1+0x6e4] ;  /* 0x0006e40001f57983 */ /* 0x001f220000300800 */
[----:B------:R-:W-:-:S03]  /*16d60*/  IADD3.X R237, R237, UR7, RZ, P4, !PT ;  /* 0x00000007eded7c10 */ /* 0x000fc6000a7fe4ff */
[----:B------:R-:W4:Y:S04]  /*16d70*/  LDL.LU R220, [R1+0x708] ;  /* 0x0007080001dc7983 */ /* 0x000f280000300800 */
[----:B------:R-:W4:Y:S04]  /*16d80*/  LDL.LU R221, [R1+0x6dc] ;  /* 0x0006dc0001dd7983 */ /* 0x000f280000300800 */
[----:B------:R-:W-:Y:S01]  /*16d90*/  STL [R1+0x740], R237 ;  /* 0x000740ed01007387 */ /* 0x000fe20000100800 */
[----:B------:R-:W-:-:S05]  /*16da0*/  IADD3 R252, P4, R252, UR6, RZ ;  /* 0x00000006fcfc7c10 */ /* 0x000fca000ff9e0ff */
[----:B------:R0:W-:Y:S04]  /*16db0*/  STL [R1+0x714], R252 ;  /* 0x000714fc01007387 */ /* 0x0001e80000100800 */
[----:B0-----:R-:W4:Y:S04]  /*16dc0*/  LDL.LU R252, [R1+0x700] ;  /* 0x0007000001fc7983 */ /* 0x001f280000300800 */
[----:B------:R-:W4:Y:S04]  /*16dd0*/  LDL.LU R224, [R1+0x6d4] ;  /* 0x0006d40001e07983 */ /* 0x000f280000300800 */
[----:B------:R-:W4:Y:S01]  /*16de0*/  LDL.LU R225, [R1+0x6f8] ;  /* 0x0006f80001e17983 */ /* 0x000f220000300800 */
[----:B--2---:R-:W-:-:S05]  /*16df0*/  IADD3.X R248, R248, UR7, RZ, P5, !PT ;  /* 0x00000007f8f87c10 */ /* 0x004fca000affe4ff */
[----:B------:R0:W-:Y:S01]  /*16e00*/  STL [R1+0x738], R248 ;  /* 0x000738f801007387 */ /* 0x0001e20000100800 */
[----:B---3--:R-:W-:-:S03]  /*16e10*/  IADD3 R249, P5, R249, UR6, RZ ;  /* 0x00000006f9f97c10 */ /* 0x008fc6000ffbe0ff */
[----:B0-----:R-:W2:Y:S04]  /*16e20*/  LDL.LU R248, [R1+0x6cc] ;  /* 0x0006cc0001f87983 */ /* 0x001ea80000300800 */
[----:B------:R-:W3:Y:S04]  /*16e30*/  LDL.LU R228, [R1+0x6f0] ;  /* 0x0006f00001e47983 */ /* 0x000ee80000300800 */
[----:B------:R-:W3:Y:S04]  /*16e40*/  LDL.LU R229, [R1+0x6c4] ;  /* 0x0006c40001e57983 */ /* 0x000ee80000300800 */
[----:B------:R-:W3:Y:S04]  /*16e50*/  LDL.LU R232, [R1+0x6e8] ;  /* 0x0006e80001e87983 */ /* 0x000ee80000300800 */
[----:B------:R0:W-:Y:S04]  /*16e60*/  STL [R1+0x70c], R249 ;  /* 0x00070cf901007387 */ /* 0x0001e80000100800 */
[----:B------:R-:W3:Y:S01]  /*16e70*/  LDL.LU R233, [R1+0x6bc] ;  /* 0x0006bc0001e97983 */ /* 0x000ee20000300800 */
[----:B----4-:R-:W-:-:S03]  /*16e80*/  IADD3.X R244, R244, UR7, RZ, P6, !PT ;  /* 0x00000007f4f47c10 */ /* 0x010fc6000b7fe4ff */
[----:B0-----:R-:W4:Y:S04]  /*16e90*/  LDL.LU R249, [R1+0x6e0] ;  /* 0x0006e00001f97983 */ /* 0x001f280000300800 */
[----:B------:R-:W4:Y:S04]  /*16ea0*/  LDL.LU R236, [R1+0x6b4] ;  /* 0x0006b40001ec7983 */ /* 0x000f280000300800 */
[----:B------:R-:W4:Y:S01]  /*16eb0*/  LDL.LU R237, [R1+0x6d8] ;  /* 0x0006d80001ed7983 */ /* 0x000f220000300800 */
[----:B------:R-:W-:-:S03]  /*16ec0*/  IADD3 R206, P6, R206, UR6, RZ ;  /* 0x00000006cece7c10 */ /* 0x000fc6000ffde0ff */
[----:B------:R0:W-:Y:S01]  /*16ed0*/  STL [R1+0x730], R244 ;  /* 0x000730f401007387 */ /* 0x0001e20000100800 */
[----:B------:R-:W-:Y:S02]  /*16ee0*/  IADD3.X R204, R204, UR7, RZ, P1, !PT ;  /* 0x00000007cccc7c10 */ /* 0x000fe40008ffe4ff */
[----:B------:R-:W-:Y:S02]  /*16ef0*/  IADD3 R210, P1, R210, UR6, RZ ;  /* 0x00000006d2d27c10 */ /* 0x000fe4000ff3e0ff */
[----:B------:R-:W-:Y:S01]  /*16f00*/  IADD3.X R208, R208, UR7, RZ, P2, !PT ;  /* 0x00000007d0d07c10 */ /* 0x000fe200097fe4ff */
[----:B0-----:R-:W4:Y:S01]  /*16f10*/  LDL.LU R244, [R1+0x6ac] ;  /* 0x0006ac0001f47983 */ /* 0x001f220000300800 */
[----:B------:R-:W-:-:S03]  /*16f20*/  IADD3 R240, P2, R240, UR6, RZ ;  /* 0x00000006f0f07c10 */ /* 0x000fc6000ff5e0ff */
[----:B------:R-:W-:Y:S04]  /*16f30*/  STL [R1+0x704], R206 ;  /* 0x000704ce01007387 */ /* 0x000fe80000100800 */
[----:B------:R-:W-:Y:S04]  /*16f40*/  STL [R1+0x728], R204 ;  /* 0x000728cc01007387 */ /* 0x000fe80000100800 */
[----:B------:R-:W-:Y:S04]  /*16f50*/  STL [R1+0x6fc], R210 ;  /* 0x0006fcd201007387 */ /* 0x000fe80000100800 */
[----:B------:R0:W-:Y:S04]  /*16f60*/  STL [R1+0x6f4], R240 ;  /* 0x0006f4f001007387 */ /* 0x0001e80000100800 */
[----:B------:R-:W-:Y:S01]  /*16f70*/  STL [R1+0x720], R208 ;  /* 0x000720d001007387 */ /* 0x000fe20000100800 */
[----:B------:R-:W-:-:S02]  /*16f80*/  IADD3.X R241, R241, UR7, RZ, P3, !PT ;  /* 0x00000007f1f17c10 */ /* 0x000fc40009ffe4ff */
[----:B------:R-:W-:Y:S01]  /*16f90*/  IADD3.X R217, R217, UR7, RZ, P4, !PT ;  /* 0x00000007d9d97c10 */ /* 0x000fe2000a7fe4ff */
[----:B0-----:R-:W4:Y:S04]  /*16fa0*/  LDL.LU R240, [R1+0x6d0] ;  /* 0x0006d00001f07983 */ /* 0x001f280000300800 */
[----:B------:R0:W-:Y:S01]  /*16fb0*/  STL [R1+0x718], R241 ;  /* 0x000718f101007387 */ /* 0x0001e20000100800 */
[----:B------:R-:W-:-:S03]  /*16fc0*/  IADD3 R216, P3, R216, UR6, RZ ;  /* 0x00000006d8d87c10 */ /* 0x000fc6000ff7e0ff */
[----:B0-----:R-:W4:Y:S01]  /*16fd0*/  LDL.LU R241, [R1+0x6a4] ;  /* 0x0006a40001f17983 */ /* 0x001f220000300800 */
[----:B------:R-:W-:Y:S02]  /*16fe0*/  IADD3 R245, P4, R245, UR6, RZ ;  /* 0x00000006f5f57c10 */ /* 0x000fe4000ff9e0ff */
[----:B------:R-:W-:Y:S02]  /*16ff0*/  IADD3.X R220, R220, UR7, RZ, P5, !PT ;  /* 0x00000007dcdc7c10 */ /* 0x000fe4000affe4ff */
[----:B------:R-:W-:Y:S01]  /*17000*/  IADD3 R221, P5, R221, UR6, RZ ;  /* 0x00000006dddd7c10 */ /* 0x000fe2000ffbe0ff */
[----:B------:R0:W-:Y:S04]  /*17010*/  STL [R1+0x6e4], R245 ;  /* 0x0006e4f501007387 */ /* 0x0001e80000100800 */
[----:B------:R-:W-:Y:S04]  /*17020*/  STL [R1+0x6ec], R216 ;  /* 0x0006ecd801007387 */ /* 0x000fe80000100800 */
[----:B0-----:R-:W4:Y:S04]  /*17030*/  LDL.LU R245, [R1+0x6c8] ;  /* 0x0006c80001f57983 */ /* 0x001f280000300800 */
[----:B------:R-:W-:Y:S04]  /*17040*/  STL [R1+0x710], R217 ;  /* 0x000710d901007387 */ /* 0x000fe80000100800 */
[----:B------:R-:W-:Y:S01]  /*17050*/  STL [R1+0x708], R220 ;  /* 0x000708dc01007387 */ /* 0x000fe20000100800 */
[----:B------:R-:W-:-:S05]  /*17060*/  IADD3.X R252, R252, UR7, RZ, P6, !PT ;  /* 0x00000007fcfc7c10 */ /* 0x000fca000b7fe4ff */
[----:B------:R0:W-:Y:S04]  /*17070*/  STL [R1+0x700], R252 ;  /* 0x000700fc01007387 */ /* 0x0001e80000100800 */
[----:B------:R-:W-:Y:S04]  /*17080*/  STL [R1+0x6dc], R221 ;  /* 0x0006dcdd01007387 */ /* 0x000fe80000100800 */
[----:B0-----:R-:W4:Y:S01]  /*17090*/  LDL.LU R252, [R1+0x69c] ;  /* 0x00069c0001fc7983 */ /* 0x001f220000300800 */
[----:B------:R-:W-:Y:S02]  /*170a0*/  IADD3.X R225, R225, UR7, RZ, P1, !PT ;  /* 0x00000007e1e17c10 */ /* 0x000fe40008ffe4ff */
[----:B------:R-:W-:-:S02]  /*170b0*/  IADD3 R224, P6, R224, UR6, RZ ;  /* 0x00000006e0e07c10 */ /* 0x000fc4000ffde0ff */
[----:B--2---:R-:W-:Y:S02]  /*170c0*/  IADD3 R248, P1, R248, UR6, RZ ;  /* 0x00000006f8f87c10 */ /* 0x004fe4000ff3e0ff */
[----:B---3--:R-:W-:Y:S02]  /*170d0*/  IADD3.X R228, R228, UR7, RZ, P2, !PT ;  /* 0x00000007e4e47c10 */ /* 0x008fe400097fe4ff */
[----:B------:R-:W-:Y:S01]  /*170e0*/  IADD3 R229, P2, R229, UR6, RZ ;  /* 0x00000006e5e57c10 */ /* 0x000fe2000ff5e0ff */
[----:B------:R0:W-:Y:S04]  /*170f0*/  STL [R1+0x6cc], R248 ;  /* 0x0006ccf801007387 */ /* 0x0001e80000100800 */
[----:B------:R-:W-:Y:S01]  /*17100*/  STL [R1+0x6d4], R224 ;  /* 0x0006d4e001007387 */ /* 0x000fe20000100800 */
[----:B------:R-:W-:-:S02]  /*17110*/  IADD3.X R232, R232, UR7, RZ, P3, !PT ;  /* 0x00000007e8e87c10 */ /* 0x000fc40009ffe4ff */
[----:B------:R-:W-:Y:S02]  /*17120*/  IADD3 R233, P3, R233, UR6, RZ ;  /* 0x00000006e9e97c10 */ /* 0x000fe4000ff7e0ff */
[----:B----4-:R-:W-:Y:S01]  /*17130*/  IADD3.X R249, R249, UR7, RZ, P4, !PT ;  /* 0x00000007f9f97c10 */ /* 0x010fe2000a7fe4ff */
[----:B0-----:R-:W2:Y:S04]  /*17140*/  LDL.LU R248, [R1+0x6c0] ;  /* 0x0006c00001f87983 */ /* 0x001ea80000300800 */
[----:B------:R-:W-:Y:S04]  /*17150*/  STL [R1+0x6f8], R225 ;  /* 0x0006f8e101007387 */ /* 0x000fe80000100800 */
[----:B------:R-:W-:Y:S04]  /*17160*/  STL [R1+0x6f0], R228 ;  /* 0x0006f0e401007387 */ /* 0x000fe80000100800 */
[----:B------:R-:W-:Y:S04]  /*17170*/  STL [R1+0x6c4], R229 ;  /* 0x0006c4e501007387 */ /* 0x000fe80000100800 */
[----:B------:R0:W-:Y:S01]  /*17180*/  STL [R1+0x6e0], R249 ;  /* 0x0006e0f901007387 */ /* 0x0001e20000100800 */
[----:B------:R-:W-:-:S03]  /*17190*/  IADD3 R236, P4, R236, UR6, RZ ;  /* 0x00000006ecec7c10 */ /* 0x000fc6000ff9e0ff */
[----:B------:R-:W-:Y:S01]  /*171a0*/  STL [R1+0x6e8], R232 ;  /* 0x0006e8e801007387 */ /* 0x000fe20000100800 */
[----:B------:R-:W-:-:S03]  /*171b0*/  IADD3.X R237, R237, UR7, RZ, P5, !PT ;  /* 0x00000007eded7c10 */ /* 0x000fc6000affe4ff */
[----:B0-----:R-:W3:Y:S04]  /*171c0*/  LDL.LU R249, [R1+0x694] ;  /* 0x0006940001f97983 */ /* 0x001ee80000300800 */
[----:B------:R-:W-:Y:S01]  /*171d0*/  STL [R1+0x6bc], R233 ;  /* 0x0006bce901007387 */ /* 0x000fe20000100800 */
[----:B------:R-:W-:-:S03]  /*171e0*/  IADD3 R244, P5, R244, UR6, RZ ;  /* 0x00000006f4f47c10 */ /* 0x000fc6000ffbe0ff */
[----:B------:R-:W4:Y:S04]  /*171f0*/  LDL.LU R202, [R1+0x6b8] ;  /* 0x0006b80001ca7983 */ /* 0x000f280000300800 */
[----:B------:R-:W-:Y:S04]  /*17200*/  STL [R1+0x6b4], R236 ;  /* 0x0006b4ec01007387 */ /* 0x000fe80000100800 */
[----:B------:R-:W4:Y:S04]  /*17210*/  LDL.LU R251, [R1+0x68c] ;  /* 0x00068c0001fb7983 */ /* 0x000f280000300800 */
[----:B------:R0:W-:Y:S04]  /*17220*/  STL [R1+0x6d8], R237 ;  /* 0x0006d8ed01007387 */ /* 0x0001e80000100800 */
[----:B------:R-:W4:Y:S04]  /*17230*/  LDL.LU R206, [R1+0x6b0] ;  /* 0x0006b00001ce7983 */ /* 0x000f280000300800 */
[----:B------:R1:W-:Y:S04]  /*17240*/  STL [R1+0x6ac], R244 ;  /* 0x0006acf401007387 */ /* 0x0003e80000100800 */
[----:B------:R-:W4:Y:S04]  /*17250*/  LDL.LU R204, [R1+0x684] ;  /* 0x0006840001cc7983 */ /* 0x000f280000300800 */
[----:B------:R-:W4:Y:S01]  /*17260*/  LDL.LU R210, [R1+0x6a8] ;  /* 0x0006a80001d27983 */ /* 0x000f220000300800 */
[----:B------:R-:W-:-:S03]  /*17270*/  IADD3.X R240, R240, UR7, RZ, P6, !PT ;  /* 0x00000007f0f07c10 */ /* 0x000fc6000b7fe4ff */
[----:B0-----:R-:W4:Y:S04]  /*17280*/  LDL.LU R237, [R1+0x67c] ;  /* 0x00067c0001ed7983 */ /* 0x001f280000300800 */
[----:B-1----:R-:W4:Y:S04]  /*17290*/  LDL.LU R244, [R1+0x6a0] ;  /* 0x0006a00001f47983 */ /* 0x002f280000300800 */
[----:B------:R-:W4:Y:S04]  /*172a0*/  LDL.LU R208, [R1+0x674] ;  /* 0x0006740001d07983 */ /* 0x000f280000300800 */
[----:B------:R-:W4:Y:S04]  /*172b0*/  LDL.LU R216, [R1+0x698] ;  /* 0x0006980001d87983 */ /* 0x000f280000300800 */
[----:B------:R-:W-:Y:S01]  /*172c0*/  STL [R1+0x6d0], R240 ;  /* 0x0006d0f001007387 */ /* 0x000fe20000100800 */
[----:B------:R-:W-:-:S05]  /*172d0*/  IADD3 R241, P6, R241, UR6, RZ ;  /* 0x00000006f1f17c10 */ /* 0x000fca000ffde0ff */
[----:B------:R0:W-:Y:S04]  /*172e0*/  STL [R1+0x6a4], R241 ;  /* 0x0006a4f101007387 */ /* 0x0001e80000100800 */
[----:B0-----:R-:W4:Y:S04]  /*172f0*/  LDL.LU R241, [R1+0x66c] ;  /* 0x00066c0001f17983 */ /* 0x001f280000300800 */
[----:B------:R-:W4:Y:S04]  /*17300*/  LDL.LU R217, [R1+0x690] ;  /* 0x0006900001d97983 */ /* 0x000f280000300800 */
[----:B------:R-:W4:Y:S04]  /*17310*/  LDL.LU R220, [R1+0x664] ;  /* 0x0006640001dc7983 */ /* 0x000f280000300800 */
[----:B------:R-:W4:Y:S01]  /*17320*/  LDL.LU R221, [R1+0x688] ;  /* 0x0006880001dd7983 */ /* 0x000f220000300800 */
[----:B------:R-:W-:-:S05]  /*17330*/  IADD3.X R245, R245, UR7, RZ, P1, !PT ;  /* 0x00000007f5f57c10 */ /* 0x000fca0008ffe4ff */
[----:B------:R0:W-:Y:S04]  /*17340*/  STL [R1+0x6c8], R245 ;  /* 0x0006c8f501007387 */ /* 0x0001e80000100800 */
[----:B0-----:R-:W4:Y:S04]  /*17350*/  LDL.LU R245, [R1+0x65c] ;  /* 0x00065c0001f57983 */ /* 0x001f280000300800 */
[----:B------:R-:W4:Y:S04]  /*17360*/  LDL.LU R224, [R1+0x680] ;  /* 0x0006800001e07983 */ /* 0x000f280000300800 */
[----:B------:R-:W4:Y:S01]  /*17370*/  LDL.LU R225, [R1+0x654] ;  /* 0x0006540001e17983 */ /* 0x000f220000300800 */
[----:B------:R-:W-:-:S05]  /*17380*/  IADD3 R252, P1, R252, UR6, RZ ;  /* 0x00000006fcfc7c10 */ /* 0x000fca000ff3e0ff */
[----:B------:R0:W-:Y:S04]  /*17390*/  STL [R1+0x69c], R252 ;  /* 0x00069cfc01007387 */ /* 0x0001e80000100800 */
[----:B0-----:R-:W4:Y:S04]  /*173a0*/  LDL.LU R252, [R1+0x678] ;  /* 0x0006780001fc7983 */ /* 0x001f280000300800 */
[----:B------:R-:W4:Y:S04]  /*173b0*/  LDL.LU R228, [R1+0x64c] ;  /* 0x00064c0001e47983 */ /* 0x000f280000300800 */
[----:B------:R-:W4:Y:S04]  /*173c0*/  LDL.LU R229, [R1+0x670] ;  /* 0x0006700001e57983 */ /* 0x000f280000300800 */
[----:B------:R-:W4:Y:S01]  /*173d0*/  LDL.LU R232, [R1+0x644] ;  /* 0x0006440001e87983 */ /* 0x000f220000300800 */
[----:B--2---:R-:W-:-:S05]  /*173e0*/  IADD3.X R248, R248, UR7, RZ, P2, !PT ;  /* 0x00000007f8f87c10 */ /* 0x004fca00097fe4ff */
[----:B------:R0:W-:Y:S04]  /*173f0*/  STL [R1+0x6c0], R248 ;  /* 0x0006c0f801007387 */ /* 0x0001e80000100800 */
[----:B------:R-:W2:Y:S04]  /*17400*/  LDL.LU R233, [R1+0x668] ;  /* 0x0006680001e97983 */ /* 0x000ea80000300800 */
[----:B0-----:R-:W2:Y:S01]  /*17410*/  LDL.LU R248, [R1+0x63c] ;  /* 0x00063c0001f87983 */ /* 0x001ea20000300800 */
[----:B---3--:R-:W-:-:S03]  /*17420*/  IADD3 R249, P2, R249, UR6, RZ ;  /* 0x00000006f9f97c10 */ /* 0x008fc6000ff5e0ff */
[----:B------:R-:W3:Y:S04]  /*17430*/  LDL.LU R236, [R1+0x660] ;  /* 0x0006600001ec7983 */ /* 0x000ee80000300800 */
[----:B------:R-:W3:Y:S01]  /*17440*/  LDL.LU R240, [R1+0x634] ;  /* 0x0006340001f07983 */ /* 0x000ee20000300800 */
[----:B----4-:R-:W-:Y:S02]  /*17450*/  IADD3.X R202, R202, UR7, RZ, P3, !PT ;  /* 0x00000007caca7c10 */ /* 0x010fe40009ffe4ff */
[----:B------:R-:W-:Y:S01]  /*17460*/  IADD3 R251, P3, R251, UR6, RZ ;  /* 0x00000006fbfb7c10 */ /* 0x000fe2000ff7e0ff */
[----:B------:R0:W-:Y:S01]  /*17470*/  STL [R1+0x694], R249 ;  /* 0x000694f901007387 */ /* 0x0001e20000100800 */
[----:B------:R-:W-:Y:S02]  /*17480*/  IADD3.X R206, R206, UR7, RZ, P4, !PT ;  /* 0x00000007cece7c10 */ /* 0x000fe4000a7fe4ff */
[----:B------:R-:W-:-:S02]  /*17490*/  IADD3 R204, P4, R204, UR6, RZ ;  /* 0x00000006cccc7c10 */ /* 0x000fc4000ff9e0ff */
[----:B------:R-:W-:Y:S01]  /*174a0*/  IADD3.X R210, R210, UR7, RZ, P5, !PT ;  /* 0x00000007d2d27c10 */ /* 0x000fe2000affe4ff */
[----:B0-----:R-:W4:Y:S01]  /*174b0*/  LDL.LU R249, [R1+0x658] ;  /* 0x0006580001f97983 */ /* 0x001f220000300800 */
[----:B------:R-:W-:-:S03]  /*174c0*/  IADD3 R237, P5, R237, UR6, RZ ;  /* 0x00000006eded7c10 */ /* 0x000fc6000ffbe0ff */
[----:B------:R-:W-:Y:S04]  /*174d0*/  STL [R1+0x6b8], R202 ;  /* 0x0006b8ca01007387 */ /* 0x000fe80000100800 */
[----:B------:R-:W-:Y:S04]  /*174e0*/  STL [R1+0x68c], R251 ;  /* 0x00068cfb01007387 */ /* 0x000fe80000100800 */
[----:B------:R-:W-:Y:S01]  /*174f0*/  STL [R1+0x6b0], R206 ;  /* 0x0006b0ce01007387 */ /* 0x000fe20000100800 */
[----:B------:R-:W-:-:S03]  /*17500*/  IADD3.X R244, R244, UR7, RZ, P6, !PT ;  /* 0x00000007f4f47c10 */ /* 0x000fc6000b7fe4ff */
[----:B------:R-:W-:Y:S04]  /*17510*/  STL [R1+0x684], R204 ;  /* 0x000684cc01007387 */ /* 0x000fe80000100800 */
[----:B------:R0:W-:Y:S04]  /*17520*/  STL [R1+0x67c], R237 ;  /* 0x00067ced01007387 */ /* 0x0001e80000100800 */
[----:B------:R-:W-:Y:S01]  /*17530*/  STL [R1+0x6a8], R210 ;  /* 0x0006a8d201007387 */ /* 0x000fe20000100800 */
[----:B------:R-:W-:Y:S02]  /*17540*/  IADD3.X R216, R216, UR7, RZ, P1, !PT ;  /* 0x00000007d8d87c10 */ /* 0x000fe40008ffe4ff */
[----:B------:R-:W-:Y:S01]  /*17550*/  IADD3 R208, P6, R208, UR6, RZ ;  /* 0x00000006d0d07c10 */ /* 0x000fe2000ffde0ff */
[----:B0-----:R-:W4:Y:S04]  /*17560*/  LDL.LU R237, [R1+0x62c] ;  /* 0x00062c0001ed7983 */ /* 0x001f280000300800 */
[----:B------:R0:W-:Y:S01]  /*17570*/  STL [R1+0x6a0], R244 ;  /* 0x0006a0f401007387 */ /* 0x0001e20000100800 */
[----:B------:R-:W-:-:S02]  /*17580*/  IADD3 R241, P1, R241, UR6, RZ ;  /* 0x00000006f1f17c10 */ /* 0x000fc4000ff3e0ff */
[----:B------:R-:W-:Y:S01]  /*17590*/  IADD3.X R217, R217, UR7, RZ, P2, !PT ;  /* 0x00000007d9d97c10 */ /* 0x000fe200097fe4ff */
[----:B0-----:R-:W4:Y:S04]  /*175a0*/  LDL.LU R244, [R1+0x650] ;  /* 0x0006500001f47983 */ /* 0x001f280000300800 */
[----:B------:R0:W-:Y:S01]  /*175b0*/  STL [R1+0x66c], R241 ;  /* 0x00066cf101007387 */ /* 0x0001e20000100800 */
[----:B------:R-:W-:-:S03]  /*175c0*/  IADD3.X R221, R221, UR7, RZ, P3, !PT ;  /* 0x00000007dddd7c10 */ /* 0x000fc60009ffe4ff */
[----:B------:R-:W-:Y:S01]  /*175d0*/  STL [R1+0x674], R208 ;  /* 0x000674d001007387 */ /* 0x000fe20000100800 */
[----:B------:R-:W-:-:S03]  /*175e0*/  IADD3 R220, P2, R220, UR6, RZ ;  /* 0x00000006dcdc7c10 */ /* 0x000fc6000ff5e0ff */
[----:B0-----:R-:W4:Y:S04]  /*175f0*/  LDL.LU R241, [R1+0x624] ;  /* 0x0006240001f17983 */ /* 0x001f280000300800 */
[----:B------:R-:W-:Y:S04]  /*17600*/  STL [R1+0x698], R216 ;  /* 0x000698d801007387 */ /* 0x000fe80000100800 */
[----:B------:R-:W-:Y:S01]  /*17610*/  STL [R1+0x690], R217 ;  /* 0x000690d901007387 */ /* 0x000fe20000100800 */
[----:B------:R-:W-:Y:S02]  /*17620*/  IADD3 R245, P3, R245, UR6, RZ ;  /* 0x00000006f5f57c10 */ /* 0x000fe4000ff7e0ff */
[----:B------:R-:W-:-:S03]  /*17630*/  IADD3.X R224, R224, UR7, RZ, P4, !PT ;  /* 0x00000007e0e07c10 */ /* 0x000fc6000a7fe4ff */
[----:B------:R0:W-:Y:S04]  /*17640*/  STL [R1+0x65c], R245 ;  /* 0x00065cf501007387 */ /* 0x0001e80000100800 */
[----:B------:R-:W-:Y:S04]  /*17650*/  STL [R1+0x664], R220 ;  /* 0x000664dc01007387 */ /* 0x000fe80000100800 */
[----:B0-----:R-:W4:Y:S04]  /*17660*/  LDL.LU R245, [R1+0x648] ;  /* 0x0006480001f57983 */ /* 0x001f280000300800 */
[----:B------:R-:W-:Y:S01]  /*17670*/  STL [R1+0x688], R221 ;  /* 0x000688dd01007387 */ /* 0x000fe20000100800 */
[----:B------:R-:W-:-:S05]  /*17680*/  IADD3.X R252, R252, UR7, RZ, P5, !PT ;  /* 0x00000007fcfc7c10 */ /* 0x000fca000affe4ff */
[----:B------:R0:W-:Y:S04]  /*17690*/  STL [R1+0x678], R252 ;  /* 0x000678fc01007387 */ /* 0x0001e80000100800 */
[----:B------:R-:W-:Y:S04]  /*176a0*/  STL [R1+0x680], R224 ;  /* 0x000680e001007387 */ /* 0x000fe80000100800 */
[----:B0-----:R-:W4:Y:S01]  /*176b0*/  LDL.LU R252, [R1+0x61c] ;  /* 0x00061c0001fc7983 */ /* 0x001f220000300800 */
[----:B------:R-:W-:Y:S02]  /*176c0*/  IADD3 R225, P4, R225, UR6, RZ ;  /* 0x00000006e1e17c10 */ /* 0x000fe4000ff9e0ff */
[----:B------:R-:W-:-:S02]  /*176d0*/  IADD3 R228, P5, R228, UR6, RZ ;  /* 0x00000006e4e47c10 */ /* 0x000fc4000ffbe0ff */
[----:B------:R-:W-:Y:S02]  /*176e0*/  IADD3.X R229, R229, UR7, RZ, P6, !PT ;  /* 0x00000007e5e57c10 */ /* 0x000fe4000b7fe4ff */
[----:B------:R-:W-:Y:S01]  /*176f0*/  IADD3 R232, P6, R232, UR6, RZ ;  /* 0x00000006e8e87c10 */ /* 0x000fe2000ffde0ff */
[----:B------:R-:W-:Y:S04]  /*17700*/  STL [R1+0x654], R225 ;  /* 0x000654e101007387 */ /* 0x000fe80000100800 */
[----:B------:R-:W-:Y:S04]  /*17710*/  STL [R1+0x64c], R228 ;  /* 0x00064ce401007387 */ /* 0x000fe80000100800 */
[----:B------:R-:W-:Y:S01]  /*17720*/  STL [R1+0x670], R229 ;  /* 0x000670e501007387 */ /* 0x000fe20000100800 */
[----:B--2---:R-:W-:-:S02]  /*17730*/  IADD3.X R233, R233, UR7, RZ, P1, !PT ;  /* 0x00000007e9e97c10 */ /* 0x004fc40008ffe4ff */
[----:B------:R-:W-:Y:S02]  /*17740*/  IADD3 R248, P1, R248, UR6, RZ ;  /* 0x00000006f8f87c10 */ /* 0x000fe4000ff3e0ff */
[----:B---3--:R-:W-:Y:S02]  /*17750*/  IADD3.X R236, R236, UR7, RZ, P2, !PT ;  /* 0x00000007ecec7c10 */ /* 0x008fe400097fe4ff */
[----:B------:R-:W-:Y:S01]  /*17760*/  IADD3 R240, P2, R240, UR6, RZ ;  /* 0x00000006f0f07c10 */ /* 0x000fe2000ff5e0ff */
[----:B------:R0:W-:Y:S04]  /*17770*/  STL [R1+0x63c], R248 ;  /* 0x00063cf801007387 */ /* 0x0001e80000100800 */
[----:B------:R-:W-:Y:S04]  /*17780*/  STL [R1+0x644], R232 ;  /* 0x000644e801007387 */ /* 0x000fe80000100800 */
[----:B0-----:R-:W2:Y:S04]  /*17790*/  LDL.LU R248, [R1+0x640] ;  /* 0x0006400001f87983 */ /* 0x001ea80000300800 */
[----:B------:R-:W-:Y:S01]  /*177a0*/  STL [R1+0x668], R233 ;  /* 0x000668e901007387 */ /* 0x000fe20000100800 */
[----:B----4-:R-:W-:-:S03]  /*177b0*/  IADD3.X R249, R249, UR7, RZ, P3, !PT ;  /* 0x00000007f9f97c10 */ /* 0x010fc60009ffe4ff */
[----:B------:R-:W3:Y:S04]  /*177c0*/  LDL.LU R202, [R1+0x614] ;  /* 0x0006140001ca7983 */ /* 0x000ee80000300800 */
[----:B------:R-:W-:Y:S04]  /*177d0*/  STL [R1+0x660], R236 ;  /* 0x000660ec01007387 */ /* 0x000fe80000100800 */
[----:B------:R-:W4:Y:S04]  /*177e0*/  LDL.LU R251, [R1+0x638] ;  /* 0x0006380001fb7983 */ /* 0x000f280000300800 */
[----:B------:R0:W-:Y:S04]  /*177f0*/  STL [R1+0x634], R240 ;  /* 0x000634f001007387 */ /* 0x0001e80000100800 */
[----:B------:R-:W4:Y:S04]  /*17800*/  LDL.LU R206, [R1+0x60c] ;  /* 0x00060c0001ce7983 */ /* 0x000f280000300800 */
[----:B------:R1:W-:Y:S04]  /*17810*/  STL [R1+0x658], R249 ;  /* 0x000658f901007387 */ /* 0x0003e80000100800 */
[----:B------:R-:W4:Y:S04]  /*17820*/  LDL.LU R204, [R1+0x630] ;  /* 0x0006300001cc7983 */ /* 0x000f280000300800 */
[----:B------:R-:W4:Y:S04]  /*17830*/  LDL.LU R210, [R1+0x604] ;  /* 0x0006040001d27983 */ /* 0x000f280000300800 */
[----:B0-----:R-:W4:Y:S04]  /*17840*/  LDL.LU R240, [R1+0x628] ;  /* 0x0006280001f07983 */ /* 0x001f280000300800 */
[----:B-1----:R-:W4:Y:S01]  /*17850*/  LDL.LU R249, [R1+0x5fc] ;  /* 0x0005fc0001f97983 */ /* 0x002f220000300800 */
[----:B------:R-:W-:-:S03]  /*17860*/  IADD3 R237, P3, R237, UR6, RZ ;  /* 0x00000006eded7c10 */ /* 0x000fc6000ff7e0ff */
        /* <DEDUP_REMOVED lines=8> */
[----:B------:R-:W4:Y:S04]  /*178f0*/  LDL.LU R220, [R1+0x610] ;  /* 0x0006100001dc7983 */ /* 0x000f280000300800 */
[----:B------:R-:W4:Y:S04]  /*17900*/  LDL.LU R221, [R1+0x900] ;  /* 0x0009000001dd7983 */ /* 0x000f280000300800 */
[----:B------:R0:W-:Y:S04]  /*17910*/  STL [R1+0x624], R241 ;  /* 0x000624f101007387 */ /* 0x0001e80000100800 */
[----:B0-----:R-:W4:Y:S04]  /*17920*/  LDL.LU R241, [R1+0x608] ;  /* 0x0006080001f17983 */ /* 0x001f280000300800 */
[----:B------:R-:W4:Y:S04]  /*17930*/  LDL.LU R224, [R1+0x8fc] ;  /* 0x0008fc0001e07983 */ /* 0x000f280000300800 */
[----:B------:R-:W4:Y:S04]  /*17940*/  LDL.LU R225, [R1+0x600] ;  /* 0x0006000001e17983 */ /* 0x000f280000300800 */
[----:B------:R-:W4:Y:S01]  /*17950*/  LDL.LU R228, [R1+0xaf8] ;  /* 0x000af80001e47983 */ /* 0x000f220000300800 */
[----:B------:R-:W-:-:S05]  /*17960*/  IADD3.X R245, R245, UR7, RZ, P5, !PT ;  /* 0x00000007f5f57c10 */ /* 0x000fca000affe4ff */
[----:B------:R-:W-:Y:S04]  /*17970*/  STL [R1+0x648], R245 ;  /* 0x000648f501007387 */ /* 0x000fe80000100800 */
[----:B------:R-:W4:Y:S04]  /*17980*/  LDL.LU R229, [R1+0x5f8] ;  /* 0x0005f80001e57983 */ /* 0x000f280000300800 */
[----:B------:R-:W4:Y:S04]  /*17990*/  LDL.LU R232, [R1+0xaf0] ;  /* 0x000af00001e87983 */ /* 0x000f280000300800 */
[----:B------:R-:W4:Y:S01]  /*179a0*/  LDL.LU R233, [R1+0x5f0] ;  /* 0x0005f00001e97983 */ /* 0x000f220000300800 */
[----:B------:R-:W-:-:S05]  /*179b0*/  IADD3 R252, P5, R252, UR6, RZ ;  /* 0x00000006fcfc7c10 */ /* 0x000fca000ffbe0ff */
[----:B------:R0:W-:Y:S04]  /*179c0*/  STL [R1+0x61c], R252 ;  /* 0x00061cfc01007387 */ /* 0x0001e80000100800 */
[----:B------:R-:W4:Y:S04]  /*179d0*/  LDL.LU R236, [R1+0xae8] ;  /* 0x000ae80001ec7983 */ /* 0x000f280000300800 */
[----:B0-----:R-:W4:Y:S04]  /*179e0*/  LDL.LU R252, [R1+0x5e8] ;  /* 0x0005e80001fc7983 */ /* 0x001f280000300800 */
[----:B------:R-:W4:Y:S04]  /*179f0*/  LDL.LU R237, [R1+0xae0] ;  /* 0x000ae00001ed7983 */ /* 0x000f280000300800 */
[----:B------:R-:W4:Y:S01]  /*17a00*/  LDL.LU R245, [R1+0x5e4] ;  /* 0x0005e40001f57983 */ /* 0x000f220000300800 */
[----:B--2---:R-:W-:-:S02]  /*17a10*/  IADD3.X R248, R248, UR7, RZ, P6, !PT ;  /* 0x00000007f8f87c10 */ /* 0x004fc4000b7fe4ff */
[----:B---3--:R-:W-:Y:S02]  /*17a20*/  IADD3 R202, P6, R202, UR6, RZ ;  /* 0x00000006caca7c10 */ /* 0x008fe4000ffde0ff */
[----:B----4-:R-:W-:Y:S01]  /*17a30*/  IADD3.X R251, R251, UR7, RZ, P1, !PT ;  /* 0x00000007fbfb7c10 */ /* 0x010fe20008ffe4ff */
[----:B------:R0:W-:Y:S01]  /*17a40*/  STL [R1+0x640], R248 ;  /* 0x000640f801007387 */ /* 0x0001e20000100800 */
[----:B------:R-:W-:Y:S02]  /*17a50*/  IADD3 R206, P1, R206, UR6, RZ ;  /* 0x00000006cece7c10 */ /* 0x000fe4000ff3e0ff */
[----:B------:R-:W-:Y:S02]  /*17a60*/  IADD3.X R204, R204, UR7, RZ, P2, !PT ;  /* 0x00000007cccc7c10 */ /* 0x000fe400097fe4ff */
[----:B------:R-:W-:Y:S01]  /*17a70*/  IADD3 R210, P2, R210, UR6, RZ ;  /* 0x00000006d2d27c10 */ /* 0x000fe2000ff5e0ff */
[----:B0-----:R-:W2:Y:S01]  /*17a80*/  LDL.LU R248, [R1+0xad8] ;  /* 0x000ad80001f87983 */ /* 0x001ea20000300800 */
[----:B------:R-:W-:-:S03]  /*17a90*/  IADD3.X R240, R240, UR7, RZ, P3, !PT ;  /* 0x00000007f0f07c10 */ /* 0x000fc60009ffe4ff */
[----:B------:R-:W-:Y:S04]  /*17aa0*/  STL [R1+0x614], R202 ;  /* 0x000614ca01007387 */ /* 0x000fe80000100800 */
[----:B------:R-:W-:Y:S04]  /*17ab0*/  STL [R1+0x638], R251 ;  /* 0x000638fb01007387 */ /* 0x000fe80000100800 */
[----:B------:R-:W-:Y:S01]  /*17ac0*/  STL [R1+0x60c], R206 ;  /* 0x00060cce01007387 */ /* 0x000fe20000100800 */
[----:B------:R-:W-:-:S03]  /*17ad0*/  IADD3 R249, P3, R249, UR6, RZ ;  /* 0x00000006f9f97c10 */ /* 0x000fc6000ff7e0ff */
[----:B------:R-:W-:Y:S04]  /*17ae0*/  STL [R1+0x630], R204 ;  /* 0x000630cc01007387 */ /* 0x000fe80000100800 */
[----:B------:R0:W-:Y:S04]  /*17af0*/  STL [R1+0x628], R240 ;  /* 0x000628f001007387 */ /* 0x0001e80000100800 */
[----:B------:R-:W-:Y:S01]  /*17b00*/  STL [R1+0x604], R210 ;  /* 0x000604d201007387 */ /* 0x000fe20000100800 */
[----:B------:R-:W-:Y:S02]  /*17b10*/  IADD3.X R208, R208, UR7, RZ, P4, !PT ;  /* 0x00000007d0d07c10 */ /* 0x000fe4000a7fe4ff */
[----:B------:R-:W-:Y:S01]  /*17b20*/  IADD3 R216, P4, R216, UR6, RZ ;  /* 0x00000006d8d87c10 */ /* 0x000fe2000ff9e0ff */
[----:B0-----:R-:W3:Y:S04]  /*17b30*/  LDL.LU R240, [R1+0x5e0] ;  /* 0x0005e00001f07983 */ /* 0x001ee80000300800 */
[----:B------:R0:W-:Y:S04]  /*17b40*/  STL [R1+0x5fc], R249 ;  /* 0x0005fcf901007387 */ /* 0x0001e80000100800 */
[----:B0-----:R-:W4:Y:S01]  /*17b50*/  LDL.LU R249, [R1+0xad0] ;  /* 0x000ad00001f97983 */ /* 0x001f220000300800 */
[----:B------:R-:W-:-:S02]  /*17b60*/  IADD3.X R244, R244, UR7, RZ, P5, !PT ;  /* 0x00000007f4f47c10 */ /* 0x000fc4000affe4ff */
[----:B------:R-:W-:Y:S02]  /*17b70*/  IADD3 R217, P5, R217, UR6, RZ ;  /* 0x00000006d9d97c10 */ /* 0x000fe4000ffbe0ff */
[----:B------:R-:W-:Y:S01]  /*17b80*/  IADD3.X R220, R220, UR7, RZ, P6, !PT ;  /* 0x00000007dcdc7c10 */ /* 0x000fe2000b7fe4ff */
[----:B------:R0:W-:Y:S04]  /*17b90*/  STL [R1+0x618], R244 ;  /* 0x000618f401007387 */ /* 0x0001e80000100800 */
[----:B------:R-:W-:Y:S01]  /*17ba0*/  STL [R1+0x620], R208 ;  /* 0x000620d001007387 */ /* 0x000fe20000100800 */
[----:B------:R-:W-:Y:S02]  /*17bb0*/  IADD3 R221, P6, R221, UR6, RZ ;  /* 0x00000006dddd7c10 */ /* 0x000fe4000ffde0ff */
[----:B------:R-:W-:Y:S01]  /*17bc0*/  IADD3.X R241, R241, UR7, RZ, P1, !PT ;  /* 0x00000007f1f17c10 */ /* 0x000fe20008ffe4ff */
[----:B0-----:R-:W4:Y:S04]  /*17bd0*/  LDL.LU R244, [R1+0xaf4] ;  /* 0x000af40001f47983 */ /* 0x001f280000300800 */
[----:B------:R-:W-:Y:S04]  /*17be0*/  STL [R1+0x5f4], R216 ;  /* 0x0005f4d801007387 */ /* 0x000fe80000100800 */
[----:B------:R-:W-:Y:S04]  /*17bf0*/  STL [R1+0x5ec], R217 ;  /* 0x0005ecd901007387 */ /* 0x000fe80000100800 */
[----:B------:R0:W-:Y:S04]  /*17c00*/  STL [R1+0x608], R241 ;  /* 0x000608f101007387 */ /* 0x0001e80000100800 */
[----:B------:R-:W-:Y:S01]  /*17c10*/  STL [R1+0x610], R220 ;  /* 0x000610dc01007387 */ /* 0x000fe20000100800 */
[----:B------:R-:W-:-:S02]  /*17c20*/  IADD3 R224, P1, R224, UR6, RZ ;  /* 0x00000006e0e07c10 */ /* 0x000fc4000ff3e0ff */
[----:B------:R-:W-:Y:S02]  /*17c30*/  IADD3.X R225, R225, UR7, RZ, P2, !PT ;  /* 0x00000007e1e17c10 */ /* 0x000fe400097fe4ff */
[----:B------:R-:W-:Y:S02]  /*17c40*/  IADD3 R228, P2, R228, UR6, RZ ;  /* 0x00000006e4e47c10 */ /* 0x000fe4000ff5e0ff */
[----:B------:R-:W-:Y:S02]  /*17c50*/  IADD3.X R229, R229, UR7, RZ, P3, !PT ;  /* 0x00000007e5e57c10 */ /* 0x000fe40009ffe4ff */
[----:B------:R-:W-:Y:S01]  /*17c60*/  IADD3 R232, P3, R232, UR6, RZ ;  /* 0x00000006e8e87c10 */ /* 0x000fe2000ff7e0ff */
[----:B0-----:R-:W4:Y:S04]  /*17c70*/  LDL.LU R241, [R1+0xac8] ;  /* 0x000ac80001f17983 */ /* 0x001f280000300800 */
[----:B------:R-:W-:Y:S04]  /*17c80*/  STL [R1+0x900], R221 ;  /* 0x000900dd01007387 */ /* 0x000fe80000100800 */
[----:B------:R-:W-:Y:S04]  /*17c90*/  STL [R1+0x8fc], R224 ;  /* 0x0008fce001007387 */ /* 0x000fe80000100800 */
[----:B------:R-:W-:Y:S01]  /*17ca0*/  STL [R1+0x600], R225 ;  /* 0x000600e101007387 */ /* 0x000fe20000100800 */
[----:B------:R-:W-:-:S03]  /*17cb0*/  IADD3.X R233, R233, UR7, RZ, P4, !PT ;  /* 0x00000007e9e97c10 */ /* 0x000fc6000a7fe4ff */
[----:B------:R-:W-:Y:S04]  /*17cc0*/  STL [R1+0xaf8], R228 ;  /* 0x000af8e401007387 */ /* 0x000fe80000100800 */
[----:B------:R-:W-:Y:S04]  /*17cd0*/  STL [R1+0x5f8], R229 ;  /* 0x0005f8e501007387 */ /* 0x000fe80000100800 */
[----:B------:R-:W-:Y:S01]  /*17ce0*/  STL [R1+0xaf0], R232 ;  /* 0x000af0e801007387 */ /* 0x000fe20000100800 */
[----:B------:R-:W-:-:S05]  /*17cf0*/  IADD3.X R252, R252, UR7, RZ, P5, !PT ;  /* 0x00000007fcfc7c10 */ /* 0x000fca000affe4ff */
[----:B------:R0:W-:Y:S04]  /*17d00*/  STL [R1+0x5e8], R252 ;  /* 0x0005e8fc01007387 */ /* 0x0001e80000100800 */
[----:B------:R-:W-:Y:S04]  /*17d10*/  STL [R1+0x5f0], R233 ;  /* 0x0005f0e901007387 */ /* 0x000fe80000100800 */
[----:B0-----:R-:W4:Y:S01]  /*17d20*/  LDL.LU R252, [R1+0xaec] ;  /* 0x000aec0001fc7983 */ /* 0x001f220000300800 */
[----:B------:R-:W-:Y:S02]  /*17d30*/  IADD3 R236, P4, R236, UR6, RZ ;  /* 0x00000006ecec7c10 */ /* 0x000fe4000ff9e0ff */
[----:B------:R-:W-:-:S02]  /*17d40*/  IADD3 R237, P5, R237, UR6, RZ ;  /* 0x00000006eded7c10 */ /* 0x000fc4000ffbe0ff */
[----:B------:R-:W-:Y:S01]  /*17d50*/  IADD3.X R245, R245, UR7, RZ, P6, !PT ;  /* 0x00000007f5f57c10 */ /* 0x000fe2000b7fe4ff */
[----:B------:R-:W-:Y:S04]  /*17d60*/  STL [R1+0xae8], R236 ;  /* 0x000ae8ec01007387 */ /* 0x000fe80000100800 */
[----:B------:R-:W4:Y:S04]  /*17d70*/  LDL.LU R202, [R1+0xac0] ;  /* 0x000ac00001ca7983 */ /* 0x000f280000300800 */
[----:B------:R-:W-:Y:S04]  /*17d80*/  STL [R1+0xae0], R237 ;  /* 0x000ae0ed01007387 */ /* 0x000fe80000100800 */
[----:B------:R0:W-:Y:S04]  /*17d90*/  STL [R1+0x5e4], R245 ;  /* 0x0005e4f501007387 */ /* 0x0001e80000100800 */
[----:B0-----:R-:W4:Y:S04]  /*17da0*/  LDL.LU R245, [R1+0xae4] ;  /* 0x000ae40001f57983 */ /* 0x001f280000300800 */
[----:B------:R-:W4:Y:S01]  /*17db0*/  LDL.LU R251, [R1+0xab8] ;  /* 0x000ab80001fb7983 */ /* 0x000f220000300800 */
[----:B--2---:R-:W-:-:S05]  /*17dc0*/  IADD3 R248, P6, R248, UR6, RZ ;  /* 0x00000006f8f87c10 */ /* 0x004fca000ffde0ff */
[----:B------:R0:W-:Y:S04]  /*17dd0*/  STL [R1+0xad8], R248 ;  /* 0x000ad8f801007387 */ /* 0x0001e80000100800 */
[----:B------:R-:W2:Y:S04]  /*17de0*/  LDL.LU R206, [R1+0xadc] ;  /* 0x000adc0001ce7983 */ /* 0x000ea80000300800 */
[----:B------:R-:W2:Y:S04]  /*17df0*/  LDL.LU R237, [R1+0xab0] ;  /* 0x000ab00001ed7983 */ /* 0x000ea80000300800 */
[----:B0-----:R-:W2:Y:S04]  /*17e00*/  LDL.LU R248, [R1+0xad4] ;  /* 0x000ad40001f87983 */ /* 0x001ea80000300800 */
[----:B------:R-:W2:Y:S01]  /*17e10*/  LDL.LU R204, [R1+0xaa8] ;  /* 0x000aa80001cc7983 */ /* 0x000ea20000300800 */
[----:B---3--:R-:W-:-:S03]  /*17e20*/  IADD3.X R240, R240, UR7, RZ, P1, !PT ;  /* 0x00000007f0f07c10 */ /* 0x008fc60008ffe4ff */
[----:B------:R-:W3:Y:S04]  /*17e30*/  LDL.LU R210, [R1+0xacc] ;  /* 0x000acc0001d27983 */ /* 0x000ee80000300800 */
[----:B------:R-:W-:Y:S01]  /*17e40*/  STL [R1+0x5e0], R240 ;  /* 0x0005e0f001007387 */ /* 0x000fe20000100800 */
[----:B----4-:R-:W-:-:S05]  /*17e50*/  IADD3 R249, P1, R249, UR6, RZ ;  /* 0x00000006f9f97c10 */ /* 0x010fca000ff3e0ff */
[----:B------:R0:W-:Y:S04]  /*17e60*/  STL [R1+0xad0], R249 ;  /* 0x000ad0f901007387 */ /* 0x0001e80000100800 */
[----:B0-----:R-:W4:Y:S01]  /*17e70*/  LDL.LU R249, [R1+0xaa0] ;  /* 0x000aa00001f97983 */ /* 0x001f220000300800 */
[----:B------:R-:W-:-:S03]  /*17e80*/  IADD3.X R244, R244, UR7, RZ, P2, !PT ;  /* 0x00000007f4f47c10 */ /* 0x000fc600097fe4ff */
[----:B------:R-:W4:Y:S04]  /*17e90*/  LDL.LU R208, [R1+0xac4] ;  /* 0x000ac40001d07983 */ /* 0x000f280000300800 */
[----:B------:R-:W4:Y:S04]  /*17ea0*/  LDL.LU R216, [R1+0xa98] ;  /* 0x000a980001d87983 */ /* 0x000f280000300800 */
[----:B------:R-:W4:Y:S04]  /*17eb0*/  LDL.LU R217, [R1+0xabc] ;  /* 0x000abc0001d97983 */ /* 0x000f280000300800 */
[----:B------:R0:W-:Y:S01]  /*17ec0*/  STL [R1+0xaf4], R244 ;  /* 0x000af4f401007387 */ /* 0x0001e20000100800 */
[----:B------:R-:W-:-:S03]  /*17ed0*/  IADD3 R241, P2, R241, UR6, RZ ;  /* 0x00000006f1f17c10 */ /* 0x000fc6000ff5e0ff */
[----:B0-----:R-:W4:Y:S04]  /*17ee0*/  LDL.LU R244, [R1+0xa90] ;  /* 0x000a900001f47983 */ /* 0x001f280000300800 */
[----:B------:R-:W4:Y:S04]  /*17ef0*/  LDL.LU R220, [R1+0xab4] ;  /* 0x000ab40001dc7983 */ /* 0x000f280000300800 */
[----:B------:R-:W4:Y:S04]  /*17f00*/  LDL.LU R221, [R1+0xa88] ;  /* 0x000a880001dd7983 */ /* 0x000f280000300800 */
[----:B------:R-:W4:Y:S04]  /*17f10*/  LDL.LU R224, [R1+0xaac] ;  /* 0x000aac0001e07983 */ /* 0x000f280000300800 */
[----:B------:R0:W-:Y:S04]  /*17f20*/  STL [R1+0xac8], R241 ;  /* 0x000ac8f101007387 */ /* 0x0001e80000100800 */
[----:B------:R-:W4:Y:S04]  /*17f30*/  LDL.LU R225, [R1+0xa80] ;  /* 0x000a800001e17983 */ /* 0x000f280000300800 */
[----:B------:R-:W4:Y:S04]  /*17f40*/  LDL.LU R228, [R1+0xaa4] ;  /* 0x000aa40001e47983 */ /* 0x000f280000300800 */
[----:B------:R-:W4:Y:S04]  /*17f50*/  LDL.LU R229, [R1+0xa78] ;  /* 0x000a780001e57983 */ /* 0x000f280000300800 */
[----:B------:R-:W4:Y:S04]  /*17f60*/  LDL.LU R232, [R1+0xa9c] ;  /* 0x000a9c0001e87983 */ /* 0x000f280000300800 */
[----:B------:R-:W4:Y:S04]  /*17f70*/  LDL.LU R233, [R1+0xa70] ;  /* 0x000a700001e97983 */ /* 0x000f280000300800 */
[----:B------:R-:W4:Y:S04]  /*17f80*/  LDL.LU R240, [R1+0xa94] ;  /* 0x000a940001f07983 */ /* 0x000f280000300800 */
[----:B------:R-:W4:Y:S04]  /*17f90*/  LDL.LU R236, [R1+0xa68] ;  /* 0x000a680001ec7983 */ /* 0x000f280000300800 */
[----:B0-----:R-:W4:Y:S01]  /*17fa0*/  LDL.LU R241, [R1+0xa8c] ;  /* 0x000a8c0001f17983 */ /* 0x001f220000300800 */
[----:B------:R-:W-:-:S05]  /*17fb0*/  IADD3.X R252, R252, UR7, RZ, P3, !PT ;  /* 0x00000007fcfc7c10 */ /* 0x000fca0009ffe4ff */
[----:B------:R0:W-:Y:S04]  /*17fc0*/  STL [R1+0xaec], R252 ;  /* 0x000aecfc01007387 */ /* 0x0001e80000100800 */
[----:B0-----:R-:W4:Y:S01]  /*17fd0*/  LDL.LU R252, [R1+0xa60] ;  /* 0x000a600001fc7983 */ /* 0x001f220000300800 */
[----:B------:R-:W-:Y:S02]  /*17fe0*/  IADD3 R202, P3, R202, UR6, RZ ;  /* 0x00000006caca7c10 */ /* 0x000fe4000ff7e0ff */
[----:B------:R-:W-:Y:S02]  /*17ff0*/  IADD3.X R245, R245, UR7, RZ, P4, !PT ;  /* 0x00000007f5f57c10 */ /* 0x000fe4000a7fe4ff */
[----:B------:R-:W-:-:S03]  /*18000*/  IADD3 R251, P4, R251, UR6, RZ ;  /* 0x00000006fbfb7c10 */ /* 0x000fc6000ff9e0ff */
[----:B------:R0:W-:Y:S04]  /*18010*/  STL [R1+0xae4], R245 ;  /* 0x000ae4f501007387 */ /* 0x0001e80000100800 */
[----:B0-----:R-:W4:Y:S04]  /*18020*/  LDL.LU R245, [R1+0xa84] ;  /* 0x000a840001f57983 */ /* 0x001f280000300800 */
[----:B------:R-:W-:Y:S04]  /*18030*/  STL [R1+0xac0], R202 ;  /* 0x000ac0ca01007387 */ /* 0x000fe80000100800 */
[----:B------:R-:W-:Y:S01]  /*18040*/  STL [R1+0xab8], R251 ;  /* 0x000ab8fb01007387 */ /* 0x000fe20000100800 */
[----:B--2---:R-:W-:-:S02]  /*18050*/  IADD3.X R206, R206, UR7, RZ, P5, !PT ;  /* 0x00000007cece7c10 */ /* 0x004fc4000affe4ff */
[----:B------:R-:W-:-:S05]  /*18060*/  IADD3 R237, P5, R237, UR6, RZ ;  /* 0x00000006eded7c10 */ /* 0x000fca000ffbe0ff */
[----:B------:R0:W-:Y:S01]  /*18070*/  STL [R1+0xab0], R237 ;  /* 0x000ab0ed01007387 */ /* 0x0001e20000100800 */
[----:B------:R-:W-:-:S03]  /*18080*/  IADD3.X R248, R248, UR7, RZ, P6, !PT ;  /* 0x00000007f8f87c10 */ /* 0x000fc6000b7fe4ff */
[----:B------:R-:W-:Y:S01]  /*18090*/  STL [R1+0xadc], R206 ;  /* 0x000adcce01007387 */ /* 0x000fe20000100800 */
[----:B---3--:R-:W-:Y:S02]  /*180a0*/  IADD3.X R210, R210, UR7, RZ, P1, !PT ;  /* 0x00000007d2d27c10 */ /* 0x008fe40008ffe4ff */
[----:B------:R-:W-:Y:S01]  /*180b0*/  IADD3 R204, P6, R204, UR6, RZ ;  /* 0x00000006cccc7c10 */ /* 0x000fe2000ffde0ff */
[----:B0-----:R-:W2:Y:S04]  /*180c0*/  LDL.LU R237, [R1+0xa58] ;  /* 0x000a580001ed7983 */ /* 0x001ea80000300800 */
[----:B------:R0:W-:Y:S04]  /*180d0*/  STL [R1+0xad4], R248 ;  /* 0x000ad4f801007387 */ /* 0x0001e80000100800 */
[----:B0-----:R-:W3:Y:S01]  /*180e0*/  LDL.LU R248, [R1+0xa7c] ;  /* 0x000a7c0001f87983 */ /* 0x001ee20000300800 */
[----:B----4-:R-:W-:-:S02]  /*180f0*/  IADD3 R249, P1, R249, UR6, RZ ;  /* 0x00000006f9f97c10 */ /* 0x010fc4000ff3e0ff */
[----:B------:R-:W-:Y:S02]  /*18100*/  IADD3.X R208, R208, UR7, RZ, P2, !PT ;  /* 0x00000007d0d07c10 */ /* 0x000fe400097fe4ff */
[----:B------:R-:W-:Y:S01]  /*18110*/  IADD3.X R217, R217, UR7, RZ, P3, !PT ;  /* 0x00000007d9d97c10 */ /* 0x000fe20009ffe4ff */
[----:B------:R0:W-:Y:S04]  /*18120*/  STL [R1+0xaa0], R249 ;  /* 0x000aa0f901007387 */ /* 0x0001e80000100800 */
[----:B------:R-:W-:Y:S01]  /*18130*/  STL [R1+0xaa8], R204 ;  /* 0x000aa8cc01007387 */ /* 0x000fe20000100800 */
[----:B------:R-:W-:-:S03]  /*18140*/  IADD3 R216, P2, R216, UR6, RZ ;  /* 0x00000006d8d87c10 */ /* 0x000fc6000ff5e0ff */
[----:B0-----:R-:W4:Y:S01]  /*18150*/  LDL.LU R249, [R1+0xa50] ;  /* 0x000a500001f97983 */ /* 0x001f220000300800 */
[----:B------:R-:W-:-:S03]  /*18160*/  IADD3 R244, P3, R244, UR6, RZ ;  /* 0x00000006f4f47c10 */ /* 0x000fc6000ff7e0ff */
[----:B------:R-:W-:Y:S04]  /*18170*/  STL [R1+0xacc], R210 ;  /* 0x000accd201007387 */ /* 0x000fe80000100800 */
[----:B------:R-:W-:Y:S01]  /*18180*/  STL [R1+0xac4], R208 ;  /* 0x000ac4d001007387 */ /* 0x000fe20000100800 */
[----:B------:R-:W-:Y:S02]  /*18190*/  IADD3.X R220, R220, UR7, RZ, P4, !PT ;  /* 0x00000007dcdc7c10 */ /* 0x000fe4000a7fe4ff */
[----:B------:R-:W-:Y:S01]  /*181a0*/  IADD3 R221, P4, R221, UR6, RZ ;  /* 0x00000006dddd7c10 */ /* 0x000fe2000ff9e0ff */
[----:B------:R0:W-:Y:S04]  /*181b0*/  STL [R1+0xa90], R244 ;  /* 0x000a90f401007387 */ /* 0x0001e80000100800 */
[----:B------:R-:W-:Y:S01]  /*181c0*/  STL [R1+0xa98], R216 ;  /* 0x000a98d801007387 */ /* 0x000fe20000100800 */
        /* <DEDUP_REMOVED lines=10> */
[----:B------:R-:W-:-:S03]  /*18270*/  IADD3.X R232, R232, UR7, RZ, P1, !PT ;  /* 0x00000007e8e87c10 */ /* 0x000fc60008ffe4ff */
[----:B------:R-:W-:Y:S01]  /*18280*/  STL [R1+0xa80], R225 ;  /* 0x000a80e101007387 */ /* 0x000fe20000100800 */
[----:B------:R-:W-:-:S03]  /*18290*/  IADD3 R233, P1, R233, UR6, RZ ;  /* 0x00000006e9e97c10 */ /* 0x000fc6000ff3e0ff */
[----:B------:R-:W-:Y:S04]  /*182a0*/  STL [R1+0xaa4], R228 ;  /* 0x000aa4e401007387 */ /* 0x000fe80000100800 */
[----:B------:R-:W-:Y:S04]  /*182b0*/  STL [R1+0xa78], R229 ;  /* 0x000a78e501007387 */ /* 0x000fe80000100800 */
[----:B------:R0:W-:Y:S01]  /*182c0*/  STL [R1+0xa94], R240 ;  /* 0x000a94f001007387 */ /* 0x0001e20000100800 */
[----:B------:R-:W-:Y:S02]  /*182d0*/  IADD3 R236, P2, R236, UR6, RZ ;  /* 0x00000006ecec7c10 */ /* 0x000fe4000ff5e0ff */
[----:B------:R-:W-:Y:S01]  /*182e0*/  IADD3.X R241, R241, UR7, RZ, P3, !PT ;  /* 0x00000007f1f17c10 */ /* 0x000fe20009ffe4ff */
[----:B------:R-:W-:Y:S04]  /*182f0*/  STL [R1+0xa9c], R232 ;  /* 0x000a9ce801007387 */ /* 0x000fe80000100800 */
[----:B0-----:R-:W4:Y:S04]  /*18300*/  LDL.LU R240, [R1+0xa48] ;  /* 0x000a480001f07983 */ /* 0x001f280000300800 */
[----:B------:R-:W-:Y:S04]  /*18310*/  STL [R1+0xa70], R233 ;  /* 0x000a70e901007387 */ /* 0x000fe80000100800 */
[----:B------:R-:W4:Y:S04]  /*18320*/  LDL.LU R202, [R1+0xa6c] ;  /* 0x000a6c0001ca7983 */ /* 0x000f280000300800 */
[----:B------:R-:W-:Y:S01]  /*18330*/  STL [R1+0xa68], R236 ;  /* 0x000a68ec01007387 */ /* 0x000fe20000100800 */
[----:B------:R-:W-:-:S05]  /*18340*/  IADD3 R252, P3, R252, UR6, RZ ;  /* 0x00000006fcfc7c10 */ /* 0x000fca000ff7e0ff */
[----:B------:R0:W-:Y:S04]  /*18350*/  STL [R1+0xa60], R252 ;  /* 0x000a60fc01007387 */ /* 0x0001e80000100800 */
[----:B------:R1:W-:Y:S04]  /*18360*/  STL [R1+0xa8c], R241 ;  /* 0x000a8cf101007387 */ /* 0x0003e80000100800 */
[----:B0-----:R-:W4:Y:S04]  /*18370*/  LDL.LU R252, [R1+0xa40] ;  /* 0x000a400001fc7983 */ /* 0x001f280000300800 */
[----:B------:R-:W4:Y:S04]  /*18380*/  LDL.LU R251, [R1+0xa64] ;  /* 0x000a640001fb7983 */ /* 0x000f280000300800 */
[----:B------:R-:W4:Y:S04]  /*18390*/  LDL.LU R206, [R1+0xa38] ;  /* 0x000a380001ce7983 */ /* 0x000f280000300800 */
[----:B-1----:R-:W4:Y:S01]  /*183a0*/  LDL.LU R241, [R1+0xa5c] ;  /* 0x000a5c0001f17983 */ /* 0x002f220000300800 */
[----:B------:R-:W-:-:S05]  /*183b0*/  IADD3.X R245, R245, UR7, RZ, P4, !PT ;  /* 0x00000007f5f57c10 */ /* 0x000fca000a7fe4ff */
[----:B------:R0:W-:Y:S04]  /*183c0*/  STL [R1+0xa84], R245 ;  /* 0x000a84f501007387 */ /* 0x0001e80000100800 */
[----:B0-----:R-:W4:Y:S04]  /*183d0*/  LDL.LU R245, [R1+0xa30] ;  /* 0x000a300001f57983 */ /* 0x001f280000300800 */
[----:B------:R-:W4:Y:S04]  /*183e0*/  LDL.LU R204, [R1+0xa54] ;  /* 0x000a540001cc7983 */ /* 0x000f280000300800 */
[----:B------:R-:W4:Y:S01]  /*183f0*/  LDL.LU R210, [R1+0xa28] ;  /* 0x000a280001d27983 */ /* 0x000f220000300800 */
[----:B--2---:R-:W-:-:S05]  /*18400*/  IADD3 R237, P4, R237, UR6, RZ ;  /* 0x00000006eded7c10 */ /* 0x004fca000ff9e0ff */
[----:B------:R-:W-:Y:S01]  /*18410*/  STL [R1+0xa58], R237 ;  /* 0x000a58ed01007387 */ /* 0x000fe20000100800 */
[----:B---3--:R-:W-:-:S05]  /*18420*/  IADD3.X R248, R248, UR7, RZ, P5, !PT ;  /* 0x00000007f8f87c10 */ /* 0x008fca000affe4ff */
[----:B------:R0:W-:Y:S04]  /*18430*/  STL [R1+0xa7c], R248 ;  /* 0x000a7cf801007387 */ /* 0x0001e80000100800 */
[----:B0-----:R-:W2:Y:S04]  /*18440*/  LDL.LU R248, [R1+0xa4c] ;  /* 0x000a4c0001f87983 */ /* 0x001ea80000300800 */
[----:B------:R-:W3:Y:S04]  /*18450*/  LDL.LU R208, [R1+0xa20] ;  /* 0x000a200001d07983 */ /* 0x000ee80000300800 */
[----:B------:R-:W3:Y:S04]  /*18460*/  LDL.LU R216, [R1+0xa44] ;  /* 0x000a440001d87983 */ /* 0x000ee80000300800 */
[----:B------:R-:W3:Y:S01]  /*18470*/  LDL.LU R217, [R1+0xa18] ;  /* 0x000a180001d97983 */ /* 0x000ee20000300800 */
[----:B----4-:R-:W-:-:S05]  /*18480*/  IADD3 R249, P5, R249, UR6, RZ ;  /* 0x00000006f9f97c10 */ /* 0x010fca000ffbe0ff */
[----:B------:R0:W-:Y:S04]  /*18490*/  STL [R1+0xa50], R249 ;  /* 0x000a50f901007387 */ /* 0x0001e80000100800 */
[----:B0-----:R-:W4:Y:S01]  /*184a0*/  LDL.LU R249, [R1+0xa3c] ;  /* 0x000a3c0001f97983 */ /* 0x001f220000300800 */
[----:B------:R-:W-:-:S03]  /*184b0*/  IADD3.X R244, R244, UR7, RZ, P6, !PT ;  /* 0x00000007f4f47c10 */ /* 0x000fc6000b7fe4ff */
        /* <DEDUP_REMOVED lines=9> */
[----:B0-----:R-:W4:Y:S04]  /*18550*/  LDL.LU R244, [R1+0x9f0] ;  /* 0x0009f00001f47983 */ /* 0x001f280000300800 */
[----:B------:R-:W4:Y:S04]  /*18560*/  LDL.LU R236, [R1+0xa14] ;  /* 0x000a140001ec7983 */ /* 0x000f280000300800 */
[----:B------:R-:W4:Y:S01]  /*18570*/  LDL.LU R237, [R1+0x9e8] ;  /* 0x0009e80001ed7983 */ /* 0x000f220000300800 */
[----:B------:R-:W-:-:S02]  /*18580*/  IADD3 R240, P6, R240, UR6, RZ ;  /* 0x00000006f0f07c10 */ /* 0x000fc4000ffde0ff */
[----:B------:R-:W-:-:S03]  /*18590*/  IADD3.X R202, R202, UR7, RZ, P1, !PT ;  /* 0x00000007caca7c10 */ /* 0x000fc60008ffe4ff */
[----:B------:R0:W-:Y:S04]  /*185a0*/  STL [R1+0xa48], R240 ;  /* 0x000a48f001007387 */ /* 0x0001e80000100800 */
[----:B0-----:R-:W4:Y:S01]  /*185b0*/  LDL.LU R240, [R1+0xa0c] ;  /* 0x000a0c0001f07983 */ /* 0x001f220000300800 */
[----:B------:R-:W-:-:S05]  /*185c0*/  IADD3 R252, P1, R252, UR6, RZ ;  /* 0x00000006fcfc7c10 */ /* 0x000fca000ff3e0ff */
[----:B------:R0:W-:Y:S04]  /*185d0*/  STL [R1+0xa40], R252 ;  /* 0x000a40fc01007387 */ /* 0x0001e80000100800 */
[----:B0-----:R-:W4:Y:S01]  /*185e0*/  LDL.LU R252, [R1+0x9e0] ;  /* 0x0009e00001fc7983 */ /* 0x001f220000300800 */
[----:B------:R-:W-:Y:S02]  /*185f0*/  IADD3.X R251, R251, UR7, RZ, P2, !PT ;  /* 0x00000007fbfb7c10 */ /* 0x000fe400097fe4ff */
[----:B------:R-:W-:Y:S02]  /*18600*/  IADD3.X R241, R241, UR7, RZ, P3, !PT ;  /* 0x00000007f1f17c10 */ /* 0x000fe40009ffe4ff */
[----:B------:R-:W-:Y:S01]  /*18610*/  IADD3 R206, P2, R206, UR6, RZ ;  /* 0x00000006cece7c10 */ /* 0x000fe2000ff5e0ff */
[----:B------:R-:W-:Y:S01]  /*18620*/  STL [R1+0xa6c], R202 ;  /* 0x000a6cca01007387 */ /* 0x000fe20000100800 */
[----:B------:R-:W-:-:S03]  /*18630*/  IADD3 R245, P3, R245, UR6, RZ ;  /* 0x00000006f5f57c10 */ /* 0x000fc6000ff7e0ff */
[----:B------:R-:W-:Y:S04]  /*18640*/  STL [R1+0xa64], R251 ;  /* 0x000a64fb01007387 */ /* 0x000fe80000100800 */
[----:B------:R0:W-:Y:S04]  /*18650*/  STL [R1+0xa5c], R241 ;  /* 0x000a5cf101007387 */ /* 0x0001e80000100800 */
[----:B------:R-:W-:Y:S01]  /*18660*/  STL [R1+0xa38], R206 ;  /* 0x000a38ce01007387 */ /* 0x000fe20000100800 */
[----:B------:R-:W-:Y:S02]  /*18670*/  IADD3.X R204, R204, UR7, RZ, P4, !PT ;  /* 0x00000007cccc7c10 */ /* 0x000fe4000a7fe4ff */
[----:B------:R-:W-:Y:S01]  /*18680*/  IADD3 R210, P4, R210, UR6, RZ ;  /* 0x00000006d2d27c10 */ /* 0x000fe2000ff9e0ff */
[----:B0-----:R-:W4:Y:S04]  /*18690*/  LDL.LU R241, [R1+0xa04] ;  /* 0x000a040001f17983 */ /* 0x001f280000300800 */
[----:B------:R0:W-:Y:S04]  /*186a0*/  STL [R1+0xa30], R245 ;  /* 0x000a30f501007387 */ /* 0x0001e80000100800 */
[----:B0-----:R-:W4:Y:S01]  /*186b0*/  LDL.LU R245, [R1+0x9d8] ;  /* 0x0009d80001f57983 */ /* 0x001f220000300800 */
[----:B--2---:R-:W-:-:S02]  /*186c0*/  IADD3.X R248, R248, UR7, RZ, P5, !PT ;  /* 0x00000007f8f87c10 */ /* 0x004fc4000affe4ff */
[----:B---3--:R-:W-:Y:S02]  /*186d0*/  IADD3 R208, P5, R208, UR6, RZ ;  /* 0x00000006d0d07c10 */ /* 0x008fe4000ffbe0ff */
[----:B------:R-:W-:Y:S01]  /*186e0*/  IADD3.X R216, R216, UR7, RZ, P6, !PT ;  /* 0x00000007d8d87c10 */ /* 0x000fe2000b7fe4ff */
[----:B------:R0:W-:Y:S04]  /*186f0*/  STL [R1+0xa4c], R248 ;  /* 0x000a4cf801007387 */ /* 0x0001e80000100800 */
[----:B------:R-:W-:Y:S01]  /*18700*/  STL [R1+0xa54], R204 ;  /* 0x000a54cc01007387 */ /* 0x000fe20000100800 */
[----:B------:R-:W-:-:S03]  /*18710*/  IADD3 R217, P6, R217, UR6, RZ ;  /* 0x00000006d9d97c10 */ /* 0x000fc6000ffde0ff */
[----:B0-----:R-:W2:Y:S04]  /*18720*/  LDL.LU R248, [R1+0x9fc] ;  /* 0x0009fc0001f87983 */ /* 0x001ea80000300800 */
[----:B------:R-:W-:Y:S04]  /*18730*/  STL [R1+0xa28], R210 ;  /* 0x000a28d201007387 */ /* 0x000fe80000100800 */
[----:B------:R-:W-:Y:S01]  /*18740*/  STL [R1+0xa20], R208 ;  /* 0x000a20d001007387 */ /* 0x000fe20000100800 */
[----:B----4-:R-:W-:Y:S02]  /*18750*/  IADD3.X R249, R249, UR7, RZ, P1, !PT ;  /* 0x00000007f9f97c10 */ /* 0x010fe40008ffe4ff */
[----:B------:R-:W-:-:S02]  /*18760*/  IADD3 R220, P1, R220, UR6, RZ ;  /* 0x00000006dcdc7c10 */ /* 0x000fc4000ff3e0ff */
[----:B------:R-:W-:Y:S01]  /*18770*/  IADD3.X R221, R221, UR7, RZ, P2, !PT ;  /* 0x00000007dddd7c10 */ /* 0x000fe200097fe4ff */
[----:B------:R0:W-:Y:S04]  /*18780*/  STL [R1+0xa3c], R249 ;  /* 0x000a3cf901007387 */ /* 0x0001e80000100800 */
[----:B------:R-:W-:Y:S01]  /*18790*/  STL [R1+0xa44], R216 ;  /* 0x000a44d801007387 */ /* 0x000fe20000100800 */
[----:B------:R-:W-:Y:S02]  /*187a0*/  IADD3 R224, P2, R224, UR6, RZ ;  /* 0x00000006e0e07c10 */ /* 0x000fe4000ff5e0ff */
[----:B------:R-:W-:Y:S02]  /*187b0*/  IADD3.X R225, R225, UR7, RZ, P3, !PT ;  /* 0x00000007e1e17c10 */ /* 0x000fe40009ffe4ff */
[----:B------:R-:W-:-:S02]  /*187c0*/  IADD3 R228, P3, R228, UR6, RZ ;  /* 0x00000006e4e47c10 */ /* 0x000fc4000ff7e0ff */
[----:B------:R-:W-:Y:S02]  /*187d0*/  IADD3.X R229, R229, UR7, RZ, P4, !PT ;  /* 0x00000007e5e57c10 */ /* 0x000fe4000a7fe4ff */
[----:B------:R-:W-:Y:S01]  /*187e0*/  IADD3.X R233, R233, UR7, RZ, P5, !PT ;  /* 0x00000007e9e97c10 */ /* 0x000fe2000affe4ff */
[----:B0-----:R-:W3:Y:S04]  /*187f0*/  LDL.LU R249, [R1+0x9d0] ;  /* 0x0009d00001f97983 */ /* 0x001ee80000300800 */
[----:B------:R-:W-:Y:S04]  /*18800*/  STL [R1+0xa18], R217 ;  /* 0x000a18d901007387 */ /* 0x000fe80000100800 */
[----:B------:R-:W-:Y:S04]  /*18810*/  STL [R1+0xa10], R220 ;  /* 0x000a10dc01007387 */ /* 0x000fe80000100800 */
[----:B------:R-:W-:Y:S01]  /*18820*/  STL [R1+0xa34], R221 ;  /* 0x000a34dd01007387 */ /* 0x000fe20000100800 */
[----:B------:R-:W-:-:S03]  /*18830*/  IADD3 R244, P5, R244, UR6, RZ ;  /* 0x00000006f4f47c10 */ /* 0x000fc6000ffbe0ff */
[----:B------:R-:W-:Y:S01]  /*18840*/  STL [R1+0xa08], R224 ;  /* 0x000a08e001007387 */ /* 0x000fe20000100800 */
        /* <DEDUP_REMOVED lines=15> */
[----:B------:R-:W-:Y:S04]  /*18940*/  STL [R1+0xa0c], R240 ;  /* 0x000a0cf001007387 */ /* 0x000fe80000100800 */
[----:B------:R-:W4:Y:S04]  /*18950*/  LDL.LU R204, [R1+0x9c0] ;  /* 0x0009c00001cc7983 */ /* 0x000f280000300800 */
[----:B------:R-:W4:Y:S04]  /*18960*/  LDL.LU R210, [R1+0x9e4] ;  /* 0x0009e40001d27983 */ /* 0x000f280000300800 */
[----:B------:R-:W4:Y:S01]  /*18970*/  LDL.LU R208, [R1+0x9b8] ;  /* 0x0009b80001d07983 */ /* 0x000f220000300800 */
[----:B------:R-:W-:-:S05]  /*18980*/  IADD3 R252, P1, R252, UR6, RZ ;  /* 0x00000006fcfc7c10 */ /* 0x000fca000ff3e0ff */
[----:B------:R0:W-:Y:S04]  /*18990*/  STL [R1+0x9e0], R252 ;  /* 0x0009e0fc01007387 */ /* 0x0001e80000100800 */
[----:B0-----:R-:W4:Y:S04]  /*189a0*/  LDL.LU R252, [R1+0x9dc] ;  /* 0x0009dc0001fc7983 */ /* 0x001f280000300800 */
[----:B------:R-:W4:Y:S01]  /*189b0*/  LDL.LU R216, [R1+0x9b0] ;  /* 0x0009b00001d87983 */ /* 0x000f220000300800 */
[----:B------:R-:W-:-:S03]  /*189c0*/  IADD3.X R241, R241, UR7, RZ, P2, !PT ;  /* 0x00000007f1f17c10 */ /* 0x000fc600097fe4ff */
[----:B------:R-:W4:Y:S04]  /*189d0*/  LDL.LU R217, [R1+0x9d4] ;  /* 0x0009d40001d97983 */ /* 0x000f280000300800 */
[----:B------:R-:W-:Y:S04]  /*189e0*/  STL [R1+0xa04], R241 ;  /* 0x000a04f101007387 */ /* 0x000fe80000100800 */
[----:B------:R-:W4:Y:S01]  /*189f0*/  LDL.LU R220, [R1+0x9a8] ;  /* 0x0009a80001dc7983 */ /* 0x000f220000300800 */
[----:B------:R-:W-:-:S05]  /*18a00*/  IADD3 R245, P2, R245, UR6, RZ ;  /* 0x00000006f5f57c10 */ /* 0x000fca000ff5e0ff */
[----:B------:R0:W-:Y:S04]  /*18a10*/  STL [R1+0x9d8], R245 ;  /* 0x0009d8f501007387 */ /* 0x0001e80000100800 */
[----:B------:R-:W4:Y:S04]  /*18a20*/  LDL.LU R221, [R1+0x9cc] ;  /* 0x0009cc0001dd7983 */ /* 0x000f280000300800 */
[----:B------:R-:W4:Y:S04]  /*18a30*/  LDL.LU R224, [R1+0x9a0] ;  /* 0x0009a00001e07983 */ /* 0x000f280000300800 */
[----:B------:R-:W4:Y:S01]  /*18a40*/  LDL.LU R225, [R1+0x9c4] ;  /* 0x0009c40001e17983 */ /* 0x000f220000300800 */
[----:B--2---:R-:W-:-:S05]  /*18a50*/  IADD3.X R248, R248, UR7, RZ, P3, !PT ;  /* 0x00000007f8f87c10 */ /* 0x004fca0009ffe4ff */
[----:B------:R-:W-:Y:S04]  /*18a60*/  STL [R1+0x9fc], R248 ;  /* 0x0009fcf801007387 */ /* 0x000fe80000100800 */
[----:B0-----:R-:W2:Y:S04]  /*18a70*/  LDL.LU R245, [R1+0x998] ;  /* 0x0009980001f57983 */ /* 0x001ea80000300800 */
[----:B------:R-:W2:Y:S04]  /*18a80*/  LDL.LU R228, [R1+0x9bc] ;  /* 0x0009bc0001e47983 */ /* 0x000ea80000300800 */
[----:B------:R-:W2:Y:S01]  /*18a90*/  LDL.LU R229, [R1+0x990] ;  /* 0x0009900001e57983 */ /* 0x000ea20000300800 */
[----:B---3--:R-:W-:-:S05]  /*18aa0*/  IADD3 R249, P3, R249, UR6, RZ ;  /* 0x00000006f9f97c10 */ /* 0x008fca000ff7e0ff */
[----:B------:R0:W-:Y:S04]  /*18ab0*/  STL [R1+0x9d0], R249 ;  /* 0x0009d0f901007387 */ /* 0x0001e80000100800 */
[----:B0-----:R-:W3:Y:S04]  /*18ac0*/  LDL.LU R249, [R1+0x9b4] ;  /* 0x0009b40001f97983 */ /* 0x001ee80000300800 */
[----:B------:R-:W3:Y:S04]  /*18ad0*/  LDL.LU R232, [R1+0x988] ;  /* 0x0009880001e87983 */ /* 0x000ee80000300800 */
[----:B------:R-:W3:Y:S04]  /*18ae0*/  LDL.LU R233, [R1+0x9ac] ;  /* 0x0009ac0001e97983 */ /* 0x000ee80000300800 */
[----:B------:R-:W3:Y:S04]  /*18af0*/  LDL.LU R236, [R1+0x980] ;  /* 0x0009800001ec7983 */ /* 0x000ee80000300800 */
[----:B------:R-:W3:Y:S04]  /*18b00*/  LDL.LU R237, [R1+0x9a4] ;  /* 0x0009a40001ed7983 */ /* 0x000ee80000300800 */
[----:B------:R-:W3:Y:S01]  /*18b10*/  LDL.LU R248, [R1+0x978] ;  /* 0x0009780001f87983 */ /* 0x000ee20000300800 */
[----:B----4-:R-:W-:-:S03]  /*18b20*/  IADD3.X R244, R244, UR7, RZ, P4, !PT ;  /* 0x00000007f4f47c10 */ /* 0x010fc6000a7fe4ff */
[----:B------:R-:W4:Y:S04]  /*18b30*/  LDL.LU R240, [R1+0x99c] ;  /* 0x00099c0001f07983 */ /* 0x000f280000300800 */
[----:B------:R-:W4:Y:S01]  /*18b40*/  LDL.LU R241, [R1+0x970] ;  /* 0x0009700001f17983 */ /* 0x000f220000300800 */
[----:B------:R-:W-:-:S03]  /*18b50*/  IADD3 R251, P4, R251, UR6, RZ ;  /* 0x00000006fbfb7c10 */ /* 0x000fc6000ff9e0ff */
[----:B------:R0:W-:Y:S01]  /*18b60*/  STL [R1+0x9f4], R244 ;  /* 0x0009f4f401007387 */ /* 0x0001e20000100800 */
[----:B------:R-:W-:Y:S02]  /*18b70*/  IADD3.X R206, R206, UR7, RZ, P5, !PT ;  /* 0x00000007cece7c10 */ /* 0x000fe4000affe4ff */
[----:B------:R-:W-:Y:S02]  /*18b80*/  IADD3 R204, P5, R204, UR6, RZ ;  /* 0x00000006cccc7c10 */ /* 0x000fe4000ffbe0ff */
[----:B------:R-:W-:Y:S01]  /*18b90*/  IADD3.X R210, R210, UR7, RZ, P6, !PT ;  /* 0x00000007d2d27c10 */ /* 0x000fe2000b7fe4ff */
[----:B0-----:R-:W4:Y:S04]  /*18ba0*/  LDL.LU R244, [R1+0x994] ;  /* 0x0009940001f47983 */ /* 0x001f280000300800 */
        /* <DEDUP_REMOVED lines=10> */
[----:B------:R-:W-:Y:S02]  /*18c50*/  IADD3 R220, P2, R220, UR6, RZ ;  /* 0x00000006dcdc7c10 */ /* 0x000fe4000ff5e0ff */
[----:B------:R-:W-:Y:S02]  /*18c60*/  IADD3.X R221, R221, UR7, RZ, P3, !PT ;  /* 0x00000007dddd7c10 */ /* 0x000fe40009ffe4ff */
[----:B------:R-:W-:Y:S01]  /*18c70*/  IADD3.X R225, R225, UR7, RZ, P4, !PT ;  /* 0x00000007e1e17c10 */ /* 0x000fe2000a7fe4ff */
[----:B------:R-:W-:Y:S04]  /*18c80*/  STL [R1+0x9b8], R208 ;  /* 0x0009b8d001007387 */ /* 0x000fe80000100800 */
[----:B------:R-:W-:Y:S01]  /*18c90*/  STL [R1+0x9b0], R216 ;  /* 0x0009b0d801007387 */ /* 0x000fe20000100800 */
[----:B------:R-:W-:-:S03]  /*18ca0*/  IADD3 R224, P3, R224, UR6, RZ ;  /* 0x00000006e0e07c10 */ /* 0x000fc6000ff7e0ff */
[----:B------:R-:W-:Y:S04]  /*18cb0*/  STL [R1+0x9d4], R217 ;  /* 0x0009d4d901007387 */ /* 0x000fe80000100800 */
[----:B------:R-:W-:Y:S04]  /*18cc0*/  STL [R1+0x9a8], R220 ;  /* 0x0009a8dc01007387 */ /* 0x000fe80000100800 */
[----:B------:R-:W-:Y:S01]  /*18cd0*/  STL [R1+0x9cc], R221 ;  /* 0x0009ccdd01007387 */ /* 0x000fe20000100800 */
[----:B--2---:R-:W-:Y:S02]  /*18ce0*/  IADD3 R245, P4, R245, UR6, RZ ;  /* 0x00000006f5f57c10 */ /* 0x004fe4000ff9e0ff */
[----:B------:R-:W-:-:S03]  /*18cf0*/  IADD3.X R228, R228, UR7, RZ, P5, !PT ;  /* 0x00000007e4e47c10 */ /* 0x000fc6000affe4ff */
[----:B------:R0:W-:Y:S04]  /*18d00*/  STL [R1+0x998], R245 ;  /* 0x000998f501007387 */ /* 0x0001e80000100800 */
[----:B------:R-:W-:Y:S01]  /*18d10*/  STL [R1+0x9a0], R224 ;  /* 0x0009a0e001007387 */ /* 0x000fe20000100800 */
[----:B------:R-:W-:-:S03]  /*18d20*/  IADD3 R229, P5, R229, UR6, RZ ;  /* 0x00000006e5e57c10 */ /* 0x000fc6000ffbe0ff */
[----:B0-----:R-:W2:Y:S04]  /*18d30*/  LDL.LU R245, [R1+0x98c] ;  /* 0x00098c0001f57983 */ /* 0x001ea80000300800 */
[----:B------:R-:W-:Y:S01]  /*18d40*/  STL [R1+0x9c4], R225 ;  /* 0x0009c4e101007387 */ /* 0x000fe20000100800 */
[----:B---3--:R-:W-:Y:S02]  /*18d50*/  IADD3.X R249, R249, UR7, RZ, P6, !PT ;  /* 0x00000007f9f97c10 */ /* 0x008fe4000b7fe4ff */
[----:B------:R-:W-:Y:S02]  /*18d60*/  IADD3 R232, P6, R232, UR6, RZ ;  /* 0x00000006e8e87c10 */ /* 0x000fe4000ffde0ff */
[----:B------:R-:W-:Y:S02]  /*18d70*/  IADD3.X R233, R233, UR7, RZ, P1, !PT ;  /* 0x00000007e9e97c10 */ /* 0x000fe40008ffe4ff */
[----:B------:R-:W-:Y:S01]  /*18d80*/  IADD3.X R237, R237, UR7, RZ, P2, !PT ;  /* 0x00000007eded7c10 */ /* 0x000fe200097fe4ff */
[----:B------:R0:W-:Y:S04]  /*18d90*/  STL [R1+0x9b4], R249 ;  /* 0x0009b4f901007387 */ /* 0x0001e80000100800 */
[----:B------:R-:W-:Y:S01]  /*18da0*/  STL [R1+0x9bc], R228 ;  /* 0x0009bce401007387 */ /* 0x000fe20000100800 */
[----:B------:R-:W-:-:S02]  /*18db0*/  IADD3 R248, P2, R248, UR6, RZ ;  /* 0x00000006f8f87c10 */ /* 0x000fc4000ff5e0ff */
[----:B------:R-:W-:Y:S02]  /*18dc0*/  IADD3 R236, P1, R236, UR6, RZ ;  /* 0x00000006ecec7c10 */ /* 0x000fe4000ff3e0ff */
[----:B----4-:R-:W-:Y:S01]  /*18dd0*/  IADD3.X R240, R240, UR7, RZ, P3, !PT ;  /* 0x00000007f0f07c10 */ /* 0x010fe20009ffe4ff */
[----:B0-----:R-:W3:Y:S04]  /*18de0*/  LDL.LU R249, [R1+0x960] ;  /* 0x0009600001f97983 */ /* 0x001ee80000300800 */
[----:B------:R-:W-:Y:S04]  /*18df0*/  STL [R1+0x990], R229 ;  /* 0x000990e501007387 */ /* 0x000fe80000100800 */
[----:B------:R-:W-:Y:S04]  /*18e00*/  STL [R1+0x988], R232 ;  /* 0x000988e801007387 */ /* 0x000fe80000100800 */
[----:B------:R-:W-:Y:S04]  /*18e10*/  STL [R1+0x9ac], R233 ;  /* 0x0009ace901007387 */ /* 0x000fe80000100800 */
[----:B------:R0:W-:Y:S04]  /*18e20*/  STL [R1+0x978], R248 ;  /* 0x000978f801007387 */ /* 0x0001e80000100800 */
[----:B------:R-:W-:Y:S01]  /*18e30*/  STL [R1+0x980], R236 ;  /* 0x000980ec01007387 */ /* 0x000fe20000100800 */
[----:B------:R-:W-:-:S02]  /*18e40*/  IADD3 R241, P3, R241, UR6, RZ ;  /* 0x00000006f1f17c10 */ /* 0x000fc4000ff7e0ff */
[----:B------:R-:W-:Y:S01]  /*18e50*/  IADD3.X R244, R244, UR7, RZ, P4, !PT ;  /* 0x00000007f4f47c10 */ /* 0x000fe2000a7fe4ff */
[----:B0-----:R-:W4:Y:S04]  /*18e60*/  LDL.LU R248, [R1+0x984] ;  /* 0x0009840001f87983 */ /* 0x001f280000300800 */
[----:B------:R-:W-:Y:S04]  /*18e70*/  STL [R1+0x9a4], R237 ;  /* 0x0009a4ed01007387 */ /* 0x000fe80000100800 */
[----:B------:R-:W4:Y:S04]  /*18e80*/  LDL.LU R211, [R1+0x958] ;  /* 0x0009580001d37983 */ /* 0x000f280000300800 */
[----:B------:R-:W-:Y:S04]  /*18e90*/  STL [R1+0x99c], R240 ;  /* 0x00099cf001007387 */ /* 0x000fe80000100800 */
[----:B------:R-:W4:Y:S04]  /*18ea0*/  LDL.LU R209, [R1+0x97c] ;  /* 0x00097c0001d17983 */ /* 0x000f280000300800 */
[----:B------:R-:W-:Y:S04]  /*18eb0*/  STL [R1+0x970], R241 ;  /* 0x000970f101007387 */ /* 0x000fe80000100800 */
[----:B------:R-:W4:Y:S04]  /*18ec0*/  LDL.LU R202, [R1+0x950] ;  /* 0x0009500001ca7983 */ /* 0x000f280000300800 */
[----:B------:R0:W-:Y:S04]  /*18ed0*/  STL [R1+0x994], R244 ;  /* 0x000994f401007387 */ /* 0x0001e80000100800 */
[----:B------:R-:W4:Y:S04]  /*18ee0*/  LDL.LU R251, [R1+0x974] ;  /* 0x0009740001fb7983 */ /* 0x000f280000300800 */
[----:B------:R-:W4:Y:S04]  /*18ef0*/  LDL.LU R206, [R1+0x948] ;  /* 0x0009480001ce7983 */ /* 0x000f280000300800 */
[----:B------:R-:W4:Y:S04]  /*18f00*/  LDL.LU R204, [R1+0x96c] ;  /* 0x00096c0001cc7983 */ /* 0x000f280000300800 */
[----:B0-----:R-:W4:Y:S04]  /*18f10*/  LDL.LU R244, [R1+0x940] ;  /* 0x0009400001f47983 */ /* 0x001f280000300800 */
[----:B------:R-:W4:Y:S04]  /*18f20*/  LDL.LU R210, [R1+0x964] ;  /* 0x0009640001d27983 */ /* 0x000f280000300800 */
[----:B------:R-:W4:Y:S04]  /*18f30*/  LDL.LU R208, [R1+0x938] ;  /* 0x0009380001d07983 */ /* 0x000f280000300800 */
[----:B------:R-:W4:Y:S01]  /*18f40*/  LDL.LU R216, [R1+0x95c] ;  /* 0x00095c0001d87983 */ /* 0x000f220000300800 */
[----:B------:R-:W-:-:S05]  /*18f50*/  IADD3 R252, P4, R252, UR6, RZ ;  /* 0x00000006fcfc7c10 */ /* 0x000fca000ff9e0ff */
        /* <DEDUP_REMOVED lines=9> */
[----:B--2---:R-:W-:-:S05]  /*18ff0*/  IADD3.X R245, R245, UR7, RZ, P5, !PT ;  /* 0x00000007f5f57c10 */ /* 0x004fca000affe4ff */
[----:B------:R0:W-:Y:S04]  /*19000*/  STL [R1+0x98c], R245 ;  /* 0x00098cf501007387 */ /* 0x0001e80000100800 */
[----:B0-----:R-:W2:Y:S04]  /*19010*/  LDL.LU R245, [R1+0x910] ;  /* 0x0009100001f57983 */ /* 0x001ea80000300800 */
[----:B------:R-:W2:Y:S04]  /*19020*/  LDL.LU R232, [R1+0x934] ;  /* 0x0009340001e87983 */ /* 0x000ea80000300800 */
[----:B------:R-:W2:Y:S04]  /*19030*/  LDL.LU R233, [R1+0x908] ;  /* 0x0009080001e97983 */ /* 0x000ea80000300800 */
[----:B------:R-:W2:Y:S01]  /*19040*/  LDL.LU R236, [R1+0x92c] ;  /* 0x00092c0001ec7983 */ /* 0x000ea20000300800 */
[----:B---3--:R-:W-:-:S05]  /*19050*/  IADD3 R249, P5, R249, UR6, RZ ;  /* 0x00000006f9f97c10 */ /* 0x008fca000ffbe0ff */
[----:B------:R0:W-:Y:S04]  /*19060*/  STL [R1+0x960], R249 ;  /* 0x000960f901007387 */ /* 0x0001e80000100800 */
[----:B------:R-:W3:Y:S04]  /*19070*/  LDL.LU R237, [R1+0x8f8] ;  /* 0x0008f80001ed7983 */ /* 0x000ee80000300800 */
[----:B0-----:R-:W3:Y:S01]  /*19080*/  LDL.LU R249, [R1+0x924] ;  /* 0x0009240001f97983 */ /* 0x001ee20000300800 */
[----:B----4-:R-:W-:-:S03]  /*19090*/  IADD3.X R248, R248, UR7, RZ, P6, !PT ;  /* 0x00000007f8f87c10 */ /* 0x010fc6000b7fe4ff */
[----:B------:R-:W4:Y:S04]  /*190a0*/  LDL.LU R240, [R1+0x8f0] ;  /* 0x0008f00001f07983 */ /* 0x000f280000300800 */
[----:B------:R-:W4:Y:S01]  /*190b0*/  LDL.LU R241, [R1+0x91c] ;  /* 0x00091c0001f17983 */ /* 0x000f220000300800 */
[----:B------:R-:W-:Y:S02]  /*190c0*/  IADD3 R211, P6, R211, UR6, RZ ;  /* 0x00000006d3d37c10 */ /* 0x000fe4000ffde0ff */
[----:B------:R-:W-:Y:S01]  /*190d0*/  IADD3.X R209, R209, UR7, RZ, P1, !PT ;  /* 0x00000007d1d17c10 */ /* 0x000fe20008ffe4ff */
[----:B------:R0:W-:Y:S01]  /*190e0*/  STL [R1+0x984], R248 ;  /* 0x000984f801007387 */ /* 0x0001e20000100800 */
[----:B------:R-:W-:Y:S02]  /*190f0*/  IADD3 R202, P1, R202, UR6, RZ ;  /* 0x00000006caca7c10 */ /* 0x000fe4000ff3e0ff */
[----:B------:R-:W-:-:S02]  /*19100*/  IADD3.X R251, R251, UR7, RZ, P2, !PT ;  /* 0x00000007fbfb7c10 */ /* 0x000fc400097fe4ff */
[----:B------:R-:W-:Y:S02]  /*19110*/  IADD3.X R204, R204, UR7, RZ, P3, !PT ;  /* 0x00000007cccc7c10 */ /* 0x000fe40009ffe4ff */
[----:B------:R-:W-:Y:S01]  /*19120*/  IADD3 R206, P2, R206, UR6, RZ ;  /* 0x00000006cece7c10 */ /* 0x000fe2000ff5e0ff */
[----:B0-----:R-:W4:Y:S01]  /*19130*/  LDL.LU R248, [R1+0x8e8] ;  /* 0x0008e80001f87983 */ /* 0x001f220000300800 */
[----:B------:R-:W-:-:S03]  /*19140*/  IADD3 R244, P3, R244, UR6, RZ ;  /* 0x00000006f4f47c10 */ /* 0x000fc6000ff7e0ff */
[----:B------:R-:W-:Y:S04]  /*19150*/  STL [R1+0x958], R211 ;  /* 0x000958d301007387 */ /* 0x000fe80000100800 */
[----:B------:R-:W-:Y:S04]  /*19160*/  STL [R1+0x97c], R209 ;  /* 0x00097cd101007387 */ /* 0x000fe80000100800 */
[----:B------:R-:W-:Y:S04]  /*19170*/  STL [R1+0x950], R202 ;  /* 0x000950ca01007387 */ /* 0x000fe80000100800 */
[----:B------:R-:W-:Y:S01]  /*19180*/  STL [R1+0x974], R251 ;  /* 0x000974fb01007387 */ /* 0x000fe20000100800 */
[----:B------:R-:W-:-:S03]  /*19190*/  IADD3.X R210, R210, UR7, RZ, P4, !PT ;  /* 0x00000007d2d27c10 */ /* 0x000fc6000a7fe4ff */
[----:B------:R0:W-:Y:S01]  /*191a0*/  STL [R1+0x940], R244 ;  /* 0x000940f401007387 */ /* 0x0001e20000100800 */
[----:B------:R-:W-:-:S03]  /*191b0*/  IADD3 R208, P4, R208, UR6, RZ ;  /* 0x00000006d0d07c10 */ /* 0x000fc6000ff9e0ff */
[----:B------:R-:W-:Y:S01]  /*191c0*/  STL [R1+0x948], R206 ;  /* 0x000948ce01007387 */ /* 0x000fe20000100800 */
[----:B------:R-:W-:-:S03]  /*191d0*/  IADD3.X R216, R216, UR7, RZ, P5, !PT ;  /* 0x00000007d8d87c10 */ /* 0x000fc6000affe4ff */
[----:B0-----:R-:W4:Y:S04]  /*191e0*/  LDL.LU R244, [R1+0x914] ;  /* 0x0009140001f47983 */ /* 0x001f280000300800 */
[----:B------:R-:W-:Y:S04]  /*191f0*/  STL [R1+0x96c], R204 ;  /* 0x00096ccc01007387 */ /* 0x000fe80000100800 */
[----:B------:R-:W-:Y:S04]  /*19200*/  STL [R1+0x964], R210 ;  /* 0x000964d201007387 */ /* 0x000fe80000100800 */
[----:B------:R-:W-:Y:S04]  /*19210*/  STL [R1+0x938], R208 ;  /* 0x000938d001007387 */ /* 0x000fe80000100800 */
[----:B------:R-:W-:Y:S01]  /*19220*/  STL [R1+0x95c], R216 ;  /* 0x00095cd801007387 */ /* 0x000fe20000100800 */
[----:B------:R-:W-:-:S02]  /*19230*/  IADD3 R217, P5, R217, UR6, RZ ;  /* 0x00000006d9d97c10 */ /* 0x000fc4000ffbe0ff */
[----:B------:R-:W-:Y:S02]  /*19240*/  IADD3.X R220, R220, UR7, RZ, P6, !PT ;  /* 0x00000007dcdc7c10 */ /* 0x000fe4000b7fe4ff */
[----:B------:R-:W-:Y:S02]  /*19250*/  IADD3 R221, P6, R221, UR6, RZ ;  /* 0x00000006dddd7c10 */ /* 0x000fe4000ffde0ff */
[----:B------:R-:W-:Y:S01]  /*19260*/  IADD3.X R224, R224, UR7, RZ, P1, !PT ;  /* 0x00000007e0e07c10 */ /* 0x000fe20008ffe4ff */
[----:B------:R-:W-:Y:S04]  /*19270*/  STL [R1+0x930], R217 ;  /* 0x000930d901007387 */ /* 0x000fe80000100800 */
[----:B------:R-:W-:Y:S01]  /*19280*/  STL [R1+0x954], R220 ;  /* 0x000954dc01007387 */ /* 0x000fe20000100800 */
[----:B------:R-:W-:-:S03]  /*19290*/  IADD3.X R252, R252, UR7, RZ, P2, !PT ;  /* 0x00000007fcfc7c10 */ /* 0x000fc600097fe4ff */
[----:B------:R-:W-:Y:S04]  /*192a0*/  STL [R1+0x928], R221 ;  /* 0x000928dd01007387 */ /* 0x000fe80000100800 */
[----:B------:R0:W-:Y:S04]  /*192b0*/  STL [R1+0x944], R252 ;  /* 0x000944fc01007387 */ /* 0x0001e80000100800 */
[----:B------:R-:W-:Y:S04]  /*192c0*/  STL [R1+0x94c], R224 ;  /* 0x00094ce001007387 */ /* 0x000fe80000100800 */
[----:B0-----:R-:W4:Y:S01]  /*192d0*/  LDL.LU R252, [R1+0x5d8] ;  /* 0x0005d80001fc7983 */ /* 0x001f220000300800 */
[----:B------:R-:W-:-:S02]  /*192e0*/  IADD3 R225, P1, R225, UR6, RZ ;  /* 0x00000006e1e17c10 */ /* 0x000fc4000ff3e0ff */
[----:B------:R-:W-:Y:S02]  /*192f0*/  IADD3.X R229, R229, UR7, RZ, P3, !PT ;  /* 0x00000007e5e57c10 */ /* 0x000fe40009ffe4ff */
[----:B------:R-:W-:Y:S01]  /*19300*/  IADD3 R228, P2, R228, UR6, RZ ;  /* 0x00000006e4e47c10 */ /* 0x000fe2000ff5e0ff */
[----:B------:R-:W-:Y:S01]  /*19310*/  STL [R1+0x920], R225 ;  /* 0x000920e101007387 */ /* 0x000fe20000100800 */
[----:B--2---:R-:W-:Y:S02]  /*19320*/  IADD3 R245, P3, R245, UR6, RZ ;  /* 0x00000006f5f57c10 */ /* 0x004fe4000ff7e0ff */
[----:B------:R-:W-:Y:S02]  /*19330*/  IADD3.X R232, R232, UR7, RZ, P4, !PT ;  /* 0x00000007e8e87c10 */ /* 0x000fe4000a7fe4ff */
[----:B------:R-:W-:Y:S02]  /*19340*/  IADD3 R233, P4, R233, UR6, RZ ;  /* 0x00000006e9e97c10 */ /* 0x000fe4000ff9e0ff */
[----:B------:R-:W-:Y:S01]  /*19350*/  IADD3.X R236, R236, UR7, RZ, P5, !PT ;  /* 0x00000007ecec7c10 */ /* 0x000fe2000affe4ff */
[----:B------:R0:W-:Y:S04]  /*19360*/  STL [R1+0x910], R245 ;  /* 0x000910f501007387 */ /* 0x0001e80000100800 */
[----:B------:R-:W-:Y:S04]  /*19370*/  STL [R1+0x918], R228 ;  /* 0x000918e401007387 */ /* 0x000fe80000100800 */
[----:B0-----:R-:W2:Y:S04]  /*19380*/  LDL.LU R245, [R1+0x90c] ;  /* 0x00090c0001f57983 */ /* 0x001ea80000300800 */
[----:B------:R-:W-:Y:S04]  /*19390*/  STL [R1+0x93c], R229 ;  /* 0x00093ce501007387 */ /* 0x000fe80000100800 */
[----:B------:R-:W-:Y:S04]  /*193a0*/  STL [R1+0x934], R232 ;  /* 0x000934e801007387 */ /* 0x000fe80000100800 */
[----:B------:R-:W-:Y:S01]  /*193b0*/  STL [R1+0x908], R233 ;  /* 0x000908e901007387 */ /* 0x000fe20000100800 */
[----:B---3--:R-:W-:-:S02]  /*193c0*/  IADD3 R237, P5, R237, UR6, RZ ;  /* 0x00000006eded7c10 */ /* 0x008fc4000ffbe0ff */
[----:B------:R-:W-:Y:S02]  /*193d0*/  IADD3.X R249, R249, UR7, RZ, P6, !PT ;  /* 0x00000007f9f97c10 */ /* 0x000fe4000b7fe4ff */
[----:B----4-:R-:W-:Y:S02]  /*193e0*/  IADD3 R240, P6, R240, UR6, RZ ;  /* 0x00000006f0f07c10 */ /* 0x010fe4000ffde0ff */
[----:B------:R-:W-:Y:S01]  /*193f0*/  IADD3.X R241, R241, UR7, RZ, P1, !PT ;  /* 0x00000007f1f17c10 */ /* 0x000fe20008ffe4ff */
[----:B------:R0:W-:Y:S04]  /*19400*/  STL [R1+0x924], R249 ;  /* 0x000924f901007387 */ /* 0x0001e80000100800 */
[----:B------:R-:W-:Y:S04]  /*19410*/  STL [R1+0x92c], R236 ;  /* 0x00092cec01007387 */ /* 0x000fe80000100800 */
[----:B0-----:R-:W3:Y:S04]  /*19420*/  LDL.LU R249, [R1+0x5d0] ;  /* 0x0005d00001f97983 */ /* 0x001ee80000300800 */
[----:B------:R-:W-:Y:S01]  /*19430*/  STL [R1+0x8f8], R237 ;  /* 0x0008f8ed01007387 */ /* 0x000fe20000100800 */
[----:B------:R-:W-:-:S03]  /*19440*/  IADD3 R248, P1, R248, UR6, RZ ;  /* 0x00000006f8f87c10 */ /* 0x000fc6000ff3e0ff */
        /* <DEDUP_REMOVED lines=9> */
[----:B0-----:R-:W4:Y:S01]  /*194e0*/  LDL.LU R248, [R1+0x5dc] ;  /* 0x0005dc0001f87983 */ /* 0x001f220000300800 */
[----:B------:R-:W-:-:S03]  /*194f0*/  IADD3.X R244, R244, UR7, RZ, P2, !PT ;  /* 0x00000007f4f47c10 */ /* 0x000fc600097fe4ff */
[----:B------:R-:W4:Y:S04]  /*19500*/  LDL.LU R210, [R1+0x5b0] ;  /* 0x0005b00001d27983 */ /* 0x000f280000300800 */
[----:B------:R-:W4:Y:S04]  /*19510*/  LDL.LU R208, [R1+0x5d4] ;  /* 0x0005d40001d07983 */ /* 0x000f280000300800 */
[----:B------:R-:W4:Y:S04]  /*19520*/  LDL.LU R216, [R1+0x5a8] ;  /* 0x0005a80001d87983 */ /* 0x000f280000300800 */
[----:B------:R-:W-:Y:S04]  /*19530*/  STL [R1+0x914], R244 ;  /* 0x000914f401007387 */ /* 0x000fe80000100800 */
[----:B------:R-:W4:Y:S04]  /*19540*/  LDL.LU R217, [R1+0x5cc] ;  /* 0x0005cc0001d97983 */ /* 0x000f280000300800 */
[----:B------:R-:W4:Y:S04]  /*19550*/  LDL.LU R220, [R1+0x5a0] ;  /* 0x0005a00001dc7983 */ /* 0x000f280000300800 */
[----:B------:R-:W4:Y:S04]  /*19560*/  LDL.LU R221, [R1+0x5c4] ;  /* 0x0005c40001dd7983 */ /* 0x000f280000300800 */
[----:B------:R-:W4:Y:S04]  /*19570*/  LDL.LU R224, [R1+0x598] ;  /* 0x0005980001e07983 */ /* 0x000f280000300800 */
[----:B------:R-:W4:Y:S04]  /*19580*/  LDL.LU R225, [R1+0x5bc] ;  /* 0x0005bc0001e17983 */ /* 0x000f280000300800 */
[----:B------:R-:W4:Y:S04]  /*19590*/  LDL.LU R228, [R1+0x590] ;  /* 0x0005900001e47983 */ /* 0x000f280000300800 */
        /* <DEDUP_REMOVED lines=11> */
[----:B------:R-:W2:Y:S04]  /*19650*/  LDL.LU R241, [R1+0x570] ;  /* 0x0005700001f17983 */ /* 0x000ea80000300800 */
[----:B------:R-:W2:Y:S04]  /*19660*/  LDL.LU R244, [R1+0x594] ;  /* 0x0005940001f47983 */ /* 0x000ea80000300800 */
[----:B0-----:R-:W2:Y:S01]  /*19670*/  LDL.LU R245, [R1+0x568] ;  /* 0x0005680001f57983 */ /* 0x001ea20000300800 */
[----:B---3--:R-:W-:-:S02]  /*19680*/  IADD3 R249, P3, R249, UR6, RZ ;  /* 0x00000006f9f97c10 */ /* 0x008fc4000ff7e0ff */
[----:B----4-:R-:W-:Y:S02]  /*19690*/  IADD3.X R211, R211, UR7, RZ, P4, !PT ;  /* 0x00000007d3d37c10 */ /* 0x010fe4000a7fe4ff */
[----:B------:R-:W-:Y:S01]  /*196a0*/  IADD3 R209, P4, R209, UR6, RZ ;  /* 0x00000006d1d17c10 */ /* 0x000fe2000ff9e0ff */
[----:B------:R0:W-:Y:S01]  /*196b0*/  STL [R1+0x5d0], R249 ;  /* 0x0005d0f901007387 */ /* 0x0001e20000100800 */
[----:B------:R-:W-:Y:S02]  /*196c0*/  IADD3.X R202, R202, UR7, RZ, P5, !PT ;  /* 0x00000007caca7c10 */ /* 0x000fe4000affe4ff */
[----:B------:R-:W-:Y:S02]  /*196d0*/  IADD3 R251, P5, R251, UR6, RZ ;  /* 0x00000006fbfb7c10 */ /* 0x000fe4000ffbe0ff */
[----:B------:R-:W-:Y:S01]  /*196e0*/  IADD3.X R206, R206, UR7, RZ, P6, !PT ;  /* 0x00000007cece7c10 */ /* 0x000fe2000b7fe4ff */
[----:B0-----:R-:W3:Y:S04]  /*196f0*/  LDL.LU R249, [R1+0x58c] ;  /* 0x00058c0001f97983 */ /* 0x001ee80000300800 */
[----:B------:R-:W-:Y:S01]  /*19700*/  STL [R1+0x904], R211 ;  /* 0x000904d301007387 */ /* 0x000fe20000100800 */
[----:B------:R-:W-:-:S03]  /*19710*/  IADD3.X R248, R248, UR7, RZ, P1, !PT ;  /* 0x00000007f8f87c10 */ /* 0x000fc60008ffe4ff */
[----:B------:R-:W-:Y:S04]  /*19720*/  STL [R1+0x5c8], R209 ;  /* 0x0005c8d101007387 */ /* 0x000fe80000100800 */
[----:B------:R-:W-:Y:S04]  /*19730*/  STL [R1+0x8f4], R202 ;  /* 0x0008f4ca01007387 */ /* 0x000fe80000100800 */
[----:B------:R-:W-:Y:S04]  /*19740*/  STL [R1+0x5c0], R251 ;  /* 0x0005c0fb01007387 */ /* 0x000fe80000100800 */
[----:B------:R0:W-:Y:S01]  /*19750*/  STL [R1+0x5dc], R248 ;  /* 0x0005dcf801007387 */ /* 0x0001e20000100800 */
[----:B------:R-:W-:-:S03]  /*19760*/  IADD3 R204, P6, R204, UR6, RZ ;  /* 0x00000006cccc7c10 */ /* 0x000fc6000ffde0ff */
[----:B------:R-:W-:Y:S01]  /*19770*/  STL [R1+0x8ec], R206 ;  /* 0x0008ecce01007387 */ /* 0x000fe20000100800 */
[----:B------:R-:W-:Y:S02]  /*19780*/  IADD3 R210, P1, R210, UR6, RZ ;  /* 0x00000006d2d27c10 */ /* 0x000fe4000ff3e0ff */
[----:B------:R-:W-:Y:S02]  /*19790*/  IADD3.X R208, R208, UR7, RZ, P2, !PT ;  /* 0x00000007d0d07c10 */ /* 0x000fe400097fe4ff */
[----:B------:R-:W-:Y:S02]  /*197a0*/  IADD3 R216, P2, R216, UR6, RZ ;  /* 0x00000006d8d87c10 */ /* 0x000fe4000ff5e0ff */
[----:B------:R-:W-:Y:S01]  /*197b0*/  IADD3.X R217, R217, UR7, RZ, P3, !PT ;  /* 0x00000007d9d97c10 */ /* 0x000fe20009ffe4ff */
[----:B0-----:R-:W4:Y:S04]  /*197c0*/  LDL.LU R248, [R1+0x560] ;  /* 0x0005600001f87983 */ /* 0x001f280000300800 */
[----:B------:R-:W-:Y:S01]  /*197d0*/  STL [R1+0x5b8], R204 ;  /* 0x0005b8cc01007387 */ /* 0x000fe20000100800 */
[----:B------:R-:W-:-:S03]  /*197e0*/  IADD3 R220, P3, R220, UR6, RZ ;  /* 0x00000006dcdc7c10 */ /* 0x000fc6000ff7e0ff */
[----:B------:R-:W-:Y:S01]  /*197f0*/  STL [R1+0x5b0], R210 ;  /* 0x0005b0d201007387 */ /* 0x000fe20000100800 */
[----:B------:R-:W-:-:S03]  /*19800*/  IADD3.X R221, R221, UR7, RZ, P4, !PT ;  /* 0x00000007dddd7c10 */ /* 0x000fc6000a7fe4ff */
[----:B------:R-:W-:Y:S01]  /*19810*/  STL [R1+0x5d4], R208 ;  /* 0x0005d4d001007387 */ /* 0x000fe20000100800 */
[----:B------:R-:W-:-:S03]  /*19820*/  IADD3 R224, P4, R224, UR6, RZ ;  /* 0x00000006e0e07c10 */ /* 0x000fc6000ff9e0ff */
[----:B------:R-:W-:Y:S01]  /*19830*/  STL [R1+0x5a8], R216 ;  /* 0x0005a8d801007387 */ /* 0x000fe20000100800 */
[----:B------:R-:W-:-:S03]  /*19840*/  IADD3.X R225, R225, UR7, RZ, P5, !PT ;  /* 0x00000007e1e17c10 */ /* 0x000fc6000affe4ff */
[----:B------:R-:W-:Y:S01]  /*19850*/  STL [R1+0x5cc], R217 ;  /* 0x0005ccd901007387 */ /* 0x000fe20000100800 */
[----:B------:R-:W-:-:S03]  /*19860*/  IADD3 R228, P5, R228, UR6, RZ ;  /* 0x00000006e4e47c10 */ /* 0x000fc6000ffbe0ff */
        /* <DEDUP_REMOVED lines=16> */
[----:B------:R-:W-:Y:S04]  /*19970*/  STL [R1+0x5a4], R236 ;  /* 0x0005a4ec01007387 */ /* 0x000fe80000100800 */
[----:B------:R-:W-:Y:S01]  /*19980*/  STL [R1+0x578], R237 ;  /* 0x000578ed01007387 */ /* 0x000fe20000100800 */
[----:B--2---:R-:W-:-:S02]  /*19990*/  IADD3.X R240, R240, UR7, RZ, P3, !PT ;  /* 0x00000007f0f07c10 */ /* 0x004fc40009ffe4ff */
[----:B------:R-:W-:Y:S02]  /*199a0*/  IADD3 R241, P3, R241, UR6, RZ ;  /* 0x00000006f1f17c10 */ /* 0x000fe4000ff7e0ff */
[----:B------:R-:W-:Y:S01]  /*199b0*/  IADD3.X R244, R244, UR7, RZ, P4, !PT ;  /* 0x00000007f4f47c10 */ /* 0x000fe2000a7fe4ff */
[----:B------:R-:W-:Y:S04]  /*199c0*/  STL [R1+0x59c], R240 ;  /* 0x00059cf001007387 */ /* 0x000fe80000100800 */
[----:B------:R-:W-:Y:S04]  /*199d0*/  STL [R1+0x570], R241 ;  /* 0x000570f101007387 */ /* 0x000fe80000100800 */
[----:B------:R-:W2:Y:S01]  /*199e0*/  LDL.LU R207, [R1+0x558] ;  /* 0x0005580001cf7983 */ /* 0x000ea20000300800 */
[----:B------:R-:W-:-:S03]  /*199f0*/  IADD3 R245, P4, R245, UR6, RZ ;  /* 0x00000006f5f57c10 */ /* 0x000fc6000ff9e0ff */
[----:B------:R-:W-:Y:S04]  /*19a00*/  STL [R1+0x594], R244 ;  /* 0x000594f401007387 */ /* 0x000fe80000100800 */
[----:B------:R-:W2:Y:S04]  /*19a10*/  LDL.LU R205, [R1+0x57c] ;  /* 0x00057c0001cd7983 */ /* 0x000ea80000300800 */
[----:B------:R-:W-:Y:S04]  /*19a20*/  STL [R1+0x568], R245 ;  /* 0x000568f501007387 */ /* 0x000fe80000100800 */
[----:B------:R-:W2:Y:S01]  /*19a30*/  LDL.LU R211, [R1+0x550] ;  /* 0x0005500001d37983 */ /* 0x000ea20000300800 */
[----:B---3--:R-:W-:-:S05]  /*19a40*/  IADD3.X R249, R249, UR7, RZ, P5, !PT ;  /* 0x00000007f9f97c10 */ /* 0x008fca000affe4ff */
[----:B------:R0:W-:Y:S04]  /*19a50*/  STL [R1+0x58c], R249 ;  /* 0x00058cf901007387 */ /* 0x0001e80000100800 */
[----:B------:R-:W3:Y:S04]  /*19a60*/  LDL.LU R209, [R1+0x574] ;  /* 0x0005740001d17983 */ /* 0x000ee80000300800 */
[----:B------:R-:W3:Y:S04]  /*19a70*/  LDL.LU R202, [R1+0x548] ;  /* 0x0005480001ca7983 */ /* 0x000ee80000300800 */
[----:B------:R-:W3:Y:S04]  /*19a80*/  LDL.LU R251, [R1+0x56c] ;  /* 0x00056c0001fb7983 */ /* 0x000ee80000300800 */
[----:B0-----:R-:W3:Y:S01]  /*19a90*/  LDL.LU R249, [R1+0x540] ;  /* 0x0005400001f97983 */ /* 0x001ee20000300800 */
[----:B----4-:R-:W-:-:S03]  /*19aa0*/  IADD3 R248, P5, R248, UR6, RZ ;  /* 0x00000006f8f87c10 */ /* 0x010fc6000ffbe0ff */
        /* <DEDUP_REMOVED lines=13> */
[----:B0-----:R-:W4:Y:S04]  /*19b80*/  LDL.LU R248, [R1+0x534] ;  /* 0x0005340001f87983 */ /* 0x001f280000300800 */
[----:B------:R-:W4:Y:S04]  /*19b90*/  LDL.LU R232, [R1+0x508] ;  /* 0x0005080001e87983 */ /* 0x000f280000300800 */
[----:B------:R-:W4:Y:S04]  /*19ba0*/  LDL.LU R233, [R1+0x52c] ;  /* 0x00052c0001e97983 */ /* 0x000f280000300800 */
[----:B------:R-:W4:Y:S01]  /*19bb0*/  LDL.LU R236, [R1+0x500] ;  /* 0x0005000001ec7983 */ /* 0x000f220000300800 */
[----:B------:R-:W-:-:S05]  /*19bc0*/  IADD3.X R252, R252, UR7, RZ, P6, !PT ;  /* 0x00000007fcfc7c10 */ /* 0x000fca000b7fe4ff */
[----:B------:R0:W-:Y:S04]  /*19bd0*/  STL [R1+0x584], R252 ;  /* 0x000584fc01007387 */ /* 0x0001e80000100800 */
[----:B------:R-:W4:Y:S04]  /*19be0*/  LDL.LU R237, [R1+0x524] ;  /* 0x0005240001ed7983 */ /* 0x000f280000300800 */
[----:B------:R-:W4:Y:S04]  /*19bf0*/  LDL.LU R240, [R1+0x4f8] ;  /* 0x0004f80001f07983 */ /* 0x000f280000300800 */
[----:B------:R-:W4:Y:S04]  /*19c00*/  LDL.LU R241, [R1+0x51c] ;  /* 0x00051c0001f17983 */ /* 0x000f280000300800 */
[----:B------:R-:W4:Y:S04]  /*19c10*/  LDL.LU R244, [R1+0x4f0] ;  /* 0x0004f00001f47983 */ /* 0x000f280000300800 */
[----:B------:R-:W4:Y:S04]  /*19c20*/  LDL.LU R245, [R1+0x514] ;  /* 0x0005140001f57983 */ /* 0x000f280000300800 */
[----:B0-----:R-:W4:Y:S01]  /*19c30*/  LDL.LU R252, [R1+0x4e8] ;  /* 0x0004e80001fc7983 */ /* 0x001f220000300800 */
[----:B--2---:R-:W-:-:S02]  /*19c40*/  IADD3 R207, P6, R207, UR6, RZ ;  /* 0x00000006cfcf7c10 */ /* 0x004fc4000ffde0ff */
[----:B------:R-:W-:-:S03]  /*19c50*/  IADD3.X R205, R205, UR7, RZ, P1, !PT ;  /* 0x00000007cdcd7c10 */ /* 0x000fc60008ffe4ff */
[----:B------:R-:W-:Y:S01]  /*19c60*/  STL [R1+0x558], R207 ;  /* 0x000558cf01007387 */ /* 0x000fe20000100800 */
[----:B------:R-:W-:-:S03]  /*19c70*/  IADD3 R211, P1, R211, UR6, RZ ;  /* 0x00000006d3d37c10 */ /* 0x000fc6000ff3e0ff */
[----:B------:R-:W-:Y:S04]  /*19c80*/  STL [R1+0x57c], R205 ;  /* 0x00057ccd01007387 */ /* 0x000fe80000100800 */
[----:B------:R-:W-:Y:S01]  /*19c90*/  STL [R1+0x550], R211 ;  /* 0x000550d301007387 */ /* 0x000fe20000100800 */
[----:B---3--:R-:W-:Y:S02]  /*19ca0*/  IADD3.X R209, R209, UR7, RZ, P2, !PT ;  /* 0x00000007d1d17c10 */ /* 0x008fe400097fe4ff */
[----:B------:R-:W-:Y:S02]  /*19cb0*/  IADD3.X R251, R251, UR7, RZ, P3, !PT ;  /* 0x00000007fbfb7c10 */ /* 0x000fe40009ffe4ff */
[----:B------:R-:W-:Y:S01]  /*19cc0*/  IADD3 R202, P2, R202, UR6, RZ ;  /* 0x00000006caca7c10 */ /* 0x000fe2000ff5e0ff */
[----:B------:R-:W-:Y:S01]  /*19cd0*/  STL [R1+0x574], R209 ;  /* 0x000574d101007387 */ /* 0x000fe20000100800 */
[----:B------:R-:W-:-:S02]  /*19ce0*/  IADD3 R249, P3, R249, UR6, RZ ;  /* 0x00000006f9f97c10 */ /* 0x000fc4000ff7e0ff */
[----:B----4-:R-:W-:Y:S02]  /*19cf0*/  IADD3.X R206, R206, UR7, RZ, P4, !PT ;  /* 0x00000007cece7c10 */ /* 0x010fe4000a7fe4ff */
[----:B------:R-:W-:Y:S02]  /*19d00*/  IADD3 R204, P4, R204, UR6, RZ ;  /* 0x00000006cccc7c10 */ /* 0x000fe4000ff9e0ff */
[----:B------:R-:W-:Y:S01]  /*19d10*/  IADD3.X R210, R210, UR7, RZ, P5, !PT ;  /* 0x00000007d2d27c10 */ /* 0x000fe2000affe4ff */
[----:B------:R0:W-:Y:S04]  /*19d20*/  STL [R1+0x540], R249 ;  /* 0x000540f901007387 */ /* 0x0001e80000100800 */
[----:B------:R-:W-:Y:S01]  /*19d30*/  STL [R1+0x548], R202 ;  /* 0x000548ca01007387 */ /* 0x000fe20000100800 */
[----:B------:R-:W-:-:S02]  /*19d40*/  IADD3 R208, P5, R208, UR6, RZ ;  /* 0x00000006d0d07c10 */ /* 0x000fc4000ffbe0ff */
[----:B------:R-:W-:Y:S02]  /*19d50*/  IADD3.X R216, R216, UR7, RZ, P6, !PT ;  /* 0x00000007d8d87c10 */ /* 0x000fe4000b7fe4ff */
[----:B------:R-:W-:Y:S02]  /*19d60*/  IADD3 R217, P6, R217, UR6, RZ ;  /* 0x00000006d9d97c10 */ /* 0x000fe4000ffde0ff */
[----:B------:R-:W-:Y:S02]  /*19d70*/  IADD3.X R220, R220, UR7, RZ, P1, !PT ;  /* 0x00000007dcdc7c10 */ /* 0x000fe40008ffe4ff */
[----:B------:R-:W-:Y:S01]  /*19d80*/  IADD3 R221, P1, R221, UR6, RZ ;  /* 0x00000006dddd7c10 */ /* 0x000fe2000ff3e0ff */
[----:B0-----:R-:W2:Y:S04]  /*19d90*/  LDL.LU R249, [R1+0x50c] ;  /* 0x00050c0001f97983 */ /* 0x001ea80000300800 */
[----:B------:R-:W-:Y:S04]  /*19da0*/  STL [R1+0x56c], R251 ;  /* 0x00056cfb01007387 */ /* 0x000fe80000100800 */
[----:B------:R-:W-:Y:S04]  /*19db0*/  STL [R1+0x564], R206 ;  /* 0x000564ce01007387 */ /* 0x000fe80000100800 */
[----:B------:R-:W-:Y:S04]  /*19dc0*/  STL [R1+0x538], R204 ;  /* 0x000538cc01007387 */ /* 0x000fe80000100800 */
[----:B------:R-:W-:Y:S04]  /*19dd0*/  STL [R1+0x55c], R210 ;  /* 0x00055cd201007387 */ /* 0x000fe80000100800 */
[----:B------:R-:W-:Y:S01]  /*19de0*/  STL [R1+0x530], R208 ;  /* 0x000530d001007387 */ /* 0x000fe20000100800 */
[----:B------:R-:W-:-:S03]  /*19df0*/  IADD3.X R224, R224, UR7, RZ, P2, !PT ;  /* 0x00000007e0e07c10 */ /* 0x000fc600097fe4ff */
[----:B------:R-:W-:Y:S01]  /*19e00*/  STL [R1+0x554], R216 ;  /* 0x000554d801007387 */ /* 0x000fe20000100800 */
[----:B------:R-:W-:-:S03]  /*19e10*/  IADD3 R225, P2, R225, UR6, RZ ;  /* 0x00000006e1e17c10 */ /* 0x000fc6000ff5e0ff */
[----:B------:R-:W-:Y:S01]  /*19e20*/  STL [R1+0x528], R217 ;  /* 0x000528d901007387 */ /* 0x000fe20000100800 */
[----:B------:R-:W-:-:S03]  /*19e30*/  IADD3.X R248, R248, UR7, RZ, P4, !PT ;  /* 0x00000007f8f87c10 */ /* 0x000fc6000a7fe4ff */
[----:B------:R-:W-:Y:S01]  /*19e40*/  STL [R1+0x54c], R220 ;  /* 0x00054cdc01007387 */ /* 0x000fe20000100800 */
[----:B------:R-:W-:-:S03]  /*19e50*/  IADD3.X R228, R228, UR7, RZ, P3, !PT ;  /* 0x00000007e4e47c10 */ /* 0x000fc60009ffe4ff */
[----:B------:R-:W-:Y:S01]  /*19e60*/  STL [R1+0x520], R221 ;  /* 0x000520dd01007387 */ /* 0x000fe20000100800 */
[----:B------:R-:W-:-:S03]  /*19e70*/  IADD3 R229, P3, R229, UR6, RZ ;  /* 0x00000006e5e57c10 */ /* 0x000fc6000ff7e0ff */
[----:B------:R-:W-:Y:S04]  /*19e80*/  STL [R1+0x544], R224 ;  /* 0x000544e001007387 */ /* 0x000fe80000100800 */
[----:B------:R-:W-:Y:S01]  /*19e90*/  STL [R1+0x518], R225 ;  /* 0x000518e101007387 */ /* 0x000fe20000100800 */
[----:B------:R-:W-:-:S03]  /*19ea0*/  IADD3 R232, P4, R232, UR6, RZ ;  /* 0x00000006e8e87c10 */ /* 0x000fc6000ff9e0ff */
[----:B------:R0:W-:Y:S01]  /*19eb0*/  STL [R1+0x534], R248 ;  /* 0x000534f801007387 */ /* 0x0001e20000100800 */
[----:B------:R-:W-:-:S03]  /*19ec0*/  IADD3.X R233, R233, UR7, RZ, P5, !PT ;  /* 0x00000007e9e97c10 */ /* 0x000fc6000affe4ff */
[----:B------:R-:W-:Y:S01]  /*19ed0*/  STL [R1+0x53c], R228 ;  /* 0x00053ce401007387 */ /* 0x000fe20000100800 */
[----:B------:R-:W-:-:S03]  /*19ee0*/  IADD3 R236, P5, R236, UR6, RZ ;  /* 0x00000006ecec7c10 */ /* 0x000fc6000ffbe0ff */
[----:B0-----:R-:W3:Y:S04]  /*19ef0*/  LDL.LU R248, [R1+0x4e0] ;  /* 0x0004e00001f87983 */ /* 0x001ee80000300800 */
[----:B------:R-:W-:Y:S04]  /*19f00*/  STL [R1+0x510], R229 ;  /* 0x000510e501007387 */ /* 0x000fe80000100800 */
[----:B------:R-:W-:Y:S04]  /*19f10*/  STL [R1+0x508], R232 ;  /* 0x000508e801007387 */ /* 0x000fe80000100800 */
[----:B------:R-:W-:Y:S04]  /*19f20*/  STL [R1+0x52c], R233 ;  /* 0x00052ce901007387 */ /* 0x000fe80000100800 */
[----:B------:R-:W-:Y:S01]  /*19f30*/  STL [R1+0x500], R236 ;  /* 0x000500ec01007387 */ /* 0x000fe20000100800 */
[----:B------:R-:W-:-:S02]  /*19f40*/  IADD3.X R237, R237, UR7, RZ, P6, !PT ;  /* 0x00000007eded7c10 */ /* 0x000fc4000b7fe4ff */
[----:B------:R-:W-:Y:S02]  /*19f50*/  IADD3 R240, P6, R240, UR6, RZ ;  /* 0x00000006f0f07c10 */ /* 0x000fe4000ffde0ff */
[----:B------:R-:W-:Y:S02]  /*19f60*/  IADD3.X R241, R241, UR7, RZ, P1, !PT ;  /* 0x00000007f1f17c10 */ /* 0x000fe40008ffe4ff */
[----:B------:R-:W-:Y:S02]  /*19f70*/  IADD3 R244, P1, R244, UR6, RZ ;  /* 0x00000006f4f47c10 */ /* 0x000fe4000ff3e0ff */
[----:B------:R-:W-:Y:S01]  /*19f80*/  IADD3.X R245, R245, UR7, RZ, P2, !PT ;  /* 0x00000007f5f57c10 */ /* 0x000fe200097fe4ff */
[----:B------:R-:W-:Y:S04]  /*19f90*/  STL [R1+0x524], R237 ;  /* 0x000524ed01007387 */ /* 0x000fe80000100800 */
[----:B------:R-:W-:Y:S04]  /*19fa0*/  STL [R1+0x4f8], R240 ;  /* 0x0004f8f001007387 */ /* 0x000fe80000100800 */
[----:B------:R-:W-:Y:S04]  /*19fb0*/  STL [R1+0x51c], R241 ;  /* 0x00051cf101007387 */ /* 0x000fe80000100800 */
[----:B------:R-:W4:Y:S01]  /*19fc0*/  LDL.LU R207, [R1+0x504] ;  /* 0x0005040001cf7983 */ /* 0x000f220000300800 */
[----:B------:R-:W-:-:S03]  /*19fd0*/  IADD3 R252, P2, R252, UR6, RZ ;  /* 0x00000006fcfc7c10 */ /* 0x000fc6000ff5e0ff */
        /* <DEDUP_REMOVED lines=23> */
[----:B0-----:R-:W2:Y:S04]  /*1a150*/  LDL.LU R249, [R1+0x490] ;  /* 0x0004900001f97983 */ /* 0x001ea80000300800 */
[----:B------:R-:W2:Y:S04]  /*1a160*/  LDL.LU R232, [R1+0x4b4] ;  /* 0x0004b40001e87983 */ /* 0x000ea80000300800 */
[----:B------:R-:W2:Y:S04]  /*1a170*/  LDL.LU R233, [R1+0x488] ;  /* 0x0004880001e97983 */ /* 0x000ea80000300800 */
[----:B------:R-:W2:Y:S01]  /*1a180*/  LDL.LU R236, [R1+0x4ac] ;  /* 0x0004ac0001ec7983 */ /* 0x000ea20000300800 */
[----:B---3--:R-:W-:-:S05]  /*1a190*/  IADD3 R248, P3, R248, UR6, RZ ;  /* 0x00000006f8f87c10 */ /* 0x008fca000ff7e0ff */
[----:B------:R0:W-:Y:S04]  /*1a1a0*/  STL [R1+0x4e0], R248 ;  /* 0x0004e0f801007387 */ /* 0x0001e80000100800 */
[----:B------:R-:W3:Y:S04]  /*1a1b0*/  LDL.LU R237, [R1+0x480] ;  /* 0x0004800001ed7983 */ /* 0x000ee80000300800 */
[----:B------:R-:W3:Y:S04]  /*1a1c0*/  LDL.LU R240, [R1+0x4a4] ;  /* 0x0004a40001f07983 */ /* 0x000ee80000300800 */
[----:B------:R-:W3:Y:S04]  /*1a1d0*/  LDL.LU R241, [R1+0x478] ;  /* 0x0004780001f17983 */ /* 0x000ee80000300800 */
[----:B------:R-:W3:Y:S04]  /*1a1e0*/  LDL.LU R244, [R1+0x49c] ;  /* 0x00049c0001f47983 */ /* 0x000ee80000300800 */
[----:B------:R-:W3:Y:S04]  /*1a1f0*/  LDL.LU R245, [R1+0x470] ;  /* 0x0004700001f57983 */ /* 0x000ee80000300800 */
[----:B0-----:R-:W3:Y:S01]  /*1a200*/  LDL.LU R248, [R1+0x494] ;  /* 0x0004940001f87983 */ /* 0x001ee20000300800 */
[----:B----4-:R-:W-:-:S02]  /*1a210*/  IADD3.X R207, R207, UR7, RZ, P4, !PT ;  /* 0x00000007cfcf7c10 */ /* 0x010fc4000a7fe4ff */
[----:B------:R-:W-:Y:S02]  /*1a220*/  IADD3 R205, P4, R205, UR6, RZ ;  /* 0x00000006cdcd7c10 */ /* 0x000fe4000ff9e0ff */
[----:B------:R-:W-:Y:S02]  /*1a230*/  IADD3.X R211, R211, UR7, RZ, P5, !PT ;  /* 0x00000007d3d37c10 */ /* 0x000fe4000affe4ff */
[----:B------:R-:W-:Y:S01]  /*1a240*/  IADD3 R209, P5, R209, UR6, RZ ;  /* 0x00000006d1d17c10 */ /* 0x000fe2000ffbe0ff */
        /* <DEDUP_REMOVED lines=19> */
[----:B------:R-:W-:Y:S02]  /*1a380*/  IADD3.X R217, R217, UR7, RZ, P4, !PT ;  /* 0x00000007d9d97c10 */ /* 0x000fe4000a7fe4ff */
[----:B------:R-:W-:Y:S02]  /*1a390*/  IADD3 R220, P4, R220, UR6, RZ ;  /* 0x00000006dcdc7c10 */ /* 0x000fe4000ff9e0ff */
[----:B------:R-:W-:Y:S01]  /*1a3a0*/  IADD3.X R221, R221, UR7, RZ, P5, !PT ;  /* 0x00000007dddd7c10 */ /* 0x000fe2000affe4ff */
[----:B------:R-:W-:Y:S01]  /*1a3b0*/  STL [R1+0x4dc], R208 ;  /* 0x0004dcd001007387 */ /* 0x000fe20000100800 */
[----:B------:R-:W-:-:S03]  /*1a3c0*/  IADD3 R224, P5, R224, UR6, RZ ;  /* 0x00000006e0e07c10 */ /* 0x000fc6000ffbe0ff */
[----:B------:R-:W-:Y:S01]  /*1a3d0*/  STL [R1+0x4b0], R216 ;  /* 0x0004b0d801007387 */ /* 0x000fe20000100800 */
[----:B------:R-:W-:Y:S02]  /*1a3e0*/  IADD3.X R225, R225, UR7, RZ, P6, !PT ;  /* 0x00000007e1e17c10 */ /* 0x000fe4000b7fe4ff */
[----:B------:R-:W-:Y:S01]  /*1a3f0*/  IADD3.X R229, R229, UR7, RZ, P1, !PT ;  /* 0x00000007e5e57c10 */ /* 0x000fe20008ffe4ff */
[----:B------:R-:W-:Y:S01]  /*1a400*/  STL [R1+0x4d4], R217 ;  /* 0x0004d4d901007387 */ /* 0x000fe20000100800 */
[----:B------:R-:W-:-:S03]  /*1a410*/  IADD3 R249, P1, R249, UR6, RZ ;  /* 0x00000006f9f97c10 */ /* 0x000fc6000ff3e0ff */
[----:B------:R-:W-:Y:S01]  /*1a420*/  STL [R1+0x4a8], R220 ;  /* 0x0004a8dc01007387 */ /* 0x000fe20000100800 */
[----:B------:R-:W-:-:S03]  /*1a430*/  IADD3 R228, P6, R228, UR6, RZ ;  /* 0x00000006e4e47c10 */ /* 0x000fc6000ffde0ff */
        /* <DEDUP_REMOVED lines=8> */
[----:B0-----:R-:W2:Y:S01]  /*1a4c0*/  LDL.LU R249, [R1+0x48c] ;  /* 0x00048c0001f97983 */ /* 0x001ea20000300800 */
[----:B---3--:R-:W-:-:S03]  /*1a4d0*/  IADD3 R237, P3, R237, UR6, RZ ;  /* 0x00000006eded7c10 */ /* 0x008fc6000ff7e0ff */
[----:B------:R-:W-:Y:S01]  /*1a4e0*/  STL [R1+0x4bc], R229 ;  /* 0x0004bce501007387 */ /* 0x000fe20000100800 */
[----:B------:R-:W-:-:S03]  /*1a4f0*/  IADD3.X R240, R240, UR7, RZ, P4, !PT ;  /* 0x00000007f0f07c10 */ /* 0x000fc6000a7fe4ff */
[----:B------:R-:W-:Y:S01]  /*1a500*/  STL [R1+0x4b4], R232 ;  /* 0x0004b4e801007387 */ /* 0x000fe20000100800 */
[----:B------:R-:W-:-:S03]  /*1a510*/  IADD3 R241, P4, R241, UR6, RZ ;  /* 0x00000006f1f17c10 */ /* 0x000fc6000ff9e0ff */
[----:B------:R-:W-:Y:S04]  /*1a520*/  STL [R1+0x488], R233 ;  /* 0x000488e901007387 */ /* 0x000fe80000100800 */
[----:B------:R-:W-:Y:S01]  /*1a530*/  STL [R1+0x4ac], R236 ;  /* 0x0004acec01007387 */ /* 0x000fe20000100800 */
[----:B------:R-:W-:-:S03]  /*1a540*/  IADD3.X R244, R244, UR7, RZ, P5, !PT ;  /* 0x00000007f4f47c10 */ /* 0x000fc6000affe4ff */
[----:B------:R-:W-:Y:S01]  /*1a550*/  STL [R1+0x480], R237 ;  /* 0x000480ed01007387 */ /* 0x000fe20000100800 */
[----:B------:R-:W-:-:S03]  /*1a560*/  IADD3 R245, P5, R245, UR6, RZ ;  /* 0x00000006f5f57c10 */ /* 0x000fc6000ffbe0ff */
[----:B------:R-:W-:Y:S04]  /*1a570*/  STL [R1+0x4a4], R240 ;  /* 0x0004a4f001007387 */ /* 0x000fe80000100800 */
[----:B------:R-:W-:Y:S01]  /*1a580*/  STL [R1+0x478], R241 ;  /* 0x000478f101007387 */ /* 0x000fe20000100800 */
[----:B------:R-:W-:-:S03]  /*1a590*/  IADD3.X R248, R248, UR7, RZ, P6, !PT ;  /* 0x00000007f8f87c10 */ /* 0x000fc6000b7fe4ff */
[----:B------:R-:W3:Y:S04]  /*1a5a0*/  LDL.LU R205, [R1+0x460] ;  /* 0x0004600001cd7983 */ /* 0x000ee80000300800 */
[----:B------:R-:W-:Y:S04]  /*1a5b0*/  STL [R1+0x49c], R244 ;  /* 0x00049cf401007387 */ /* 0x000fe80000100800 */
[----:B------:R-:W3:Y:S04]  /*1a5c0*/  LDL.LU R211, [R1+0x484] ;  /* 0x0004840001d37983 */ /* 0x000ee80000300800 */
[----:B------:R-:W-:Y:S04]  /*1a5d0*/  STL [R1+0x470], R245 ;  /* 0x000470f501007387 */ /* 0x000fe80000100800 */
[----:B------:R-:W3:Y:S04]  /*1a5e0*/  LDL.LU R209, [R1+0x458] ;  /* 0x0004580001d17983 */ /* 0x000ee80000300800 */
[----:B------:R-:W-:Y:S04]  /*1a5f0*/  STL [R1+0x494], R248 ;  /* 0x000494f801007387 */ /* 0x000fe80000100800 */
[----:B------:R-:W3:Y:S04]  /*1a600*/  LDL.LU R202, [R1+0x47c] ;  /* 0x00047c0001ca7983 */ /* 0x000ee80000300800 */
[----:B------:R-:W3:Y:S04]  /*1a610*/  LDL.LU R251, [R1+0x450] ;  /* 0x0004500001fb7983 */ /* 0x000ee80000300800 */
[----:B------:R-:W3:Y:S04]  /*1a620*/  LDL.LU R206, [R1+0x474] ;  /* 0x0004740001ce7983 */ /* 0x000ee80000300800 */
[----:B------:R-:W3:Y:S04]  /*1a630*/  LDL.LU R204, [R1+0x448] ;  /* 0x0004480001cc7983 */ /* 0x000ee80000300800 */
[----:B------:R-:W3:Y:S04]  /*1a640*/  LDL.LU R210, [R1+0x46c] ;  /* 0x00046c0001d27983 */ /* 0x000ee80000300800 */
[----:B------:R-:W3:Y:S04]  /*1a650*/  LDL.LU R208, [R1+0x440] ;  /* 0x0004400001d07983 */ /* 0x000ee80000300800 */
[----:B------:R-:W3:Y:S01]  /*1a660*/  LDL.LU R216, [R1+0x464] ;  /* 0x0004640001d87983 */ /* 0x000ee20000300800 */
[----:B----4-:R-:W-:-:S05]  /*1a670*/  IADD3 R252, P6, R252, UR6, RZ ;  /* 0x00000006fcfc7c10 */ /* 0x010fca000ffde0ff */
        /* <DEDUP_REMOVED lines=19> */
[----:B------:R-:W2:Y:S01]  /*1a7b0*/  LDL.LU R245, [R1+0x3f8] ;  /* 0x0003f80001f57983 */ /* 0x000ea20000300800 */
[----:B---3--:R-:W-:-:S03]  /*1a7c0*/  IADD3 R205, P1, R205, UR6, RZ ;  /* 0x00000006cdcd7c10 */ /* 0x008fc6000ff3e0ff */
[----:B0-----:R-:W3:Y:S01]  /*1a7d0*/  LDL.LU R249, [R1+0x41c] ;  /* 0x00041c0001f97983 */ /* 0x001ee20000300800 */
[----:B------:R-:W-:Y:S02]  /*1a7e0*/  IADD3.X R211, R211, UR7, RZ, P2, !PT ;  /* 0x00000007d3d37c10 */ /* 0x000fe400097fe4ff */
[----:B------:R-:W-:Y:S02]  /*1a7f0*/  IADD3 R209, P2, R209, UR6, RZ ;  /* 0x00000006d1d17c10 */ /* 0x000fe4000ff5e0ff */
[----:B------:R-:W-:Y:S02]  /*1a800*/  IADD3.X R202, R202, UR7, RZ, P3, !PT ;  /* 0x00000007caca7c10 */ /* 0x000fe40009ffe4ff */
[----:B------:R-:W-:Y:S01]  /*1a810*/  IADD3 R251, P3, R251, UR6, RZ ;  /* 0x00000006fbfb7c10 */ /* 0x000fe2000ff7e0ff */
[----:B------:R-:W-:Y:S01]  /*1a820*/  STL [R1+0x460], R205 ;  /* 0x000460cd01007387 */ /* 0x000fe20000100800 */
[----:B------:R-:W-:-:S03]  /*1a830*/  IADD3.X R206, R206, UR7, RZ, P4, !PT ;  /* 0x00000007cece7c10 */ /* 0x000fc6000a7fe4ff */
[----:B------:R-:W-:Y:S01]  /*1a840*/  STL [R1+0x484], R211 ;  /* 0x000484d301007387 */ /* 0x000fe20000100800 */
[----:B------:R-:W-:-:S03]  /*1a850*/  IADD3 R204, P4, R204, UR6, RZ ;  /* 0x00000006cccc7c10 */ /* 0x000fc6000ff9e0ff */
[----:B------:R-:W-:Y:S01]  /*1a860*/  STL [R1+0x458], R209 ;  /* 0x000458d101007387 */ /* 0x000fe20000100800 */
        /* <DEDUP_REMOVED lines=8> */
[----:B----4-:R-:W-:-:S05]  /*1a8f0*/  IADD3 R252, P6, R252, UR6, RZ ;  /* 0x00000006fcfc7c10 */ /* 0x010fca000ffde0ff */
[----:B------:R0:W-:Y:S04]  /*1a900*/  STL [R1+0x438], R252 ;  /* 0x000438fc01007387 */ /* 0x0001e80000100800 */
[----:B------:R-:W-:Y:S04]  /*1a910*/  STL [R1+0x440], R208 ;  /* 0x000440d001007387 */ /* 0x000fe80000100800 */
[----:B0-----:R-:W4:Y:S01]  /*1a920*/  LDL.LU R252, [R1+0x3f0] ;  /* 0x0003f00001fc7983 */ /* 0x001f220000300800 */
[----:B------:R-:W-:Y:S02]  /*1a930*/  IADD3.X R217, R217, UR7, RZ, P1, !PT ;  /* 0x00000007d9d97c10 */ /* 0x000fe40008ffe4ff */
[----:B------:R-:W-:-:S02]  /*1a940*/  IADD3 R220, P1, R220, UR6, RZ ;  /* 0x00000006dcdc7c10 */ /* 0x000fc4000ff3e0ff */
[----:B------:R-:W-:Y:S02]  /*1a950*/  IADD3.X R221, R221, UR7, RZ, P2, !PT ;  /* 0x00000007dddd7c10 */ /* 0x000fe400097fe4ff */
[----:B------:R-:W-:Y:S01]  /*1a960*/  IADD3 R224, P2, R224, UR6, RZ ;  /* 0x00000006e0e07c10 */ /* 0x000fe2000ff5e0ff */
        /* <DEDUP_REMOVED lines=20> */
[----:B--2---:R-:W-:-:S02]  /*1aab0*/  IADD3 R237, P6, R237, UR6, RZ ;  /* 0x00000006eded7c10 */ /* 0x004fc4000ffde0ff */
[----:B------:R-:W-:Y:S02]  /*1aac0*/  IADD3.X R240, R240, UR7, RZ, P1, !PT ;  /* 0x00000007f0f07c10 */ /* 0x000fe40008ffe4ff */
[----:B------:R-:W-:Y:S02]  /*1aad0*/  IADD3 R241, P1, R241, UR6, RZ ;  /* 0x00000006f1f17c10 */ /* 0x000fe4000ff3e0ff */
[----:B------:R-:W-:Y:S02]  /*1aae0*/  IADD3.X R244, R244, UR7, RZ, P2, !PT ;  /* 0x00000007f4f47c10 */ /* 0x000fe400097fe4ff */
[----:B------:R-:W-:Y:S01]  /*1aaf0*/  IADD3 R245, P2, R245, UR6, RZ ;  /* 0x00000006f5f57c10 */ /* 0x000fe2000ff5e0ff */
[----:B------:R-:W-:Y:S04]  /*1ab00*/  STL [R1+0x408], R237 ;  /* 0x000408ed01007387 */ /* 0x000fe80000100800 */
[----:B------:R-:W-:Y:S04]  /*1ab10*/  STL [R1+0x42c], R240 ;  /* 0x00042cf001007387 */ /* 0x000fe80000100800 */
[----:B------:R-:W-:Y:S04]  /*1ab20*/  STL [R1+0x400], R241 ;  /* 0x000400f101007387 */ /* 0x000fe80000100800 */
[----:B------:R-:W2:Y:S01]  /*1ab30*/  LDL.LU R207, [R1+0x3e8] ;  /* 0x0003e80001cf7983 */ /* 0x000ea20000300800 */
[----:B---3--:R-:W-:-:S03]  /*1ab40*/  IADD3.X R249, R249, UR7, RZ, P3, !PT ;  /* 0x00000007f9f97c10 */ /* 0x008fc60009ffe4ff */
[----:B------:R-:W-:Y:S04]  /*1ab50*/  STL [R1+0x424], R244 ;  /* 0x000424f401007387 */ /* 0x000fe80000100800 */
[----:B------:R-:W3:Y:S04]  /*1ab60*/  LDL.LU R205, [R1+0x40c] ;  /* 0x00040c0001cd7983 */ /* 0x000ee80000300800 */
[----:B------:R-:W-:Y:S04]  /*1ab70*/  STL [R1+0x3f8], R245 ;  /* 0x0003f8f501007387 */ /* 0x000fe80000100800 */
[----:B------:R-:W3:Y:S04]  /*1ab80*/  LDL.LU R211, [R1+0x3e0] ;  /* 0x0003e00001d37983 */ /* 0x000ee80000300800 */
[----:B------:R0:W-:Y:S04]  /*1ab90*/  STL [R1+0x41c], R249 ;  /* 0x00041cf901007387 */ /* 0x0001e80000100800 */
[----:B------:R-:W3:Y:S04]  /*1aba0*/  LDL.LU R209, [R1+0x404] ;  /* 0x0004040001d17983 */ /* 0x000ee80000300800 */
[----:B------:R-:W3:Y:S04]  /*1abb0*/  LDL.LU R202, [R1+0x3d8] ;  /* 0x0003d80001ca7983 */ /* 0x000ee80000300800 */
[----:B------:R-:W3:Y:S04]  /*1abc0*/  LDL.LU R251, [R1+0x3fc] ;  /* 0x0003fc0001fb7983 */ /* 0x000ee80000300800 */
[----:B------:R-:W3:Y:S04]  /*1abd0*/  LDL.LU R206, [R1+0x3d0] ;  /* 0x0003d00001ce7983 */ /* 0x000ee80000300800 */
[----:B------:R-:W3:Y:S04]  /*1abe0*/  LDL.LU R204, [R1+0x3f4] ;  /* 0x0003f40001cc7983 */ /* 0x000ee80000300800 */
[----:B------:R-:W3:Y:S04]  /*1abf0*/  LDL.LU R210, [R1+0x3c8] ;  /* 0x0003c80001d27983 */ /* 0x000ee80000300800 */
[----:B------:R-:W3:Y:S04]  /*1ac00*/  LDL.LU R208, [R1+0x3ec] ;  /* 0x0003ec0001d07983 */ /* 0x000ee80000300800 */
[----:B------:R-:W3:Y:S04]  /*1ac10*/  LDL.LU R216, [R1+0x3c0] ;  /* 0x0003c00001d87983 */ /* 0x000ee80000300800 */
[----:B0-----:R-:W3:Y:S04]  /*1ac20*/  LDL.LU R249, [R1+0x3e4] ;  /* 0x0003e40001f97983 */ /* 0x001ee80000300800 */
[----:B------:R-:W3:Y:S04]  /*1ac30*/  LDL.LU R217, [R1+0x3b8] ;  /* 0x0003b80001d97983 */ /* 0x000ee80000300800 */
[----:B------:R-:W3:Y:S04]  /*1ac40*/  LDL.LU R220, [R1+0x3dc] ;  /* 0x0003dc0001dc7983 */ /* 0x000ee80000300800 */
[----:B------:R-:W3:Y:S01]  /*1ac50*/  LDL.LU R221, [R1+0x3b0] ;  /* 0x0003b00001dd7983 */ /* 0x000ee20000300800 */
[----:B----4-:R-:W-:-:S05]  /*1ac60*/  IADD3 R252, P3, R252, UR6, RZ ;  /* 0x00000006fcfc7c10 */ /* 0x010fca000ff7e0ff */
[----:B------:R0:W-:Y:S04]  /*1ac70*/  STL [R1+0x3f0], R252 ;  /* 0x0003f0fc01007387 */ /* 0x0001e80000100800 */
        /* <DEDUP_REMOVED lines=17> */
[----:B---3--:R-:W-:Y:S02]  /*1ad90*/  IADD3.X R205, R205, UR7, RZ, P5, !PT ;  /* 0x00000007cdcd7c10 */ /* 0x008fe4000affe4ff */
        /* <DEDUP_REMOVED lines=24> */
[----:B0-----:R-:W2:Y:S04]  /*1af20*/  LDL.LU R249, [R1+0x39c] ;  /* 0x00039c0001f97983 */ /* 0x001ea80000300800 */
[----:B------:R-:W-:Y:S04]  /*1af30*/  STL [R1+0x3c0], R216 ;  /* 0x0003c0d801007387 */ /* 0x000fe80000100800 */
[----:B------:R-:W-:Y:S04]  /*1af40*/  STL [R1+0x3b8], R217 ;  /* 0x0003b8d901007387 */ /* 0x000fe80000100800 */
[----:B------:R-:W-:Y:S04]  /*1af50*/  STL [R1+0x3dc], R220 ;  /* 0x0003dcdc01007387 */ /* 0x000fe80000100800 */
[----:B------:R-:W-:Y:S01]  /*1af60*/  STL [R1+0x3b0], R221 ;  /* 0x0003b0dd01007387 */ /* 0x000fe20000100800 */
[----:B----4-:R-:W-:-:S02]  /*1af70*/  IADD3.X R224, R224, UR7, RZ, P6, !PT ;  /* 0x00000007e0e07c10 */ /* 0x010fc4000b7fe4ff */
[----:B------:R-:W-:Y:S02]  /*1af80*/  IADD3 R225, P6, R225, UR6, RZ ;  /* 0x00000006e1e17c10 */ /* 0x000fe4000ffde0ff */
[----:B------:R-:W-:Y:S01]  /*1af90*/  IADD3.X R228, R228, UR7, RZ, P1, !PT ;  /* 0x00000007e4e47c10 */ /* 0x000fe20008ffe4ff */
[----:B------:R-:W-:Y:S01]  /*1afa0*/  STL [R1+0x3d4], R224 ;  /* 0x0003d4e001007387 */ /* 0x000fe20000100800 */
[----:B------:R-:W-:-:S03]  /*1afb0*/  IADD3.X R252, R252, UR7, RZ, P2, !PT ;  /* 0x00000007fcfc7c10 */ /* 0x000fc600097fe4ff */
[----:B------:R-:W-:Y:S04]  /*1afc0*/  STL [R1+0x3a8], R225 ;  /* 0x0003a8e101007387 */ /* 0x000fe80000100800 */
[----:B------:R0:W-:Y:S04]  /*1afd0*/  STL [R1+0x3c4], R252 ;  /* 0x0003c4fc01007387 */ /* 0x0001e80000100800 */
[----:B------:R1:W-:Y:S04]  /*1afe0*/  STL [R1+0x3cc], R228 ;  /* 0x0003cce401007387 */ /* 0x0003e80000100800 */
[----:B0-----:R-:W3:Y:S01]  /*1aff0*/  LDL.LU R252, [R1+0x370] ;  /* 0x0003700001fc7983 */ /* 0x001ee20000300800 */
[----:B------:R-:W-:-:S02]  /*1b000*/  IADD3 R229, P1, R229, UR6, RZ ;  /* 0x00000006e5e57c10 */ /* 0x000fc4000ff3e0ff */
[----:B------:R-:W-:Y:S02]  /*1b010*/  IADD3 R232, P2, R232, UR6, RZ ;  /* 0x00000006e8e87c10 */ /* 0x000fe4000ff5e0ff */
[----:B------:R-:W-:Y:S02]  /*1b020*/  IADD3.X R233, R233, UR7, RZ, P3, !PT ;  /* 0x00000007e9e97c10 */ /* 0x000fe40009ffe4ff */
[----:B------:R-:W-:Y:S02]  /*1b030*/  IADD3 R236, P3, R236, UR6, RZ ;  /* 0x00000006ecec7c10 */ /* 0x000fe4000ff7e0ff */
[----:B------:R-:W-:Y:S01]  /*1b040*/  IADD3.X R237, R237, UR7, RZ, P4, !PT ;  /* 0x00000007eded7c10 */ /* 0x000fe2000a7fe4ff */
[----:B------:R0:W-:Y:S01]  /*1b050*/  STL [R1+0x3a0], R229 ;  /* 0x0003a0e501007387 */ /* 0x0001e20000100800 */
[----:B------:R-:W-:-:S03]  /*1b060*/  IADD3 R240, P4, R240, UR6, RZ ;  /* 0x00000006f0f07c10 */ /* 0x000fc6000ff9e0ff */
[----:B------:R4:W-:Y:S01]  /*1b070*/  STL [R1+0x398], R232 ;  /* 0x000398e801007387 */ /* 0x0009e20000100800 */
[----:B------:R-:W-:-:S03]  /*1b080*/  IADD3.X R241, R241, UR7, RZ, P5, !PT ;  /* 0x00000007f1f17c10 */ /* 0x000fc6000affe4ff */
[----:B------:R4:W-:Y:S04]  /*1b090*/  STL [R1+0x3bc], R233 ;  /* 0x0003bce901007387 */ /* 0x0009e80000100800 */
[----:B------:R4:W-:Y:S01]  /*1b0a0*/  STL [R1+0x390], R236 ;  /* 0x000390ec01007387 */ /* 0x0009e20000100800 */
[----:B------:R-:W-:-:S03]  /*1b0b0*/  IADD3 R244, P5, R244, UR6, RZ ;  /* 0x00000006f4f47c10 */ /* 0x000fc6000ffbe0ff */
[----:B------:R4:W-:Y:S01]  /*1b0c0*/  STL [R1+0x3b4], R237 ;  /* 0x0003b4ed01007387 */ /* 0x0009e20000100800 */
[----:B------:R-:W-:-:S03]  /*1b0d0*/  IADD3.X R245, R245, UR7, RZ, P6, !PT ;  /* 0x00000007f5f57c10 */ /* 0x000fc6000b7fe4ff */
[----:B------:R4:W-:Y:S04]  /*1b0e0*/  STL [R1+0x388], R240 ;  /* 0x000388f001007387 */ /* 0x0009e80000100800 */
[----:B------:R3:W-:Y:S01]  /*1b0f0*/  STL [R1+0x3ac], R241 ;  /* 0x0003acf101007387 */ /* 0x0007e20000100800 */
[----:B------:R-:W-:-:S03]  /*1b100*/  IADD3 R248, P6, R248, UR6, RZ ;  /* 0x00000006f8f87c10 */ /* 0x000fc6000ffde0ff */
[----:B------:R-:W3:Y:S04]  /*1b110*/  LDL.LU R207, [R1+0x394] ;  /* 0x0003940001cf7983 */ /* 0x000ee80000300800 */
[----:B------:R3:W-:Y:S04]  /*1b120*/  STL [R1+0x380], R244 ;  /* 0x000380f401007387 */ /* 0x0007e80000100800 */
[----:B------:R-:W3:Y:S04]  /*1b130*/  LDL.LU R205, [R1+0x368] ;  /* 0x0003680001cd7983 */ /* 0x000ee80000300800 */
[----:B------:R3:W-:Y:S04]  /*1b140*/  STL [R1+0x3a4], R245 ;  /* 0x0003a4f501007387 */ /* 0x0007e80000100800 */
        /* <DEDUP_REMOVED lines=13> */
[----:B------:R-:W3:Y:S01]  /*1b220*/  LDL.LU R224, [R1+0x35c] ;  /* 0x00035c0001e07983 */ /* 0x000ee20000300800 */
[----:B--2---:R-:W-:-:S05]  /*1b230*/  IADD3.X R249, R249, UR7, RZ, P1, !PT ;  /* 0x00000007f9f97c10 */ /* 0x004fca0008ffe4ff */
[----:B------:R2:W-:Y:S04]  /*1b240*/  STL [R1+0x39c], R249 ;  /* 0x00039cf901007387 */ /* 0x0005e80000100800 */
[----:B------:R-:W2:Y:S04]  /*1b250*/  LDL.LU R225, [R1+0x330] ;  /* 0x0003300001e17983 */ /* 0x000ea80000300800 */
[----:B-1----:R-:W2:Y:S04]  /*1b260*/  LDL.LU R228, [R1+0x354] ;  /* 0x0003540001e47983 */ /* 0x002ea80000300800 */
[----:B0-----:R-:W2:Y:S04]  /*1b270*/  LDL.LU R229, [R1+0x328] ;  /* 0x0003280001e57983 */ /* 0x001ea80000300800 */
[----:B----4-:R-:W4:Y:S04]  /*1b280*/  LDL.LU R232, [R1+0x34c] ;  /* 0x00034c0001e87983 */ /* 0x010f280000300800 */
[----:B------:R-:W4:Y:S04]  /*1b290*/  LDL.LU R233, [R1+0x320] ;  /* 0x0003200001e97983 */ /* 0x000f280000300800 */
[----:B------:R-:W4:Y:S04]  /*1b2a0*/  LDL.LU R236, [R1+0x344] ;  /* 0x0003440001ec7983 */ /* 0x000f280000300800 */
[----:B------:R-:W4:Y:S04]  /*1b2b0*/  LDL.LU R237, [R1+0x318] ;  /* 0x0003180001ed7983 */ /* 0x000f280000300800 */
[----:B------:R-:W4:Y:S01]  /*1b2c0*/  LDL.LU R240, [R1+0x33c] ;  /* 0x00033c0001f07983 */ /* 0x000f220000300800 */
[----:B---3--:R-:W-:-:S05]  /*1b2d0*/  IADD3 R252, P1, R252, UR6, RZ ;  /* 0x00000006fcfc7c10 */ /* 0x008fca000ff3e0ff */
[----:B------:R0:W-:Y:S04]  /*1b2e0*/  STL [R1+0x370], R252 ;  /* 0x000370fc01007387 */ /* 0x0001e80000100800 */
[----:B------:R-:W3:Y:S04]  /*1b2f0*/  LDL.LU R241, [R1+0x310] ;  /* 0x0003100001f17983 */ /* 0x000ee80000300800 */
[----:B------:R-:W3:Y:S04]  /*1b300*/  LDL.LU R244, [R1+0x334] ;  /* 0x0003340001f47983 */ /* 0x000ee80000300800 */
[----:B------:R-:W3:Y:S04]  /*1b310*/  LDL.LU R245, [R1+0x308] ;  /* 0x0003080001f57983 */ /* 0x000ee80000300800 */
[----:B------:R-:W3:Y:S04]  /*1b320*/  LDL.LU R248, [R1+0x32c] ;  /* 0x00032c0001f87983 */ /* 0x000ee80000300800 */
[----:B--2---:R-:W2:Y:S04]  /*1b330*/  LDL.LU R249, [R1+0x300] ;  /* 0x0003000001f97983 */ /* 0x004ea80000300800 */
[----:B0-----:R-:W2:Y:S04]  /*1b340*/  LDL.LU R252, [R1+0x324] ;  /* 0x0003240001fc7983 */ /* 0x001ea80000300800 */
[----:B------:R-:W-:Y:S01]  /*1b350*/  STS.U8 [R156+UR4+0x11f00], R10 ;  /* 0x011f000a9c007988 */ /* 0x000fe20008000004 */
[----:B------:R0:W-:Y:S06]  /*1b360*/  MEMBAR.ALL.CTA ;  /* 0x0000000000007992 */ /* 0x0001ec0000008000 */
[----:B0-----:R-:W0:Y:S01]  /*1b370*/  FENCE.VIEW.ASYNC.S ;  /* 0x00000000000073c6 */ /* 0x001e220000000000 */
[----:B------:R-:W-:-:S04]  /*1b380*/  USHF.L.U32 UR12, UR11, 0x7, URZ ;  /* 0x000000070b0c7899 */ /* 0x000fc8000800063f */
[----:B------:R-:W-:Y:S01]  /*1b390*/  ULOP3.LUT UR12, UR12, 0x200, URZ, 0xc0, !UPT ;  /* 0x000002000c0c7892 */ /* 0x000fe2000f8ec03f */
[----:B------:R-:W-:Y:S01]  /*1b3a0*/  IADD3.X R207, R207, UR7, RZ, P2, !PT ;  /* 0x00000007cfcf7c10 */ /* 0x000fe200097fe4ff */
[----:B0-----:R-:W-:Y:S02]  /*1b3b0*/  BAR.SYNC.DEFER_BLOCKING 0x0 ;  /* 0x0000000000007b1d */ /* 0x001fe40000010000 */
[----:B------:R-:W-:Y:S01]  /*1b3c0*/  ULEA.HI UR12, UR4, UR12, URZ, 0x1c ;  /* 0x0000000c040c7291 */ /* 0x000fe2000f8fe03f */
[----:B------:R-:W-:Y:S02]  /*1b3d0*/  IADD3 R205, P2, R205, UR6, RZ ;  /* 0x00000006cdcd7c10 */ /* 0x000fe4000ff5e0ff */
[----:B------:R-:W-:Y:S02]  /*1b3e0*/  IADD3.X R211, R211, UR7, RZ, P3, !PT ;  /* 0x00000007d3d37c10 */ /* 0x000fe40009ffe4ff */
[----:B------:R-:W-:Y:S01]  /*1b3f0*/  IADD3 R209, P3, R209, UR6, RZ ;  /* 0x00000006d1d17c10 */ /* 0x000fe2000ff7e0ff */
[----:B------:R-:W-:Y:S01]  /*1b400*/  ULOP3.LUT UR16, UR12, 0x3fff, URZ, 0xc0, !UPT ;  /* 0x00003fff0c107892 */ /* 0x000fe2000f8ec03f */
[----:B------:R-:W-:Y:S01]  /*1b410*/  IADD3.X R202, R202, UR7, RZ, P4, !PT ;  /* 0x00000007caca7c10 */ /* 0x000fe2000a7fe4ff */
[----:B------:R0:W-:Y:S01]  /*1b420*/  STL [R1+0x394], R207 ;  /* 0x000394cf01007387 */ /* 0x0001e20000100800 */
[----:B------:R-:W-:-:S03]  /*1b430*/  IADD3 R251, P4, R251, UR6, RZ ;  /* 0x00000006fbfb7c10 */ /* 0x000fc6000ff9e0ff */
[----:B------:R1:W-:Y:S01]  /*1b440*/  STL [R1+0x368], R205 ;  /* 0x000368cd01007387 */ /* 0x0003e20000100800 */
[----:B------:R-:W-:-:S03]  /*1b450*/  IADD3.X R206, R206, UR7, RZ, P5, !PT ;  /* 0x00000007cece7c10 */ /* 0x000fc6000affe4ff */
[----:B------:R1:W-:Y:S01]  /*1b460*/  STL [R1+0x38c], R211 ;  /* 0x00038cd301007387 */ /* 0x0003e20000100800 */
[----:B------:R-:W-:-:S03]  /*1b470*/  IADD3 R204, P5, R204, UR6, RZ ;  /* 0x00000006cccc7c10 */ /* 0x000fc6000ffbe0ff */
[----:B------:R1:W-:Y:S01]  /*1b480*/  STL [R1+0x360], R209 ;  /* 0x000360d101007387 */ /* 0x0003e20000100800 */
[----:B------:R-:W-:-:S03]  /*1b490*/  IADD3.X R210, R210, UR7, RZ, P6, !PT ;  /* 0x00000007d2d27c10 */ /* 0x000fc6000b7fe4ff */
[----:B------:R1:W-:Y:S01]  /*1b4a0*/  STL [R1+0x384], R202 ;  /* 0x000384ca01007387 */ /* 0x0003e20000100800 */
[----:B------:R-:W-:-:S03]  /*1b4b0*/  IADD3 R208, P6, R208, UR6, RZ ;  /* 0x00000006d0d07c10 */ /* 0x000fc6000ffde0ff */
[----:B------:R1:W-:Y:S01]  /*1b4c0*/  STL [R1+0x358], R251 ;  /* 0x000358fb01007387 */ /* 0x0003e20000100800 */
[----:B------:R-:W-:Y:S01]  /*1b4d0*/  IADD3.X R216, R216, UR7, RZ, P1, !PT ;  /* 0x00000007d8d87c10 */ /* 0x000fe20008ffe4ff */
[----:B------:R-:W-:Y:S02]  /*1b4e0*/  UMOV UR17, 0x40000040 ;  /* 0x4000004000117882 */ /* 0x000fe40000000000 */
[----:B------:R1:W-:Y:S01]  /*1b4f0*/  STL [R1+0x37c], R206 ;  /* 0x00037cce01007387 */ /* 0x0003e20000100800 */
[----:B------:R-:W-:Y:S01]  /*1b500*/  WARPGROUP.ARRIVE ;  /* 0x00000000000079c5 */ /* 0x000fe20000000000 */
[----:B------:R-:W-:Y:S02]  /*1b510*/  IADD3 R217, P1, R217, UR6, RZ ;  /* 0x00000006d9d97c10 */ /* 0x000fe4000ff3e0ff */
[----:B------:R1:W-:Y:S01]  /*1b520*/  STL [R1+0x350], R204 ;  /* 0x000350cc01007387 */ /* 0x0003e20000100800 */
[----:B------:R-:W-:-:S03]  /*1b530*/  IADD3.X R220, R220, UR7, RZ, P2, !PT ;  /* 0x00000007dcdc7c10 */ /* 0x000fc600097fe4ff */
[----:B------:R1:W-:Y:S01]  /*1b540*/  STL [R1+0x374], R210 ;  /* 0x000374d201007387 */ /* 0x0003e20000100800 */
[----:B------:R-:W-:Y:S01]  /*1b550*/  IADD3 R221, P2, R221, UR6, RZ ;  /* 0x00000006dddd7c10 */ /* 0x000fe2000ff5e0ff */
[----:B------:R-:W-:Y:S02]  /*1b560*/  QGMMA.64x64x32.F32.E4M3.E4M3 R120, gdesc[UR16], R120 ;  /* 0x00e00000107879f3 */ /* 0x000fe40008700878 */
[----:B------:R1:W-:Y:S01]  /*1b570*/  STL [R1+0x348], R208 ;  /* 0x000348d001007387 */ /* 0x0003e20000100800 */
[----:B------:R-:W-:-:S03]  /*1b580*/  IADD3.X R224, R224, UR7, RZ, P3, !PT ;  /* 0x00000007e0e07c10 */ /* 0x000fc60009ffe4ff */
[----:B------:R1:W-:Y:S04]  /*1b590*/  STL [R1+0x36c], R216 ;  /* 0x00036cd801007387 */ /* 0x0003e80000100800 */
[----:B------:R1:W-:Y:S04]  /*1b5a0*/  STL [R1+0x340], R217 ;  /* 0x000340d901007387 */ /* 0x0003e80000100800 */
[----:B------:R1:W-:Y:S04]  /*1b5b0*/  STL [R1+0x364], R220 ;  /* 0x000364dc01007387 */ /* 0x0003e80000100800 */
[----:B------:R1:W-:Y:S04]  /*1b5c0*/  STL [R1+0x338], R221 ;  /* 0x000338dd01007387 */ /* 0x0003e80000100800 */
[----:B------:R1:W-:Y:S01]  /*1b5d0*/  STL [R1+0x35c], R224 ;  /* 0x00035ce001007387 */ /* 0x0003e20000100800 */
[----:B------:R-:W-:Y:S01]  /*1b5e0*/  UIADD3 UR36, UP0, UR16, 0x2, URZ ;  /* 0x0000000210247890 */ /* 0x000fe2000ff1e03f */
[----:B------:R-:W-:-:S03]  /*1b5f0*/  UMOV UR12, URZ ;  /* 0x0000003f000c7c82 */ /* 0x000fc60008000000 */
[----:B------:R-:W-:-:S09]  /*1b600*/  UIADD3.X UR37, UR12, 0x40000040, URZ, UP0, !UPT ;  /* 0x400000400c257890 */ /* 0x000fd200087fe43f */
[----:B------:R-:W-:Y:S01]  /*1b610*/  QGMMA.64x64x32.F32.E4M3.E4M3 R120, gdesc[UR36], R120 ;  /* 0x00e00000247879f3 */ /* 0x000fe20008700878 */
[----:B------:R-:W-:Y:S02]  /*1b620*/  IADD3 R225, P3, R225, UR6, RZ ;  /* 0x00000006e1e17c10 */ /* 0x000fe4000ff7e0ff */
[----:B------:R-:W-:Y:S02]  /*1b630*/  IADD3.X R228, R228, UR7, RZ, P4, !PT ;  /* 0x00000007e4e47c10 */ /* 0x000fe4000a7fe4ff */
[----:B------:R-:W-:Y:S02]  /*1b640*/  IADD3 R229, P4, R229, UR6, RZ ;  /* 0x00000006e5e57c10 */ /* 0x000fe4000ff9e0ff */
[----:B----4-:R-:W-:Y:S02]  /*1b650*/  IADD3.X R232, R232, UR7, RZ, P5, !PT ;  /* 0x00000007e8e87c10 */ /* 0x010fe4000affe4ff */
[----:B------:R-:W-:Y:S01]  /*1b660*/  IADD3 R233, P5, R233, UR6, RZ ;  /* 0x00000006e9e97c10 */ /* 0x000fe2000ffbe0ff */
[----:B------:R4:W-:Y:S01]  /*1b670*/  STL [R1+0x330], R225 ;  /* 0x000330e101007387 */ /* 0x0009e20000100800 */
[----:B------:R-:W-:-:S03]  /*1b680*/  IADD3.X R236, R236, UR7, RZ, P6, !PT ;  /* 0x00000007ecec7c10 */ /* 0x000fc6000b7fe4ff */
[----:B------:R4:W-:Y:S01]  /*1b690*/  STL [R1+0x354], R228 ;  /* 0x000354e401007387 */ /* 0x0009e20000100800 */
[----:B------:R-:W-:-:S03]  /*1b6a0*/  IADD3 R237, P6, R237, UR6, RZ ;  /* 0x00000006eded7c10 */ /* 0x000fc6000ffde0ff */
[----:B------:R4:W-:Y:S01]  /*1b6b0*/  STL [R1+0x328], R229 ;  /* 0x000328e501007387 */ /* 0x0009e20000100800 */
[----:B------:R-:W-:-:S03]  /*1b6c0*/  IADD3.X R240, R240, UR7, RZ, P1, !PT ;  /* 0x00000007f0f07c10 */ /* 0x000fc60008ffe4ff */
[----:B------:R4:W-:Y:S04]  /*1b6d0*/  STL [R1+0x34c], R232 ;  /* 0x00034ce801007387 */ /* 0x0009e80000100800 */
[----:B------:R4:W-:Y:S04]  /*1b6e0*/  STL [R1+0x320], R233 ;  /* 0x000320e901007387 */ /* 0x0009e80000100800 */
[----:B------:R4:W-:Y:S04]  /*1b6f0*/  STL [R1+0x344], R236 ;  /* 0x000344ec01007387 */ /* 0x0009e80000100800 */
[----:B------:R4:W-:Y:S04]  /*1b700*/  STL [R1+0x318], R237 ;  /* 0x000318ed01007387 */ /* 0x0009e80000100800 */
[----:B------:R4:W-:Y:S01]  /*1b710*/  STL [R1+0x33c], R240 ;  /* 0x00033cf001007387 */ /* 0x0009e20000100800 */
[----:B---3--:R-:W-:-:S02]  /*1b720*/  IADD3 R241, P1, R241, UR6, RZ ;  /* 0x00000006f1f17c10 */ /* 0x008fc4000ff3e0ff */
[----:B------:R-:W-:Y:S02]  /*1b730*/  IADD3.X R244, R244, UR7, RZ, P2, !PT ;  /* 0x00000007f4f47c10 */ /* 0x000fe400097fe4ff */
[----:B------:R-:W-:Y:S02]  /*1b740*/  IADD3 R245, P2, R245, UR5, RZ ;  /* 0x00000005f5f57c10 */ /* 0x000fe4000ff5e0ff */
[----:B------:R-:W-:Y:S02]  /*1b750*/  IADD3.X R248, R248, UR7, RZ, P3, !PT ;  /* 0x00000007f8f87c10 */ /* 0x000fe40009ffe4ff */
[----:B--2---:R-:W-:Y:S01]  /*1b760*/  IADD3 R249, P3, R249, UR5, RZ ;  /* 0x00000005f9f97c10 */ /* 0x004fe2000ff7e0ff */
[----:B------:R2:W-:Y:S04]  /*1b770*/  STL [R1+0x310], R241 ;  /* 0x000310f101007387 */ /* 0x0005e80000100800 */
[----:B------:R3:W-:Y:S04]  /*1b780*/  STL [R1+0x334], R244 ;  /* 0x000334f401007387 */ /* 0x0007e80000100800 */
[----:B------:R3:W-:Y:S04]  /*1b790*/  STL [R1+0x308], R245 ;  /* 0x000308f501007387 */ /* 0x0007e80000100800 */
[----:B------:R-:W3:Y:S01]  /*1b7a0*/  LDL.LU R203, [R1+0x2f8] ;  /* 0x0002f80001cb7983 */ /* 0x000ee20000300800 */
[----:B------:R-:W-:-:S03]  /*1b7b0*/  IADD3.X R252, R252, UR7, RZ, P4, !PT ;  /* 0x00000007fcfc7c10 */ /* 0x000fc6000a7fe4ff */
[----:B------:R3:W-:Y:S04]  /*1b7c0*/  STL [R1+0x32c], R248 ;  /* 0x00032cf801007387 */ /* 0x0007e80000100800 */
[----:B------:R-:W3:Y:S04]  /*1b7d0*/  LDL.LU R250, [R1+0x31c] ;  /* 0x00031c0001fa7983 */ /* 0x000ee80000300800 */
[----:B------:R3:W-:Y:S04]  /*1b7e0*/  STL [R1+0x300], R249 ;  /* 0x000300f901007387 */ /* 0x0007e80000100800 */
[----:B0-----:R-:W3:Y:S04]  /*1b7f0*/  LDL.LU R207, [R1+0x2f0] ;  /* 0x0002f00001cf7983 */ /* 0x001ee80000300800 */
[----:B------:R0:W-:Y:S04]  /*1b800*/  STL [R1+0x324], R252 ;  /* 0x000324fc01007387 */ /* 0x0001e80000100800 */
[----:B-1----:R-:W3:Y:S04]  /*1b810*/  LDL.LU R205, [R1+0x314] ;  /* 0x0003140001cd7983 */ /* 0x002ee80000300800 */
        /* <DEDUP_REMOVED lines=13> */
[----:B----4-:R-:W4:Y:S04]  /*1b8f0*/  LDL.LU R225, [R1+0x2dc] ;  /* 0x0002dc0001e17983 */ /* 0x010f280000300800 */
[----:B------:R-:W4:Y:S04]  /*1b900*/  LDL.LU R228, [R1+0x2b0] ;  /* 0x0002b00001e47983 */ /* 0x000f280000300800 */
[----:B------:R-:W4:Y:S04]  /*1b910*/  LDL.LU R229, [R1+0x2d4] ;  /* 0x0002d40001e57983 */ /* 0x000f280000300800 */
[----:B------:R-:W4:Y:S04]  /*1b920*/  LDL.LU R232, [R1+0x2a8] ;  /* 0x0002a80001e87983 */ /* 0x000f280000300800 */
[----:B------:R-:W4:Y:S04]  /*1b930*/  LDL.LU R233, [R1+0x2cc] ;  /* 0x0002cc0001e97983 */ /* 0x000f280000300800 */
[----:B------:R-:W4:Y:S04]  /*1b940*/  LDL.LU R236, [R1+0x2a0] ;  /* 0x0002a00001ec7983 */ /* 0x000f280000300800 */
[----:B------:R-:W4:Y:S04]  /*1b950*/  LDL.LU R237, [R1+0x2c4] ;  /* 0x0002c40001ed7983 */ /* 0x000f280000300800 */
[----:B------:R-:W4:Y:S04]  /*1b960*/  LDL.LU R240, [R1+0x298] ;  /* 0x0002980001f07983 */ /* 0x000f280000300800 */
[----:B--2---:R-:W2:Y:S04]  /*1b970*/  LDL.LU R241, [R1+0x2bc] ;  /* 0x0002bc0001f17983 */ /* 0x004ea80000300800 */
[----:B---3--:R-:W3:Y:S04]  /*1b980*/  LDL.LU R244, [R1+0x290] ;  /* 0x0002900001f47983 */ /* 0x008ee80000300800 */
[----:B------:R-:W3:Y:S04]  /*1b990*/  LDL.LU R245, [R1+0x2b4] ;  /* 0x0002b40001f57983 */ /* 0x000ee80000300800 */
[----:B------:R-:W3:Y:S04]  /*1b9a0*/  LDL.LU R248, [R1+0x288] ;  /* 0x0002880001f87983 */ /* 0x000ee80000300800 */
[----:B------:R-:W3:Y:S04]  /*1b9b0*/  LDL.LU R249, [R1+0x2ac] ;  /* 0x0002ac0001f97983 */ /* 0x000ee80000300800 */
[----:B0-----:R-:W3:Y:S01]  /*1b9c0*/  LDL.LU R252, [R1+0x280] ;  /* 0x0002800001fc7983 */ /* 0x001ee20000300800 */
[----:B------:R-:W-:-:S09]  /*1b9d0*/  UIADD3.64 UR40, UR36, 0x2, URZ ;  /* 0x0000000224287897 */ /* 0x000fd2000fffe03f */
[----:B------:R-:W-:Y:S01]  /*1b9e0*/  QGMMA.64x64x32.F32.E4M3.E4M3 R120, gdesc[UR40], R120 ;  /* 0x00e00000287879f3 */ /* 0x000fe20008700878 */
[----:B------:R-:W-:Y:S02]  /*1b9f0*/  UIADD3.64 UR12, UR36, 0x4, URZ ;  /* 0x00000004240c7897 */ /* 0x000fe4000fffe03f */
[----:B------:R-:W-:Y:S02]  /*1ba00*/  UIADD3.64 UR16, UR36, 0x3fe, URZ ;  /* 0x000003fe24107897 */ /* 0x000fe4000fffe03f */
[----:B------:R-:W-:-:S05]  /*1ba10*/  UIADD3.64 UR20, UR36, 0x400, URZ ;  /* 0x0000040024147897 */ /* 0x000fca000fffe03f */
[----:B------:R-:W-:Y:S04]  /*1ba20*/  QGMMA.64x64x32.F32.E4M3.E4M3 R120, gdesc[UR12], R120 ;  /* 0x00e000000c7879f3 */ /* 0x000fe80008700878 */
[----:B------:R-:W-:Y:S01]  /*1ba30*/  QGMMA.64x64x32.F32.E4M3.E4M3 R88, gdesc[UR16], R88 ;  /* 0x00e00000105879f3 */ /* 0x000fe20008700858 */
[----:B------:R-:W-:Y:S01]  /*1ba40*/  UMOV UR22, UR38 ;  /* 0x0000002600167c82 */ /* 0x000fe20008000000 */
[----:B------:R-:W-:Y:S01]  /*1ba50*/  UMOV UR23, UR39 ;  /* 0x0000002700177c82 */ /* 0x000fe20008000000 */
[----:B------:R-:W-:Y:S01]  /*1ba60*/  UIADD3.64 UR40, UR36, 0x402, URZ ;  /* 0x0000040224287897 */ /* 0x000fe2000fffe03f */
[----:B------:R-:W-:Y:S01]  /*1ba70*/  QGMMA.64x64x32.F32.E4M3.E4M3 R88, gdesc[UR20], R88 ;  /* 0x00e00000145879f3 */ /* 0x000fe20008700858 */
[----:B------:R-:W-:-:S07]  /*1ba80*/  IADD3 R203, P4, R203, UR5, RZ ;  /* 0x00000005cbcb7c10 */ /* 0x000fce000ff9e0ff */
[----:B------:R-:W-:Y:S01]  /*1ba90*/  QGMMA.64x64x32.F32.E4M3.E4M3 R88, gdesc[UR40], R88 ;  /* 0x00e00000285879f3 */ /* 0x000fe20008700858 */
[----:B------:R-:W-:Y:S02]  /*1baa0*/  IADD3.X R250, R250, UR7, RZ, P5, !PT ;  /* 0x00000007fafa7c10 */ /* 0x000fe4000affe4ff */
[----:B------:R-:W-:Y:S02]  /*1bab0*/  IADD3 R207, P5, R207, UR5, RZ ;  /* 0x00000005cfcf7c10 */ /* 0x000fe4000ffbe0ff */
[----:B------:R-:W-:Y:S02]  /*1bac0*/  IADD3.X R205, R205, UR7, RZ, P6, !PT ;  /* 0x00000007cdcd7c10 */ /* 0x000fe4000b7fe4ff */
[----:B------:R-:W-:Y:S01]  /*1bad0*/  IADD3 R211, P6, R211, UR5, RZ ;  /* 0x00000005d3d37c10 */ /* 0x000fe2000ffde0ff */
        /* <DEDUP_REMOVED lines=25> */
[----:B----4-:R-:W-:-:S03]  /*1bc70*/  IADD3.X R225, R225, UR10, RZ, P1, !PT ;  /* 0x0000000ae1e17c10 */ /* 0x010fc60008ffe4ff */
        /* <DEDUP_REMOVED lines=15> */
[----:B--2---:R-:W-:-:S03]  /*1bd70*/  IADD3.X R241, R241, UR10, RZ, P5, !PT ;  /* 0x0000000af1f17c10 */ /* 0x004fc6000affe4ff */
[----:B------:R2:W-:Y:S01]  /*1bd80*/  STL [R1+0x2cc], R233 ;  /* 0x0002cce901007387 */ /* 0x0005e20000100800 */
[----:B---3--:R-:W-:-:S03]  /*1bd90*/  IADD3 R244, P5, R244, UR5, RZ ;  /* 0x00000005f4f47c10 */ /* 0x008fc6000ffbe0ff */
        /* <DEDUP_REMOVED lines=10> */
[----:B0-----:R-:W3:Y:S04]  /*1be40*/  LDL.LU R203, [R1+0x2a4] ;  /* 0x0002a40001cb7983 */ /* 0x001ee80000300800 */
[----:B------:R0:W-:Y:S04]  /*1be50*/  STL [R1+0x288], R248 ;  /* 0x000288f801007387 */ /* 0x0001e80000100800 */
[----:B-1----:R-:W3:Y:S04]  /*1be60*/  LDL.LU R250, [R1+0x278] ;  /* 0x0002780001fa7983 */ /* 0x002ee80000300800 */
        /* <DEDUP_REMOVED lines=26> */
[----:B------:R-:W3:Y:S04]  /*1c010*/  LDL.LU R244, [R1+0x23c] ;  /* 0x00023c0001f47983 */ /* 0x000ee80000300800 */
[----:B------:R-:W3:Y:S04]  /*1c020*/  LDL.LU R245, [R1+0x210] ;  /* 0x0002100001f57983 */ /* 0x000ee80000300800 */
[----:B0-----:R-:W3:Y:S04]  /*1c030*/  LDL.LU R248, [R1+0x234] ;  /* 0x0002340001f87983 */ /* 0x001ee80000300800 */
[----:B-1----:R-:W3:Y:S04]  /*1c040*/  LDL.LU R249, [R1+0x22c] ;  /* 0x00022c0001f97983 */ /* 0x002ee80000300800 */
[----:B------:R-:W3:Y:S01]  /*1c050*/  LDL.LU R252, [R1+0x224] ;  /* 0x0002240001fc7983 */ /* 0x000ee20000300800 */
[----:B------:R-:W-:-:S02]  /*1c060*/  UIADD3.64 UR12, UR36, 0x404, URZ ;  /* 0x00000404240c7897 */ /* 0x000fc4000fffe03f */
[----:B------:R-:W-:-:S07]  /*1c070*/  UIADD3.64 UR16, UR36, 0x7fe, URZ ;  /* 0x000007fe24107897 */ /* 0x000fce000fffe03f */
[----:B------:R-:W-:Y:S04]  /*1c080*/  QGMMA.64x64x32.F32.E4M3.E4M3 R88, gdesc[UR12], R88 ;  /* 0x00e000000c5879f3 */ /* 0x000fe80008700858 */
[----:B------:R-:W-:Y:S01]  /*1c090*/  QGMMA.64x64x32.F32.E4M3.E4M3 R56, gdesc[UR16], R56 ;  /* 0x00e00000103879f3 */ /* 0x000fe20008700838 */
[----:B------:R-:W-:Y:S01]  /*1c0a0*/  UIADD3.64 UR48, UR36, 0x800, URZ ;  /* 0x0000080024307897 */ /* 0x000fe2000fffe03f */
[----:B------:R-:W-:Y:S01]  /*1c0b0*/  UMOV UR50, UR38 ;  /* 0x0000002600327c82 */ /* 0x000fe20008000000 */
[----:B------:R-:W-:Y:S01]  /*1c0c0*/  UMOV UR51, UR39 ;  /* 0x0000002700337c82 */ /* 0x000fe20008000000 */
[----:B------:R-:W-:-:S06]  /*1c0d0*/  UIADD3.64 UR40, UR36, 0x802, URZ ;  /* 0x0000080224287897 */ /* 0x000fcc000fffe03f */
[----:B------:R-:W-:Y:S01]  /*1c0e0*/  QGMMA.64x64x32.F32.E4M3.E4M3 R56, gdesc[UR48], R56 ;  /* 0x00e00000303879f3 */ /* 0x000fe20008700838 */
[----:B------:R-:W-:Y:S02]  /*1c0f0*/  UIADD3.64 UR20, UR36, 0x804, URZ ;  /* 0x0000080424147897 */ /* 0x000fe4000fffe03f */
[----:B------:R-:W-:Y:S01]  /*1c100*/  UIADD3.64 UR24, UR36, 0xbfe, URZ ;  /* 0x00000bfe24187897 */ /* 0x000fe2000fffe03f */
[----:B------:R-:W-:Y:S01]  /*1c110*/  QGMMA.64x64x32.F32.E4M3.E4M3 R56, gdesc[UR40], R56 ;  /* 0x00e00000283879f3 */ /* 0x000fe20008700838 */
[----:B------:R-:W-:Y:S01]  /*1c120*/  UMOV UR22, UR14 ;  /* 0x0000000e00167c82 */ /* 0x000fe20008000000 */
[----:B------:R-:W-:Y:S01]  /*1c130*/  UMOV UR23, UR15 ;  /* 0x0000000f00177c82 */ /* 0x000fe20008000000 */
[----:B------:R-:W-:Y:S01]  /*1c140*/  UMOV UR26, UR18 ;  /* 0x00000012001a7c82 */ /* 0x000fe20008000000 */
[----:B------:R-:W-:Y:S01]  /*1c150*/  UMOV UR27, UR19 ;  /* 0x00000013001b7c82 */ /* 0x000fe20008000000 */
[----:B------:R-:W-:Y:S01]  /*1c160*/  UIADD3.64 UR28, UR36, 0xc00, URZ ;  /* 0x00000c00241c7897 */ /* 0x000fe2000fffe03f */
[----:B------:R-:W-:Y:S04]  /*1c170*/  QGMMA.64x64x32.F32.E4M3.E4M3 R56, gdesc[UR20], R56 ;  /* 0x00e00000143879f3 */ /* 0x000fe80008700838 */
[----:B------:R-:W-:Y:S01]  /*1c180*/  QGMMA.64x64x32.F32.E4M3.E4M3 R24, gdesc[UR24], R24 ;  /* 0x00e00000181879f3 */ /* 0x000fe20008700818 */
[----:B------:R-:W-:-:S02]  /*1c190*/  IADD3.X R203, R203, UR10, RZ, P2, !PT ;  /* 0x0000000acbcb7c10 */ /* 0x000fc400097fe4ff */
[----:B------:R-:W-:Y:S02]  /*1c1a0*/  IADD3 R250, P2, R250, UR5, RZ ;  /* 0x00000005fafa7c10 */ /* 0x000fe4000ff5e0ff */
[----:B------:R-:W-:Y:S02]  /*1c1b0*/  IADD3.X R207, R207, UR10, RZ, P3, !PT ;  /* 0x0000000acfcf7c10 */ /* 0x000fe40009ffe4ff */
[----:B------:R-:W-:Y:S02]  /*1c1c0*/  IADD3 R205, P3, R205, UR5, RZ ;  /* 0x00000005cdcd7c10 */ /* 0x000fe4000ff7e0ff */
[----:B------:R-:W-:Y:S01]  /*1c1d0*/  IADD3.X R211, R211, UR10, RZ, P4, !PT ;  /* 0x0000000ad3d37c10 */ /* 0x000fe2000a7fe4ff */
        /* <DEDUP_REMOVED lines=17> */
[----:B----4-:R-:W-:-:S03]  /*1c2f0*/  IADD3 R217, P2, R217, UR5, RZ ;  /* 0x00000005d9d97c10 */ /* 0x010fc6000ff5e0ff */
        /* <DEDUP_REMOVED lines=15> */
[----:B--2---:R-:W-:-:S03]  /*1c3f0*/  IADD3 R233, P6, R233, UR5, RZ ;  /* 0x00000005e9e97c10 */ /* 0x004fc6000ffde0ff */
[----:B------:R-:W-:Y:S01]  /*1c400*/  STL [R1+0x238], R225 ;  /* 0x000238e101007387 */ /* 0x000fe20000100800 */
[----:B---3--:R-:W-:-:S03]  /*1c410*/  IADD3.X R236, R236, UR10, RZ, P1, !PT ;  /* 0x0000000aecec7c10 */ /* 0x008fc60008ffe4ff */
        /* <DEDUP_REMOVED lines=15> */
[----:B------:R-:W-:-:S03]  /*1c510*/  IADD3.X R249, R249, UR10, RZ, P5, !PT ;  /* 0x0000000af9f97c10 */ /* 0x000fc6000affe4ff */
[----:B------:R-:W-:Y:S01]  /*1c520*/  STL [R1+0x23c], R244 ;  /* 0x00023cf401007387 */ /* 0x000fe20000100800 */
[----:B------:R-:W-:-:S03]  /*1c530*/  IADD3.X R252, R252, UR10, RZ, P6, !PT ;  /* 0x0000000afcfc7c10 */ /* 0x000fc6000b7fe4ff */
[----:B------:R-:W-:Y:S04]  /*1c540*/  STL [R1+0x210], R245 ;  /* 0x000210f501007387 */ /* 0x000fe80000100800 */
[----:B------:R-:W-:Y:S01]  /*1c550*/  STL [R1+0x234], R248 ;  /* 0x000234f801007387 */ /* 0x000fe20000100800 */
[----:B------:R-:W-:-:S03]  /*1c560*/  IADD3.X R2, R2, UR10, RZ, P2, !PT ;  /* 0x0000000a02027c10 */ /* 0x000fc600097fe4ff */
[----:B------:R0:W-:Y:S04]  /*1c570*/  STL [R1+0x21c], R3 ;  /* 0x00021c0301007387 */ /* 0x0001e80000100800 */
[----:B------:R-:W-:Y:S01]  /*1c580*/  STL [R1+0x22c], R249 ;  /* 0x00022cf901007387 */ /* 0x000fe20000100800 */
[----:B------:R-:W-:-:S03]  /*1c590*/  IADD3.X R0, R0, UR10, RZ, P3, !PT ;  /* 0x0000000a00007c10 */ /* 0x000fc60009ffe4ff */
[----:B0-----:R0:W5:Y:S04]  /*1c5a0*/  LDL.LU R3, [R1+0xbac] ;  /* 0x000bac0001037983 */ /* 0x0011680000300800 */
[----:B------:R-:W-:Y:S04]  /*1c5b0*/  STL [R1+0x224], R252 ;  /* 0x000224fc01007387 */ /* 0x000fe80000100800 */
[----:B------:R1:W-:Y:S04]  /*1c5c0*/  STL [R1+0x214], R2 ;  /* 0x0002140201007387 */ /* 0x0003e80000100800 */
[----:B-1----:R0:W5:Y:S04]  /*1c5d0*/  LDL.LU R2, [R1+0xba8] ;  /* 0x000ba80001027983 */ /* 0x0021680000300800 */
[----:B------:R1:W-:Y:S04]  /*1c5e0*/  STL [R1+0x20c], R0 ;  /* 0x00020c0001007387 */ /* 0x0003e80000100800 */
[----:B-1----:R0:W5:Y:S01]  /*1c5f0*/  LDL.LU R0, [R1+0xba4] ;  /* 0x000ba40001007983 */ /* 0x0021620000300800 */
[----:B------:R-:W-:Y:S01]  /*1c600*/  UMOV UR30, UR38 ;  /* 0x00000026001e7c82 */ /* 0x000fe20008000000 */
[----:B------:R-:W-:-:S02]  /*1c610*/  UMOV UR31, UR39 ;  /* 0x00000027001f7c82 */ /* 0x000fc40008000000 */
[----:B------:R-:W-:Y:S01]  /*1c620*/  QGMMA.64x64x32.F32.E4M3.E4M3 R24, gdesc[UR28], R24 ;  /* 0x00e000001c1879f3 */ /* 0x000fe20008700818 */
[----:B------:R-:W-:Y:S01]  /*1c630*/  UIADD3.64 UR44, UR36, 0xc02, URZ ;  /* 0x00000c02242c7897 */ /* 0x000fe2000fffe03f */
[----:B------:R-:W-:Y:S01]  /*1c640*/  UMOV UR46, UR42 ;  /* 0x0000002a002e7c82 */ /* 0x000fe20008000000 */
[----:B------:R-:W-:Y:S01]  /*1c650*/  UMOV UR47, UR43 ;  /* 0x0000002b002f7c82 */ /* 0x000fe20008000000 */
[----:B------:R-:W-:-:S06]  /*1c660*/  UIADD3.64 UR32, UR36, 0xc04, URZ ;  /* 0x00000c0424207897 */ /* 0x000fcc000fffe03f */
[----:B------:R-:W-:Y:S01]  /*1c670*/  QGMMA.64x64x32.F32.E4M3.E4M3 R24, gdesc[UR44], R24 ;  /* 0x00e000002c1879f3 */ /* 0x000fe20008700818 */
[----:B------:R-:W-:Y:S01]  /*1c680*/  UMOV UR34, UR14 ;  /* 0x0000000e00227c82 */ /* 0x000fe20008000000 */
[----:B------:R-:W-:Y:S01]  /*1c690*/  UMOV UR35, UR15 ;  /* 0x0000000f00237c82 */ /* 0x000fe20008000000 */
[----:B------:R-:W-:-:S05]  /*1c6a0*/  VIADD R6, R6, 0x1 ;  /* 0x0000000106067836 */ /* 0x000fca0000000000 */
[----:B------:R-:W-:Y:S01]  /*1c6b0*/  ISETP.NE.U32.AND P0, PT, R6, R11, PT ;  /* 0x0000000b0600720c */ /* 0x000fe20003f05070 */
[----:B------:R-:W-:Y:S03]  /*1c6c0*/  QGMMA.64x64x32.F32.E4M3.E4M3 R24, gdesc[UR32], R24, gsb0 ;  /* 0x00e00000201879f3 */ /* 0x000fe60008000818 */
[----:B------:R-:W-:-:S09]  /*1c6d0*/  WARPGROUP.DEPBAR.LE gsb0, 0x0 ;  /* 0x00008000000079c5 */ /* 0x000fd20000010000 */
[----:B0-----:R-:W-:Y:S05]  /*1c6e0*/  @P0 BRA `(.L_x_2) ;  /* 0xfffffec000bc0947 */ /* 0x001fea000383ffff */
.L_x_1:
[----:B------:R-:W2:Y:S01]  /*1c6f0*/  LDL.LU R10, [R1+0xba0] ;  /* 0x000ba000010a7983 */ /* 0x000ea20000300800 */
[C---:B-----5:R-:W-:Y:S01]  /*1c700*/  VIADD R6, R2.reuse, 0x3f ;  /* 0x0000003f02067836 */ /* 0x060fe20000000000 */
[----:B------:R-:W-:Y:S01]  /*1c710*/  F2FP.SATFINITE.E4M3.F32.PACK_AB_MERGE_C R120, R121, R120, RZ ;  /* 0x000000787978723e */ /* 0x000fe200048070ff */
[----:B------:R-:W-:Y:S01]  /*1c720*/  VIADD R7, R2, 0x1 ;  /* 0x0000000102077836 */ /* 0x000fe20000000000 */
[----:B------:R-:W0:Y:S01]  /*1c730*/  S2R R152, SR_TID.X ;  /* 0x0000000000987919 */ /* 0x000e220000002100 */
[----:B------:R-:W-:Y:S01]  /*1c740*/  F2FP.SATFINITE.E4M3.F32.PACK_AB_MERGE_C R56, R57, R56, RZ ;  /* 0x000000383938723e */ /* 0x000fe200048070ff */
[----:B------:R-:W-:Y:S01]  /*1c750*/  ULDC.64 UR28, c[0x0][0x228] ;  /* 0x00008a00001c7ab9 */ /* 0x000fe20000000a00 */
[----:B------:R-:W-:Y:S01]  /*1c760*/  F2FP.SATFINITE.E4M3.F32.PACK_AB_MERGE_C R122, R123, R122, RZ ;  /* 0x0000007a7b7a723e */ /* 0x000fe200048070ff */
[----:B------:R-:W-:Y:S01]  /*1c770*/  ULDC UR5, c[0x0][0x22c] ;  /* 0x00008b0000057ab9 */ /* 0x000fe20000000800 */
[----:B------:R-:W-:Y:S01]  /*1c780*/  F2FP.SATFINITE.E4M3.F32.PACK_AB_MERGE_C R58, R59, R58, RZ ;  /* 0x0000003a3b3a723e */ /* 0x000fe200048070ff */
[----:B------:R-:W-:Y:S01]  /*1c790*/  ULDC UR6, c[0x0][0x22c] ;  /* 0x00008b0000067ab9 */ /* 0x000fe20000000800 */
[----:B------:R-:W-:Y:S01]  /*1c7a0*/  F2FP.SATFINITE.E4M3.F32.PACK_AB_MERGE_C R88, R89, R88, RZ ;  /* 0x000000585958723e */ /* 0x000fe200048070ff */
[----:B------:R-:W-:Y:S01]  /*1c7b0*/  ULDC UR26, c[0x0][0x248] ;  /* 0x00009200001a7ab9 */ /* 0x000fe20000000800 */
[----:B------:R-:W-:Y:S01]  /*1c7c0*/  F2FP.SATFINITE.E4M3.F32.PACK_AB_MERGE_C R24, R25, R24, RZ ;  /* 0x000000181918723e */ /* 0x000fe200048070ff */
[----:B------:R-:W-:Y:S01]  /*1c7d0*/  ULDC.64 UR30, c[0x0][0x228] ;  /* 0x00008a00001e7ab9 */ /* 0x000fe20000000a00 */
[----:B------:R-:W-:Y:S01]  /*1c7e0*/  F2FP.SATFINITE.E4M3.F32.PACK_AB_MERGE_C R90, R91, R90, RZ ;  /* 0x0000005a5b5a723e */ /* 0x000fe200048070ff */
[----:B------:R-:W-:Y:S01]  /*1c7f0*/  ULDC.64 UR24, c[0x0][0x228] ;  /* 0x00008a0000187ab9 */ /* 0x000fe20000000a00 */
[----:B------:R-:W-:Y:S01]  /*1c800*/  F2FP.SATFINITE.E4M3.F32.PACK_AB_MERGE_C R26, R27, R26, RZ ;  /* 0x0000001a1b1a723e */ /* 0x000fe200048070ff */
[----:B------:R-:W-:Y:S01]  /*1c810*/  ULDC.64 UR22, c[0x0][0x228] ;  /* 0x00008a0000167ab9 */ /* 0x000fe20000000a00 */
[----:B------:R-:W-:Y:S01]  /*1c820*/  ISETP.GE.AND P0, PT, R6, UR29, PT ;  /* 0x0000001d06007c0c */ /* 0x000fe2000bf06270 */
[----:B------:R-:W-:Y:S01]  /*1c830*/  VIADD R6, R2, 0x2 ;  /* 0x0000000202067836 */ /* 0x000fe20000000000 */
[----:B------:R-:W-:Y:S01]  /*1c840*/  LOP3.LUT R120, R120, 0xffff, RZ, 0xc0, !PT ;  /* 0x0000ffff78787812 */ /* 0x000fe200078ec0ff */
[----:B------:R-:W-:Y:S01]  /*1c850*/  ULDC.64 UR20, c[0x0][0x228] ;  /* 0x00008a0000147ab9 */ /* 0x000fe20000000a00 */
[----:B------:R-:W-:Y:S01]  /*1c860*/  ISETP.GE.AND P2, PT, R7, UR5, PT ;  /* 0x0000000507007c0c */ /* 0x000fe2000bf46270 */
[----:B------:R-:W-:Y:S01]  /*1c870*/  ULDC.64 UR18, c[0x0][0x228] ;  /* 0x00008a0000127ab9 */ /* 0x000fe20000000a00 */
[----:B------:R-:W-:Y:S01]  /*1c880*/  LOP3.LUT R122, R122, 0xffff, RZ, 0xc0, !PT ;  /* 0x0000ffff7a7a7812 */ /* 0x000fe200078ec0ff */
[----:B------:R-:W-:Y:S01]  /*1c890*/  ULDC.64 UR16, c[0x0][0x228] ;  /* 0x00008a0000107ab9 */ /* 0x000fe20000000a00 */
[----:B------:R-:W-:Y:S01]  /*1c8a0*/  LOP3.LUT R13, R58, 0xffff, RZ, 0xc0, !PT ;  /* 0x0000ffff3a0d7812 */ /* 0x000fe200078ec0ff */
[----:B------:R-:W-:Y:S01]  /*1c8b0*/  ULDC.64 UR14, c[0x0][0x228] ;  /* 0x00008a00000e7ab9 */ /* 0x000fe20000000a00 */
[----:B------:R-:W-:Y:S01]  /*1c8c0*/  LOP3.LUT R88, R88, 0xffff, RZ, 0xc0, !PT ;  /* 0x0000ffff58587812 */ /* 0x000fe200078ec0ff */
[----:B------:R-:W-:Y:S01]  /*1c8d0*/  ULDC.64 UR12, c[0x0][0x228] ;  /* 0x00008a00000c7ab9 */ /* 0x000fe20000000a00 */
[----:B------:R-:W-:Y:S01]  /*1c8e0*/  LOP3.LUT R7, R24, 0xffff, RZ, 0xc0, !PT ;  /* 0x0000ffff18077812 */ /* 0x000fe200078ec0ff */
[----:B------:R-:W-:Y:S01]  /*1c8f0*/  ULDC.64 UR10, c[0x0][0x228] ;  /* 0x00008a00000a7ab9 */ /* 0x000fe20000000a00 */
[----:B------:R-:W-:-:S02]  /*1c900*/  LOP3.LUT R90, R90, 0xffff, RZ, 0xc0, !PT ;  /* 0x0000ffff5a5a7812 */ /* 0x000fc400078ec0ff */
[----:B------:R-:W-:Y:S01]  /*1c910*/  LOP3.LUT R15, R26, 0xffff, RZ, 0xc0, !PT ;  /* 0x0000ffff1a0f7812 */ /* 0x000fe200078ec0ff */
[----:B0-----:R-:W-:Y:S01]  /*1c920*/  IMAD.SHL.U32 R5, R152, 0x80, RZ ;  /* 0x0000008098057824 */ /* 0x001fe200078e00ff */
[----:B------:R-:W-:Y:S01]  /*1c930*/  ISETP.GE.AND P3, PT, R6, UR6, PT ;  /* 0x0000000606007c0c */ /* 0x000fe2000bf66270 */
[----:B------:R-:W-:Y:S01]  /*1c940*/  ULDC.64 UR6, c[0x0][0x228] ;  /* 0x00008a0000067ab9 */ /* 0x000fe20000000a00 */
[----:B------:R-:W-:Y:S02]  /*1c950*/  SHF.R.U32.HI R8, RZ, 0x8, R120 ;  /* 0x00000008ff087819 */ /* 0x000fe40000011678 */
[----:B------:R-:W-:Y:S02]  /*1c960*/  LOP3.LUT R5, R5, 0x800, RZ, 0xc0, !PT ;  /* 0x0000080005057812 */ /* 0x000fe400078ec0ff */
[--C-:B------:R-:W-:Y:S02]  /*1c970*/  PRMT R6, R88, 0x3340, R7.reuse ;  /* 0x0000334058067816 */ /* 0x100fe40000000007 */
[----:B------:R-:W-:-:S02]  /*1c980*/  SHF.R.U32.HI R14, RZ, 0x8, R7 ;  /* 0x00000008ff0e7819 */ /* 0x000fc40000011607 */
[--C-:B------:R-:W-:Y:S02]  /*1c990*/  PRMT R7, R90, 0x3340, R15.reuse ;  /* 0x000033405a077816 */ /* 0x100fe4000000000f */
[----:B------:R-:W-:Y:S02]  /*1c9a0*/  SHF.R.U32.HI R11, RZ, 0x8, R90 ;  /* 0x00000008ff0b7819 */ /* 0x000fe4000001165a */
[----:B------:R-:W-:Y:S02]  /*1c9b0*/  SHF.R.U32.HI R15, RZ, 0x8, R15 ;  /* 0x00000008ff0f7819 */ /* 0x000fe4000001160f */
[----:B------:R-:W-:Y:S02]  /*1c9c0*/  LOP3.LUT R17, R8, 0xffff, RZ, 0xc0, !PT ;  /* 0x0000ffff08117812 */ /* 0x000fe400078ec0ff */
[----:B------:R-:W-:Y:S02]  /*1c9d0*/  F2FP.SATFINITE.E4M3.F32.PACK_AB_MERGE_C R124, R125, R124, RZ ;  /* 0x0000007c7d7c723e */ /* 0x000fe400048070ff */
[----:B------:R-:W-:-:S02]  /*1c9e0*/  SHF.R.U32.HI R9, RZ, 0x8, R122 ;  /* 0x00000008ff097819 */ /* 0x000fc4000001167a */
[----:B------:R-:W-:Y:S02]  /*1c9f0*/  LOP3.LUT R14, R14, 0xffff, RZ, 0xc0, !PT ;  /* 0x0000ffff0e0e7812 */ /* 0x000fe400078ec0ff */
[----:B------:R-:W-:Y:S02]  /*1ca00*/  F2FP.SATFINITE.E4M3.F32.PACK_AB_MERGE_C R60, R61, R60, RZ ;  /* 0x0000003c3d3c723e */ /* 0x000fe400048070ff */
[----:B------:R-:W-:Y:S02]  /*1ca10*/  LOP3.LUT R21, R11, 0xffff, RZ, 0xc0, !PT ;  /* 0x0000ffff0b157812 */ /* 0x000fe400078ec0ff */
[----:B------:R-:W-:Y:S02]  /*1ca20*/  F2FP.SATFINITE.E4M3.F32.PACK_AB_MERGE_C R126, R127, R126, RZ ;  /* 0x0000007e7f7e723e */ /* 0x000fe400048070ff */
[----:B------:R-:W-:Y:S02]  /*1ca30*/  F2FP.SATFINITE.E4M3.F32.PACK_AB_MERGE_C R62, R63, R62, RZ ;  /* 0x0000003e3f3e723e */ /* 0x000fe400048070ff */
[----:B------:R-:W-:-:S02]  /*1ca40*/  F2FP.SATFINITE.E4M3.F32.PACK_AB_MERGE_C R92, R93, R92, RZ ;  /* 0x0000005c5d5c723e */ /* 0x000fc400048070ff */
[----:B------:R-:W-:Y:S02]  /*1ca50*/  LOP3.LUT R19, R9, 0xffff, RZ, 0xc0, !PT ;  /* 0x0000ffff09137812 */ /* 0x000fe400078ec0ff */
[----:B------:R-:W-:Y:S02]  /*1ca60*/  LOP3.LUT R124, R124, 0xffff, RZ, 0xc0, !PT ;  /* 0x0000ffff7c7c7812 */ /* 0x000fe400078ec0ff */
[----:B------:R-:W-:Y:S02]  /*1ca70*/  F2FP.SATFINITE.E4M3.F32.PACK_AB_MERGE_C R28, R29, R28, RZ ;  /* 0x0000001c1d1c723e */ /* 0x000fe400048070ff */
[----:B------:R-:W-:Y:S02]  /*1ca80*/  F2FP.SATFINITE.E4M3.F32.PACK_AB_MERGE_C R94, R95, R94, RZ ;  /* 0x0000005e5f5e723e */ /* 0x000fe400048070ff */
[----:B------:R-:W-:Y:S02]  /*1ca90*/  F2FP.SATFINITE.E4M3.F32.PACK_AB_MERGE_C R30, R31, R30, RZ ;  /* 0x0000001e1f1e723e */ /* 0x000fe400048070ff */
[----:B------:R-:W-:-:S02]  /*1caa0*/  LOP3.LUT R126, R126, 0xffff, RZ, 0xc0, !PT ;  /* 0x0000ffff7e7e7812 */ /* 0x000fc400078ec0ff */
[----:B------:R-:W-:Y:S02]  /*1cab0*/  LOP3.LUT R92, R92, 0xffff, RZ, 0xc0, !PT ;  /* 0x0000ffff5c5c7812 */ /* 0x000fe400078ec0ff */
[----:B------:R-:W-:Y:S02]  /*1cac0*/  SHF.R.U32.HI R16, RZ, 0x8, R124 ;  /* 0x00000008ff107819 */ /* 0x000fe4000001167c */
[----:B------:R-:W-:Y:S02]  /*1cad0*/  LOP3.LUT R94, R94, 0xffff, RZ, 0xc0, !PT ;  /* 0x0000ffff5e5e7812 */ /* 0x000fe400078ec0ff */
[----:B------:R-:W-:Y:S02]  /*1cae0*/  LOP3.LUT R23, R30, 0xffff, RZ, 0xc0, !PT ;  /* 0x0000ffff1e177812 */ /* 0x000fe400078ec0ff */
[----:B------:R-:W-:Y:S02]  /*1caf0*/  F2FP.SATFINITE.E4M3.F32.PACK_AB_MERGE_C R130, R131, R130, RZ ;  /* 0x000000828382723e */ /* 0x000fe400048070ff */
[----:B------:R-:W-:-:S02]  /*1cb00*/  SHF.R.U32.HI R18, RZ, 0x8, R92 ;  /* 0x00000008ff127819 */ /* 0x000fc4000001165c */
[----:B------:R-:W-:Y:S02]  /*1cb10*/  LOP3.LUT R27, R16, 0xffff, RZ, 0xc0, !PT ;  /* 0x0000ffff101b7812 */ /* 0x000fe400078ec0ff */
[----:B------:R-:W-:Y:S02]  /*1cb20*/  F2FP.SATFINITE.E4M3.F32.PACK_AB_MERGE_C R96, R97, R96, RZ ;  /* 0x000000606160723e */ /* 0x000fe400048070ff */
[----:B------:R-:W-:Y:S02]  /*1cb30*/  F2FP.SATFINITE.E4M3.F32.PACK_AB_MERGE_C R128, R129, R128, RZ ;  /* 0x000000808180723e */ /* 0x000fe400048070ff */
[----:B------:R-:W-:Y:S02]  /*1cb40*/  F2FP.SATFINITE.E4M3.F32.PACK_AB_MERGE_C R98, R99, R98, RZ ;  /* 0x000000626362723e */ /* 0x000fe400048070ff */
[----:B------:R-:W-:Y:S02]  /*1cb50*/  F2FP.SATFINITE.E4M3.F32.PACK_AB_MERGE_C R64, R65, R64, RZ ;  /* 0x000000404140723e */ /* 0x000fe400048070ff */
[----:B------:R-:W-:-:S02]  /*1cb60*/  F2FP.SATFINITE.E4M3.F32.PACK_AB_MERGE_C R34, R35, R34, RZ ;  /* 0x000000222322723e */ /* 0x000fc400048070ff */
[----:B------:R-:W-:Y:S02]  /*1cb70*/  F2FP.SATFINITE.E4M3.F32.PACK_AB_MERGE_C R66, R67, R66, RZ ;  /* 0x000000424342723e */ /* 0x000fe400048070ff */
[----:B------:R-:W-:Y:S02]  /*1cb80*/  LOP3.LUT R130, R130, 0xffff, RZ, 0xc0, !PT ;  /* 0x0000ffff82827812 */ /* 0x000fe400078ec0ff */
[----:B------:R-:W-:Y:S02]  /*1cb90*/  F2FP.SATFINITE.E4M3.F32.PACK_AB_MERGE_C R32, R33, R32, RZ ;  /* 0x000000202120723e */ /* 0x000fe400048070ff */
[----:B------:R-:W-:Y:S02]  /*1cba0*/  LOP3.LUT R96, R96, 0xffff, RZ, 0xc0, !PT ;  /* 0x0000ffff60607812 */ /* 0x000fe400078ec0ff */
[----:B------:R-:W-:Y:S02]  /*1cbb0*/  LOP3.LUT R128, R128, 0xffff, RZ, 0xc0, !PT ;  /* 0x0000ffff80807812 */ /* 0x000fe400078ec0ff */
[----:B------:R-:W-:-:S02]  /*1cbc0*/  LOP3.LUT R98, R98, 0xffff, RZ, 0xc0, !PT ;  /* 0x0000ffff62627812 */ /* 0x000fc400078ec0ff */
[----:B------:R-:W-:Y:S02]  /*1cbd0*/  LOP3.LUT R29, R64, 0xffff, RZ, 0xc0, !PT ;  /* 0x0000ffff401d7812 */ /* 0x000fe400078ec0ff */
[----:B------:R-:W-:Y:S02]  /*1cbe0*/  LOP3.LUT R33, R34, 0xffff, RZ, 0xc0, !PT ;  /* 0x0000ffff22217812 */ /* 0x000fe400078ec0ff */
[----:B------:R-:W-:Y:S02]  /*1cbf0*/  SHF.R.U32.HI R26, RZ, 0x8, R130 ;  /* 0x00000008ff1a7819 */ /* 0x000fe40000011682 */
[----:B------:R-:W-:Y:S02]  /*1cc00*/  LOP3.LUT R31, R32, 0xffff, RZ, 0xc0, !PT ;  /* 0x0000ffff201f7812 */ /* 0x000fe400078ec0ff */
[--C-:B------:R-:W-:Y:S02]  /*1cc10*/  SHF.R.U32.HI R32, RZ, 0x8, R33.reuse ;  /* 0x00000008ff207819 */ /* 0x100fe40000011621 */
[----:B------:R-:W-:-:S02]  /*1cc20*/  PRMT R24, R98, 0x3340, R33 ;  /* 0x0000334062187816 */ /* 0x000fc40000000021 */
[----:B------:R-:W-:Y:S02]  /*1cc30*/  LOP3.LUT R33, R26, 0xffff, RZ, 0xc0, !PT ;  /* 0x0000ffff1a217812 */ /* 0x000fe400078ec0ff */
[----:B------:R-:W-:Y:S02]  /*1cc40*/  LOP3.LUT R32, R32, 0xffff, RZ, 0xc0, !PT ;  /* 0x0000ffff20207812 */ /* 0x000fe400078ec0ff */
[----:B------:R-:W-:Y:S02]  /*1cc50*/  F2FP.SATFINITE.E4M3.F32.PACK_AB_MERGE_C R134, R135, R134, RZ ;  /* 0x000000868786723e */ /* 0x000fe400048070ff */
[----:B------:R-:W-:Y:S02]  /*1cc60*/  F2FP.SATFINITE.E4M3.F32.PACK_AB_MERGE_C R70, R71, R70, RZ ;  /* 0x000000464746723e */ /* 0x000fe400048070ff */
[----:B------:R-:W-:Y:S02]  /*1cc70*/  F2FP.SATFINITE.E4M3.F32.PACK_AB_MERGE_C R132, R133, R132, RZ ;  /* 0x000000848584723e */ /* 0x000fe400048070ff */
[----:B------:R-:W-:-:S02]  /*1cc80*/  F2FP.SATFINITE.E4M3.F32.PACK_AB_MERGE_C R100, R101, R100, RZ ;  /* 0x000000646564723e */ /* 0x000fc400048070ff */
[----:B------:R-:W-:Y:S02]  /*1cc90*/  F2FP.SATFINITE.E4M3.F32.PACK_AB_MERGE_C R68, R69, R68, RZ ;  /* 0x000000444544723e */ /* 0x000fe400048070ff */
[----:B------:R-:W-:Y:S02]  /*1cca0*/  F2FP.SATFINITE.E4M3.F32.PACK_AB_MERGE_C R102, R103, R102, RZ ;  /* 0x000000666766723e */ /* 0x000fe400048070ff */
[----:B------:R-:W-:Y:S02]  /*1ccb0*/  F2FP.SATFINITE.E4M3.F32.PACK_AB_MERGE_C R38, R39, R38, RZ ;  /* 0x000000262726723e */ /* 0x000fe400048070ff */
[----:B------:R-:W-:Y:S02]  /*1ccc0*/  F2FP.SATFINITE.E4M3.F32.PACK_AB_MERGE_C R36, R37, R36, RZ ;  /* 0x000000242524723e */ /* 0x000fe400048070ff */
[----:B------:R-:W-:Y:S02]  /*1ccd0*/  LOP3.LUT R134, R134, 0xffff, RZ, 0xc0, !PT ;  /* 0x0000ffff86867812 */ /* 0x000fe400078ec0ff */
[----:B------:R-:W-:-:S02]  /*1cce0*/  LOP3.LUT R132, R132, 0xffff, RZ, 0xc0, !PT ;  /* 0x0000ffff84847812 */ /* 0x000fc400078ec0ff */
[----:B------:R-:W-:Y:S02]  /*1ccf0*/  LOP3.LUT R100, R100, 0xffff, RZ, 0xc0, !PT ;  /* 0x0000ffff64647812 */ /* 0x000fe400078ec0ff */
[----:B------:R-:W-:Y:S02]  /*1cd00*/  LOP3.LUT R102, R102, 0xffff, RZ, 0xc0, !PT ;  /* 0x0000ffff66667812 */ /* 0x000fe400078ec0ff */
[----:B------:R-:W-:Y:S02]  /*1cd10*/  LOP3.LUT R37, R38, 0xffff, RZ, 0xc0, !PT ;  /* 0x0000ffff26257812 */ /* 0x000fe400078ec0ff */
[----:B------:R-:W-:Y:S02]  /*1cd20*/  F2FP.SATFINITE.E4M3.F32.PACK_AB_MERGE_C R42, R43, R42, RZ ;  /* 0x0000002a2b2a723e */ /* 0x000fe400048070ff */
[----:B------:R-:W-:Y:S02]  /*1cd30*/  F2FP.SATFINITE.E4M3.F32.PACK_AB_MERGE_C R40, R41, R40, RZ ;  /* 0x000000282928723e */ /* 0x000fe400048070ff */
[----:B------:R-:W-:-:S02]  /*1cd40*/  F2FP.SATFINITE.E4M3.F32.PACK_AB_MERGE_C R46, R47, R46, RZ ;  /* 0x0000002e2f2e723e */ /* 0x000fc400048070ff */
[----:B------:R-:W-:Y:S02]  /*1cd50*/  F2FP.SATFINITE.E4M3.F32.PACK_AB_MERGE_C R44, R45, R44, RZ ;  /* 0x0000002c2d2c723e */ /* 0x000fe400048070ff */
[----:B------:R-:W-:Y:S02]  /*1cd60*/  PRMT R47, R102, 0x3340, R37 ;  /* 0x00003340662f7816 */ /* 0x000fe40000000025 */
[----:B------:R-:W-:Y:S02]  /*1cd70*/  F2FP.SATFINITE.E4M3.F32.PACK_AB_MERGE_C R136, R137, R136, RZ ;  /* 0x000000888988723e */ /* 0x000fe400048070ff */
[----:B------:R-:W-:Y:S02]  /*1cd80*/  F2FP.SATFINITE.E4M3.F32.PACK_AB_MERGE_C R138, R139, R138, RZ ;  /* 0x0000008a8b8a723e */ /* 0x000fe400048070ff */
[----:B------:R-:W-:Y:S02]  /*1cd90*/  F2FP.SATFINITE.E4M3.F32.PACK_AB_MERGE_C R72, R73, R72, RZ ;  /* 0x000000484948723e */ /* 0x000fe400048070ff */
[----:B------:R-:W-:-:S02]  /*1cda0*/  F2FP.SATFINITE.E4M3.F32.PACK_AB_MERGE_C R74, R75, R74, RZ ;  /* 0x0000004a4b4a723e */ /* 0x000fc400048070ff */
[----:B------:R-:W-:Y:S02]  /*1cdb0*/  F2FP.SATFINITE.E4M3.F32.PACK_AB_MERGE_C R104, R105, R104, RZ ;  /* 0x000000686968723e */ /* 0x000fe400048070ff */
[----:B------:R-:W-:Y:S02]  /*1cdc0*/  F2FP.SATFINITE.E4M3.F32.PACK_AB_MERGE_C R106, R107, R106, RZ ;  /* 0x0000006a6b6a723e */ /* 0x000fe400048070ff */
[----:B------:R-:W-:Y:S02]  /*1cdd0*/  LOP3.LUT R136, R136, 0xffff, RZ, 0xc0, !PT ;  /* 0x0000ffff88887812 */ /* 0x000fe400078ec0ff */
[----:B------:R-:W-:Y:S02]  /*1cde0*/  LOP3.LUT R138, R138, 0xffff, RZ, 0xc0, !PT ;  /* 0x0000ffff8a8a7812 */ /* 0x000fe400078ec0ff */
[----:B------:R-:W-:Y:S02]  /*1cdf0*/  LOP3.LUT R104, R104, 0xffff, RZ, 0xc0, !PT ;  /* 0x0000ffff68687812 */ /* 0x000fe400078ec0ff */
[----:B------:R-:W-:-:S02]  /*1ce00*/  LOP3.LUT R106, R106, 0xffff, RZ, 0xc0, !PT ;  /* 0x0000ffff6a6a7812 */ /* 0x000fc400078ec0ff */
[----:B------:R-:W-:Y:S02]  /*1ce10*/  F2FP.SATFINITE.E4M3.F32.PACK_AB_MERGE_C R52, R53, R52, RZ ;  /* 0x000000343534723e */ /* 0x000fe400048070ff */
[----:B------:R-:W-:Y:S02]  /*1ce20*/  F2FP.SATFINITE.E4M3.F32.PACK_AB_MERGE_C R54, R55, R54, RZ ;  /* 0x000000363736723e */ /* 0x000fe400048070ff */
[----:B------:R-:W-:Y:S02]  /*1ce30*/  F2FP.SATFINITE.E4M3.F32.PACK_AB_MERGE_C R140, R141, R140, RZ ;  /* 0x0000008c8d8c723e */ /* 0x000fe400048070ff */
[----:B------:R-:W-:Y:S02]  /*1ce40*/  F2FP.SATFINITE.E4M3.F32.PACK_AB_MERGE_C R76, R77, R76, RZ ;  /* 0x0000004c4d4c723e */ /* 0x000fe400048070ff */
[----:B------:R-:W-:Y:S02]  /*1ce50*/  F2FP.SATFINITE.E4M3.F32.PACK_AB_MERGE_C R142, R143, R142, RZ ;  /* 0x0000008e8f8e723e */ /* 0x000fe400048070ff */
[----:B------:R-:W-:-:S02]  /*1ce60*/  F2FP.SATFINITE.E4M3.F32.PACK_AB_MERGE_C R78, R79, R78, RZ ;  /* 0x0000004e4f4e723e */ /* 0x000fc400048070ff */
[----:B------:R-:W-:Y:S02]  /*1ce70*/  F2FP.SATFINITE.E4M3.F32.PACK_AB_MERGE_C R108, R109, R108, RZ ;  /* 0x0000006c6d6c723e */ /* 0x000fe400048070ff */
[----:B------:R-:W-:Y:S02]  /*1ce80*/  F2FP.SATFINITE.E4M3.F32.PACK_AB_MERGE_C R48, R49, R48, RZ ;  /* 0x000000303130723e */ /* 0x000fe400048070ff */
[----:B------:R-:W-:Y:S02]  /*1ce90*/  F2FP.SATFINITE.E4M3.F32.PACK_AB_MERGE_C R110, R111, R110, RZ ;  /* 0x0000006e6f6e723e */ /* 0x000fe400048070ff */
[----:B------:R-:W-:Y:S02]  /*1cea0*/  LOP3.LUT R140, R140, 0xffff, RZ, 0xc0, !PT ;  /* 0x0000ffff8c8c7812 */ /* 0x000fe400078ec0ff */
[----:B------:R-:W-:Y:S02]  /*1ceb0*/  F2FP.SATFINITE.E4M3.F32.PACK_AB_MERGE_C R50, R51, R50, RZ ;  /* 0x000000323332723e */ /* 0x000fe400048070ff */
[----:B------:R-:W-:-:S02]  /*1cec0*/  LOP3.LUT R142, R142, 0xffff, RZ, 0xc0, !PT ;  /* 0x0000ffff8e8e7812 */ /* 0x000fc400078ec0ff */
        /* <DEDUP_REMOVED lines=17> */
[----:B------:R-:W-:-:S02]  /*1cfe0*/  LOP3.LUT R148, R148, 0xffff, RZ, 0xc0, !PT ;  /* 0x0000ffff94947812 */ /* 0x000fc400078ec0ff */
[----:B------:R-:W-:Y:S02]  /*1cff0*/  F2FP.SATFINITE.E4M3.F32.PACK_AB_MERGE_C R118, R119, R118, RZ ;  /* 0x000000767776723e */ /* 0x000fe400048070ff */
[----:B------:R-:W-:Y:S02]  /*1d000*/  LOP3.LUT R150, R150, 0xffff, RZ, 0xc0, !PT ;  /* 0x0000ffff96967812 */ /* 0x000fe400078ec0ff */
[----:B------:R-:W-:Y:S02]  /*1d010*/  LOP3.LUT R116, R116, 0xffff, RZ, 0xc0, !PT ;  /* 0x0000ffff74747812 */ /* 0x000fe400078ec0ff */
[----:B------:R-:W-:Y:S01]  /*1d020*/  LOP3.LUT R118, R118, 0xffff, RZ, 0xc0, !PT ;  /* 0x0000ffff76767812 */ /* 0x000fe200078ec0ff */
[----:B------:R-:W-:Y:S01]  /*1d030*/  BAR.SYNC.DEFER_BLOCKING 0x0 ;  /* 0x0000000000007b1d */ /* 0x000fe20000010000 */
[----:B------:R-:W-:-:S04]  /*1d040*/  ISETP.GE.AND P1, PT, R0, UR6, PT ;  /* 0x0000000600007c0c */ /* 0x000fc8000bf26270 */
[----:B------:R-:W-:Y:S02]  /*1d050*/  ISETP.LT.AND P1, PT, R2, UR31, !P1 ;  /* 0x0000001f02007c0c */ /* 0x000fe4000cf21270 */
[----:B--2---:R-:W-:Y:S02]  /*1d060*/  LOP3.LUT R4, R10, 0xf0, RZ, 0xc0, !PT ;  /* 0x000000f00a047812 */ /* 0x004fe400078ec0ff */
[----:B------:R-:W-:Y:S02]  /*1d070*/  SHF.R.U32.HI R10, RZ, 0x8, R88 ;  /* 0x00000008ff0a7819 */ /* 0x000fe40000011658 */
[----:B------:R-:W-:Y:S01]  /*1d080*/  IADD3 R5, R5, UR4, R4 ;  /* 0x0000000405057c10 */ /* 0x000fe2000fffe004 */
[----:B------:R-:W-:-:S05]  /*1d090*/  IMAD.SHL.U32 R4, R152, 0x8, RZ ;  /* 0x0000000898047824 */ /* 0x000fca00078e00ff */
[----:B------:R-:W-:-:S05]  /*1d0a0*/  LOP3.LUT R4, R4, 0x700, RZ, 0xc0, !PT ;  /* 0x0000070004047812 */ /* 0x000fca00078ec0ff */
[----:B------:R-:W-:Y:S01]  /*1d0b0*/  IMAD.IADD R25, R4, 0x1, R5 ;  /* 0x0000000104197824 */ /* 0x000fe200078e0205 */
[----:B------:R-:W-:-:S04]  /*1d0c0*/  LOP3.LUT R5, R56, 0xffff, RZ, 0xc0, !PT ;  /* 0x0000ffff38057812 */ /* 0x000fc800078ec0ff */
[--C-:B------:R-:W-:Y:S02]  /*1d0d0*/  PRMT R4, R120, 0x3340, R5.reuse ;  /* 0x0000334078047816 */ /* 0x100fe40000000005 */
[----:B------:R-:W-:Y:S02]  /*1d0e0*/  SHF.R.U32.HI R12, RZ, 0x8, R5 ;  /* 0x00000008ff0c7819 */ /* 0x000fe40000011605 */
[--C-:B------:R-:W-:Y:S02]  /*1d0f0*/  PRMT R5, R122, 0x3340, R13.reuse ;  /* 0x000033407a057816 */ /* 0x100fe4000000000d */
[----:B------:R-:W-:Y:S02]  /*1d100*/  SHF.R.U32.HI R13, RZ, 0x8, R13 ;  /* 0x00000008ff0d7819 */ /* 0x000fe4000001160d */
        /* <DEDUP_REMOVED lines=10> */
[----:B------:R-:W-:Y:S02]  /*1d1b0*/  LOP3.LUT R19, R28, 0xffff, RZ, 0xc0, !PT ;  /* 0x0000ffff1c137812 */ /* 0x000fe400078ec0ff */
[----:B------:R-:W-:Y:S02]  /*1d1c0*/  SHF.R.U32.HI R20, RZ, 0x8, R13 ;  /* 0x00000008ff147819 */ /* 0x000fe4000001160d */
[----:B------:R-:W-:Y:S02]  /*1d1d0*/  SHF.R.U32.HI R17, RZ, 0x8, R126 ;  /* 0x00000008ff117819 */ /* 0x000fe4000001167e */
[----:B------:R-:W-:-:S02]  /*1d1e0*/  PRMT R14, R126, 0x3340, R21 ;  /* 0x000033407e0e7816 */ /* 0x000fc40000000015 */
[----:B------:R-:W-:Y:S02]  /*1d1f0*/  SHF.R.U32.HI R21, RZ, 0x8, R21 ;  /* 0x00000008ff157819 */ /* 0x000fe40000011615 */
[----:B------:R-:W-:Y:S02]  /*1d200*/  PRMT R15, R124, 0x3340, R13 ;  /* 0x000033407c0f7816 */ /* 0x000fe4000000000d */
[--C-:B------:R-:W-:Y:S02]  /*1d210*/  PRMT R13, R92, 0x3340, R19.reuse ;  /* 0x000033405c0d7816 */ /* 0x100fe40000000013 */
[----:B------:R-:W-:Y:S02]  /*1d220*/  SHF.R.U32.HI R22, RZ, 0x8, R19 ;  /* 0x00000008ff167819 */ /* 0x000fe40000011613 */
[----:B------:R-:W-:Y:S02]  /*1d230*/  LOP3.LUT R16, R20, 0xffff, RZ, 0xc0, !PT ;  /* 0x0000ffff14107812 */ /* 0x000fe400078ec0ff */
[----:B------:R-:W-:-:S02]  /*1d240*/  SHF.R.U32.HI R19, RZ, 0x8, R94 ;  /* 0x00000008ff137819 */ /* 0x000fc4000001165e */
[--C-:B------:R-:W-:Y:S02]  /*1d250*/  PRMT R12, R94, 0x3340, R23.reuse ;  /* 0x000033405e0c7816 */ /* 0x100fe40000000017 */
[----:B------:R-:W-:Y:S02]  /*1d260*/  LOP3.LUT R20, R17, 0xffff, RZ, 0xc0, !PT ;  /* 0x0000ffff11147812 */ /* 0x000fe400078ec0ff */
[----:B------:R-:W-:Y:S02]  /*1d270*/  SHF.R.U32.HI R23, RZ, 0x8, R23 ;  /* 0x00000008ff177819 */ /* 0x000fe40000011617 */
[----:B------:R-:W-:Y:S02]  /*1d280*/  LOP3.LUT R17, R21, 0xffff, RZ, 0xc0, !PT ;  /* 0x0000ffff15117812 */ /* 0x000fe400078ec0ff */
[----:B------:R-:W-:Y:S02]  /*1d290*/  LOP3.LUT R21, R18, 0xffff, RZ, 0xc0, !PT ;  /* 0x0000ffff12157812 */ /* 0x000fe400078ec0ff */
[----:B------:R-:W-:-:S02]  /*1d2a0*/  LOP3.LUT R18, R22, 0xffff, RZ, 0xc0, !PT ;  /* 0x0000ffff16127812 */ /* 0x000fc400078ec0ff */
[----:B------:R-:W-:Y:S02]  /*1d2b0*/  LOP3.LUT R22, R19, 0xffff, RZ, 0xc0, !PT ;  /* 0x0000ffff13167812 */ /* 0x000fe400078ec0ff */
[----:B------:R-:W-:Y:S02]  /*1d2c0*/  LOP3.LUT R19, R23, 0xffff, RZ, 0xc0, !PT ;  /* 0x0000ffff17137812 */ /* 0x000fe400078ec0ff */
[----:B------:R-:W-:Y:S02]  /*1d2d0*/  PRMT R16, R27, 0x3340, R16 ;  /* 0x000033401b107816 */ /* 0x000fe40000000010 */
[----:B------:R-:W-:Y:S02]  /*1d2e0*/  LOP3.LUT R23, R66, 0xffff, RZ, 0xc0, !PT ;  /* 0x0000ffff42177812 */ /* 0x000fe400078ec0ff */
[----:B------:R-:W-:Y:S02]  /*1d2f0*/  PRMT R18, R21, 0x3340, R18 ;  /* 0x0000334015127816 */ /* 0x000fe40000000012 */
[----:B------:R-:W-:-:S02]  /*1d300*/  SHF.R.U32.HI R27, RZ, 0x8, R96 ;  /* 0x00000008ff1b7819 */ /* 0x000fc40000011660 */
[----:B------:R-:W-:Y:S02]  /*1d310*/  PRMT R17, R20, 0x3340, R17 ;  /* 0x0000334014117816 */ /* 0x000fe40000000011 */
[----:B------:R-:W-:Y:S02]  /*1d320*/  PRMT R21, R128, 0x3340, R29 ;  /* 0x0000334080157816 */ /* 0x000fe4000000001d */
[----:B------:R-:W-:Y:S02]  /*1d330*/  SHF.R.U32.HI R28, RZ, 0x8, R98 ;  /* 0x00000008ff1c7819 */ /* 0x000fe40000011662 */
[----:B------:R-:W-:Y:S02]  /*1d340*/  PRMT R19, R22, 0x3340, R19 ;  /* 0x0000334016137816 */ /* 0x000fe40000000013 */
[----:B------:R-:W-:Y:S02]  /*1d350*/  SHF.R.U32.HI R20, RZ, 0x8, R128 ;  /* 0x00000008ff147819 */ /* 0x000fe40000011680 */
[----:B------:R-:W-:-:S02]  /*1d360*/  SHF.R.U32.HI R29, RZ, 0x8, R29 ;  /* 0x00000008ff1d7819 */ /* 0x000fc4000001161d */
[--C-:B------:R-:W-:Y:S02]  /*1d370*/  PRMT R22, R130, 0x3340, R23.reuse ;  /* 0x0000334082167816 */ /* 0x100fe40000000017 */
[----:B------:R-:W-:Y:S02]  /*1d380*/  SHF.R.U32.HI R30, RZ, 0x8, R23 ;  /* 0x00000008ff1e7819 */ /* 0x000fe40000011617 */
[--C-:B------:R-:W-:Y:S02]  /*1d390*/  PRMT R23, R96, 0x3340, R31.reuse ;  /* 0x0000334060177816 */ /* 0x100fe4000000001f */
[----:B------:R-:W-:Y:S02]  /*1d3a0*/  LOP3.LUT R26, R27, 0xffff, RZ, 0xc0, !PT ;  /* 0x0000ffff1b1a7812 */ /* 0x000fe400078ec0ff */
[----:B------:R-:W-:Y:S02]  /*1d3b0*/  SHF.R.U32.HI R31, RZ, 0x8, R31 ;  /* 0x00000008ff1f7819 */ /* 0x000fe4000001161f */
[----:B------:R-:W-:-:S02]  /*1d3c0*/  LOP3.LUT R27, R28, 0xffff, RZ, 0xc0, !PT ;  /* 0x0000ffff1c1b7812 */ /* 0x000fc400078ec0ff */
[----:B------:R-:W-:Y:S02]  /*1d3d0*/  LOP3.LUT R20, R20, 0xffff, RZ, 0xc0, !PT ;  /* 0x0000ffff14147812 */ /* 0x000fe400078ec0ff */
[----:B------:R-:W-:Y:S02]  /*1d3e0*/  LOP3.LUT R29, R29, 0xffff, RZ, 0xc0, !PT ;  /* 0x0000ffff1d1d7812 */ /* 0x000fe400078ec0ff */
[----:B------:R-:W-:Y:S02]  /*1d3f0*/  LOP3.LUT R30, R30, 0xffff, RZ, 0xc0, !PT ;  /* 0x0000ffff1e1e7812 */ /* 0x000fe400078ec0ff */
[----:B------:R-:W-:Y:S02]  /*1d400*/  LOP3.LUT R31, R31, 0xffff, RZ, 0xc0, !PT ;  /* 0x0000ffff1f1f7812 */ /* 0x000fe400078ec0ff */
[----:B------:R-:W-:Y:S02]  /*1d410*/  PRMT R35, R27, 0x3340, R32 ;  /* 0x000033401b237816 */ /* 0x000fe40000000020 */
[----:B------:R-:W-:-:S02]  /*1d420*/  PRMT R34, R20, 0x3340, R29 ;  /* 0x0000334014227816 */ /* 0x000fc4000000001d */
[----:B------:R-:W-:Y:S02]  /*1d430*/  LOP3.LUT R27, R70, 0xffff, RZ, 0xc0, !PT ;  /* 0x0000ffff461b7812 */ /* 0x000fe400078ec0ff */
[----:B------:R-:W-:Y:S02]  /*1d440*/  LOP3.LUT R29, R68, 0xffff, RZ, 0xc0, !PT ;  /* 0x0000ffff441d7812 */ /* 0x000fe400078ec0ff */
[----:B------:R-:W-:Y:S02]  /*1d450*/  PRMT R33, R33, 0x3340, R30 ;  /* 0x0000334021217816 */ /* 0x000fe4000000001e */
[----:B------:R-:W-:Y:S02]  /*1d460*/  PRMT R56, R26, 0x3340, R31 ;  /* 0x000033401a387816 */ /* 0x000fe4000000001f */
[----:B------:R-:W-:Y:S02]  /*1d470*/  LOP3.LUT R31, R36, 0xffff, RZ, 0xc0, !PT ;  /* 0x0000ffff241f7812 */ /* 0x000fe400078ec0ff */
[----:B------:R-:W-:-:S02]  /*1d480*/  SHF.R.U32.HI R26, RZ, 0x8, R134 ;  /* 0x00000008ff1a7819 */ /* 0x000fc40000011686 */
[--C-:B------:R-:W-:Y:S02]  /*1d490*/  PRMT R43, R134, 0x3340, R27.reuse ;  /* 0x00003340862b7816 */ /* 0x100fe4000000001b */
[----:B------:R-:W-:Y:S02]  /*1d4a0*/  SHF.R.U32.HI R30, RZ, 0x8, R27 ;  /* 0x00000008ff1e7819 */ /* 0x000fe4000001161b */
[--C-:B------:R-:W-:Y:S02]  /*1d4b0*/  PRMT R41, R132, 0x3340, R29.reuse ;  /* 0x0000334084297816 */ /* 0x100fe4000000001d */
[----:B------:R-:W-:Y:S02]  /*1d4c0*/  SHF.R.U32.HI R27, RZ, 0x8, R100 ;  /* 0x00000008ff1b7819 */ /* 0x000fe40000011664 */
[----:B------:R-:W-:Y:S02]  /*1d4d0*/  SHF.R.U32.HI R20, RZ, 0x8, R132 ;  /* 0x00000008ff147819 */ /* 0x000fe40000011684 */
[----:B------:R-:W-:-:S02]  /*1d4e0*/  SHF.R.U32.HI R29, RZ, 0x8, R29 ;  /* 0x00000008ff1d7819 */ /* 0x000fc4000001161d */
[----:B------:R-:W-:Y:S02]  /*1d4f0*/  SHF.R.U32.HI R28, RZ, 0x8, R102 ;  /* 0x00000008ff1c7819 */ /* 0x000fe40000011666 */
        /* <DEDUP_REMOVED lines=12> */
[----:B------:R-:W-:Y:S02]  /*1d5c0*/  PRMT R64, R27, 0x3340, R32 ;  /* 0x000033401b407816 */ /* 0x000fe40000000020 */
[----:B------:R-:W-:Y:S02]  /*1d5d0*/  LOP3.LUT R29, R72, 0xffff, RZ, 0xc0, !PT ;  /* 0x0000ffff481d7812 */ /* 0x000fe400078ec0ff */
[----:B------:R-:W-:Y:S02]  /*1d5e0*/  LOP3.LUT R27, R74, 0xffff, RZ, 0xc0, !PT ;  /* 0x0000ffff4a1b7812 */ /* 0x000fe400078ec0ff */
[----:B------:R-:W-:Y:S02]  /*1d5f0*/  PRMT R60, R37, 0x3340, R30 ;  /* 0x00003340253c7816 */ /* 0x000fe4000000001e */
[----:B------:R-:W-:-:S02]  /*1d600*/  PRMT R62, R26, 0x3340, R31 ;  /* 0x000033401a3e7816 */ /* 0x000fc4000000001f */
[----:B------:R-:W-:Y:S02]  /*1d610*/  LOP3.LUT R37, R42, 0xffff, RZ, 0xc0, !PT ;  /* 0x0000ffff2a257812 */ /* 0x000fe400078ec0ff */
[----:B------:R-:W-:Y:S02]  /*1d620*/  LOP3.LUT R31, R40, 0xffff, RZ, 0xc0, !PT ;  /* 0x0000ffff281f7812 */ /* 0x000fe400078ec0ff */
[----:B------:R-:W-:Y:S02]  /*1d630*/  PRMT R40, R136, 0x3340, R29 ;  /* 0x0000334088287816 */ /* 0x000fe4000000001d */
[----:B------:R-:W-:Y:S02]  /*1d640*/  SHF.R.U32.HI R26, RZ, 0x8, R138 ;  /* 0x00000008ff1a7819 */ /* 0x000fe4000001168a */
[--C-:B------:R-:W-:Y:S02]  /*1d650*/  PRMT R42, R138, 0x3340, R27.reuse ;  /* 0x000033408a2a7816 */ /* 0x100fe4000000001b */
[----:B------:R-:W-:-:S02]  /*1d660*/  SHF.R.U32.HI R30, RZ, 0x8, R27 ;  /* 0x00000008ff1e7819 */ /* 0x000fc4000001161b */
[----:B------:R-:W-:Y:S02]  /*1d670*/  SHF.R.U32.HI R20, RZ, 0x8, R136 ;  /* 0x00000008ff147819 */ /* 0x000fe40000011688 */
[----:B------:R-:W-:Y:S02]  /*1d680*/  SHF.R.U32.HI R29, RZ, 0x8, R29 ;  /* 0x00000008ff1d7819 */ /* 0x000fe4000001161d */
[----:B------:R-:W-:Y:S02]  /*1d690*/  SHF.R.U32.HI R27, RZ, 0x8, R104 ;  /* 0x00000008ff1b7819 */ /* 0x000fe40000011668 */
[----:B------:R-:W-:Y:S02]  /*1d6a0*/  SHF.R.U32.HI R28, RZ, 0x8, R106 ;  /* 0x00000008ff1c7819 */ /* 0x000fe4000001166a */
[----:B------:R-:W-:Y:S02]  /*1d6b0*/  SHF.R.U32.HI R32, RZ, 0x8, R37 ;  /* 0x00000008ff207819 */ /* 0x000fe40000011625 */
[----:B------:R-:W-:-:S02]  /*1d6c0*/  PRMT R53, R104, 0x3340, R31 ;  /* 0x0000334068357816 */ /* 0x000fc4000000001f */
[----:B------:R-:W-:Y:S02]  /*1d6d0*/  PRMT R55, R106, 0x3340, R37 ;  /* 0x000033406a377816 */ /* 0x000fe40000000025 */
[----:B------:R-:W-:Y:S02]  /*1d6e0*/  SHF.R.U32.HI R31, RZ, 0x8, R31 ;  /* 0x00000008ff1f7819 */ /* 0x000fe4000001161f */
        /* <DEDUP_REMOVED lines=15> */
[----:B------:R-:W-:-:S02]  /*1d7e0*/  LOP3.LUT R37, R46, 0xffff, RZ, 0xc0, !PT ;  /* 0x0000ffff2e257812 */ /* 0x000fc400078ec0ff */
[--C-:B------:R-:W-:Y:S02]  /*1d7f0*/  PRMT R44, R140, 0x3340, R29.reuse ;  /* 0x000033408c2c7816 */ /* 0x100fe4000000001d */
[----:B------:R-:W-:Y:S02]  /*1d800*/  SHF.R.U32.HI R20, RZ, 0x8, R140 ;  /* 0x00000008ff147819 */ /* 0x000fe4000001168c */
[----:B------:R-:W-:Y:S02]  /*1d810*/  SHF.R.U32.HI R29, RZ, 0x8, R29 ;  /* 0x00000008ff1d7819 */ /* 0x000fe4000001161d */
[----:B------:R-:W-:Y:S02]  /*1d820*/  SHF.R.U32.HI R26, RZ, 0x8, R142 ;  /* 0x00000008ff1a7819 */ /* 0x000fe4000001168e */
[--C-:B------:R-:W-:Y:S02]  /*1d830*/  PRMT R46, R142, 0x3340, R27.reuse ;  /* 0x000033408e2e7816 */ /* 0x100fe4000000001b */
[----:B------:R-:W-:-:S02]  /*1d840*/  SHF.R.U32.HI R30, RZ, 0x8, R27 ;  /* 0x00000008ff1e7819 */ /* 0x000fc4000001161b */
[----:B------:R-:W-:Y:S02]  /*1d850*/  SHF.R.U32.HI R27, RZ, 0x8, R108 ;  /* 0x00000008ff1b7819 */ /* 0x000fe4000001166c */
[----:B------:R-:W-:Y:S02]  /*1d860*/  PRMT R61, R108, 0x3340, R31 ;  /* 0x000033406c3d7816 */ /* 0x000fe4000000001f */
[----:B------:R-:W-:Y:S02]  /*1d870*/  SHF.R.U32.HI R28, RZ, 0x8, R110 ;  /* 0x00000008ff1c7819 */ /* 0x000fe4000001166e */
[----:B------:R-:W-:Y:S02]  /*1d880*/  SHF.R.U32.HI R32, RZ, 0x8, R37 ;  /* 0x00000008ff207819 */ /* 0x000fe40000011625 */
[----:B------:R-:W-:Y:S02]  /*1d890*/  SHF.R.U32.HI R31, RZ, 0x8, R31 ;  /* 0x00000008ff1f7819 */ /* 0x000fe4000001161f */
[----:B------:R-:W-:-:S02]  /*1d8a0*/  PRMT R63, R110, 0x3340, R37 ;  /* 0x000033406e3f7816 */ /* 0x000fc40000000025 */
        /* <DEDUP_REMOVED lines=11> */
[----:B------:R-:W-:-:S02]  /*1d960*/  PRMT R70, R26, 0x3340, R31 ;  /* 0x000033401a467816 */ /* 0x000fc4000000001f */
[----:B------:R-:W-:Y:S02]  /*1d970*/  LOP3.LUT R27, R82, 0xffff, RZ, 0xc0, !PT ;  /* 0x0000ffff521b7812 */ /* 0x000fe400078ec0ff */
[----:B------:R-:W-:Y:S02]  /*1d980*/  PRMT R59, R37, 0x3340, R30 ;  /* 0x00003340253b7816 */ /* 0x000fe4000000001e */
[----:B------:R-:W-:Y:S02]  /*1d990*/  LOP3.LUT R31, R48, 0xffff, RZ, 0xc0, !PT ;  /* 0x0000ffff301f7812 */ /* 0x000fe400078ec0ff */
[----:B------:R-:W-:Y:S02]  /*1d9a0*/  LOP3.LUT R37, R50, 0xffff, RZ, 0xc0, !PT ;  /* 0x0000ffff32257812 */ /* 0x000fe400078ec0ff */
[----:B------:R-:W-:Y:S02]  /*1d9b0*/  PRMT R48, R144, 0x3340, R29 ;  /* 0x0000334090307816 */ /* 0x000fe4000000001d */
[----:B------:R-:W-:-:S02]  /*1d9c0*/  SHF.R.U32.HI R20, RZ, 0x8, R144 ;  /* 0x00000008ff147819 */ /* 0x000fc40000011690 */
[----:B------:R-:W-:Y:S02]  /*1d9d0*/  SHF.R.U32.HI R29, RZ, 0x8, R29 ;  /* 0x00000008ff1d7819 */ /* 0x000fe4000001161d */
[----:B------:R-:W-:Y:S02]  /*1d9e0*/  SHF.R.U32.HI R26, RZ, 0x8, R146 ;  /* 0x00000008ff1a7819 */ /* 0x000fe40000011692 */
[--C-:B------:R-:W-:Y:S02]  /*1d9f0*/  PRMT R50, R146, 0x3340, R27.reuse ;  /* 0x0000334092327816 */ /* 0x100fe4000000001b */
[----:B------:R-:W-:Y:S02]  /*1da00*/  SHF.R.U32.HI R30, RZ, 0x8, R27 ;  /* 0x00000008ff1e7819 */ /* 0x000fe4000001161b */
[----:B------:R-:W-:Y:S02]  /*1da10*/  SHF.R.U32.HI R27, RZ, 0x8, R112 ;  /* 0x00000008ff1b7819 */ /* 0x000fe40000011670 */
[----:B------:R-:W-:-:S02]  /*1da20*/  PRMT R69, R112, 0x3340, R31 ;  /* 0x0000334070457816 */ /* 0x000fc4000000001f */
[----:B------:R-:W-:Y:S02]  /*1da30*/  PRMT R4, R4, 0x5410, R9 ;  /* 0x0000541004047816 */ /* 0x000fe40000000009 */
[----:B------:R-:W-:Y:S02]  /*1da40*/  PRMT R5, R5, 0x5410, R8 ;  /* 0x0000541005057816 */ /* 0x000fe40000000008 */
[----:B------:R-:W-:Y:S02]  /*1da50*/  PRMT R6, R6, 0x5410, R11 ;  /* 0x0000541006067816 */ /* 0x000fe4000000000b */
[----:B------:R-:W-:Y:S02]  /*1da60*/  PRMT R7, R7, 0x5410, R10 ;  /* 0x0000541007077816 */ /* 0x000fe4000000000a */
[----:B------:R-:W-:Y:S02]  /*1da70*/  SHF.R.U32.HI R31, RZ, 0x8, R31 ;  /* 0x00000008ff1f7819 */ /* 0x000fe4000001161f */
[----:B------:R-:W-:Y:S01]  /*1da80*/  SHF.R.U32.HI R28, RZ, 0x8, R114 ;  /* 0x00000008ff1c7819 */ /* 0x000fe20000011672 */
[----:B------:R-:W-:Y:S01]  /*1da90*/  STSM.16.M88.4 [R25], R4 ;  /* 0x0000000419007844 */ /* 0x000fe20000000200 */
[----:B------:R-:W-:-:S02]  /*1daa0*/  SHF.R.U32.HI R32, RZ, 0x8, R37 ;  /* 0x00000008ff207819 */ /* 0x000fc40000011625 */
[----:B------:R-:W-:Y:S02]  /*1dab0*/  PRMT R71, R114, 0x3340, R37 ;  /* 0x0000334072477816 */ /* 0x000fe40000000025 */
        /* <DEDUP_REMOVED lines=9> */
[----:B------:R-:W-:Y:S02]  /*1db50*/  LOP3.LUT R30, R30, 0xffff, RZ, 0xc0, !PT ;  /* 0x0000ffff1e1e7812 */ /* 0x000fe400078ec0ff */
[----:B------:R-:W-:-:S02]  /*1db60*/  PRMT R74, R26, 0x3340, R31 ;  /* 0x000033401a4a7816 */ /* 0x000fc4000000001f */
[----:B------:R-:W-:Y:S02]  /*1db70*/  PRMT R76, R27, 0x3340, R32 ;  /* 0x000033401b4c7816 */ /* 0x000fe40000000020 */
[----:B------:R-:W-:Y:S02]  /*1db80*/  LOP3.LUT R27, R86, 0xffff, RZ, 0xc0, !PT ;  /* 0x0000ffff561b7812 */ /* 0x000fe400078ec0ff */
[----:B------:R-:W-:Y:S02]  /*1db90*/  LOP3.LUT R31, R52, 0xffff, RZ, 0xc0, !PT ;  /* 0x0000ffff341f7812 */ /* 0x000fe400078ec0ff */
[----:B------:R-:W-:Y:S02]  /*1dba0*/  PRMT R52, R148, 0x3340, R29 ;  /* 0x0000334094347816 */ /* 0x000fe4000000001d */
[----:B------:R-:W-:Y:S02]  /*1dbb0*/  PRMT R67, R37, 0x3340, R30 ;  /* 0x0000334025437816 */ /* 0x000fe4000000001e */
[----:B------:R-:W-:-:S02]  /*1dbc0*/  SHF.R.U32.HI R20, RZ, 0x8, R148 ;  /* 0x00000008ff147819 */ /* 0x000fc40000011694 */
[----:B------:R-:W-:Y:S02]  /*1dbd0*/  SHF.R.U32.HI R29, RZ, 0x8, R29 ;  /* 0x00000008ff1d7819 */ /* 0x000fe4000001161d */
[----:B------:R-:W-:Y:S02]  /*1dbe0*/  LOP3.LUT R37, R54, 0xffff, RZ, 0xc0, !PT ;  /* 0x0000ffff36257812 */ /* 0x000fe400078ec0ff */
[----:B------:R-:W-:Y:S02]  /*1dbf0*/  SHF.R.U32.HI R26, RZ, 0x8, R150 ;  /* 0x00000008ff1a7819 */ /* 0x000fe40000011696 */
[--C-:B------:R-:W-:Y:S02]  /*1dc00*/  PRMT R54, R150, 0x3340, R27.reuse ;  /* 0x0000334096367816 */ /* 0x100fe4000000001b */
[----:B------:R-:W-:Y:S02]  /*1dc10*/  SHF.R.U32.HI R30, RZ, 0x8, R27 ;  /* 0x00000008ff1e7819 */ /* 0x000fe4000001161b */
[----:B------:R-:W-:-:S02]  /*1dc20*/  SHF.R.U32.HI R27, RZ, 0x8, R116 ;  /* 0x00000008ff1b7819 */ /* 0x000fc40000011674 */
[----:B------:R-:W-:Y:S02]  /*1dc30*/  LOP3.LUT R20, R20, 0xffff, RZ, 0xc0, !PT ;  /* 0x0000ffff14147812 */ /* 0x000fe400078ec0ff */
[----:B------:R-:W-:Y:S02]  /*1dc40*/  LOP3.LUT R29, R29, 0xffff, RZ, 0xc0, !PT ;  /* 0x0000ffff1d1d7812 */ /* 0x000fe400078ec0ff */
[--C-:B------:R-:W-:Y:S02]  /*1dc50*/  PRMT R77, R118, 0x3340, R37.reuse ;  /* 0x00003340764d7816 */ /* 0x100fe40000000025 */
[----:B------:R-:W-:Y:S02]  /*1dc60*/  SHF.R.U32.HI R32, RZ, 0x8, R37 ;  /* 0x00000008ff207819 */ /* 0x000fe40000011625 */
[----:B------:R-:W-:Y:S02]  /*1dc70*/  LOP3.LUT R37, R26, 0xffff, RZ, 0xc0, !PT ;  /* 0x0000ffff1a257812 */ /* 0x000fe400078ec0ff */
[----:B------:R-:W-:-:S02]  /*1dc80*/  LOP3.LUT R26, R27, 0xffff, RZ, 0xc0, !PT ;  /* 0x0000ffff1b1a7812 */ /* 0x000fc400078ec0ff */
[----:B------:R-:W-:Y:S02]  /*1dc90*/  SHF.R.U32.HI R28, RZ, 0x8, R118 ;  /* 0x00000008ff1c7819 */ /* 0x000fe40000011676 */
[----:B------:R-:W-:Y:S02]  /*1dca0*/  PRMT R27, R20, 0x3340, R29 ;  /* 0x00003340141b7816 */ /* 0x000fe4000000001d */
[----:B------:R-:W-:Y:S02]  /*1dcb0*/  LOP3.LUT R20, R152, 0xff, RZ, 0xc0, !PT ;  /* 0x000000ff98147812 */ /* 0x000fe400078ec0ff */
[----:B------:R-:W-:Y:S02]  /*1dcc0*/  LOP3.LUT R39, R28, 0xffff, RZ, 0xc0, !PT ;  /* 0x0000ffff1c277812 */ /* 0x000fe400078ec0ff */
[----:B------:R-:W-:Y:S02]  /*1dcd0*/  LOP3.LUT R30, R30, 0xffff, RZ, 0xc0, !PT ;  /* 0x0000ffff1e1e7812 */ /* 0x000fe400078ec0ff */
[----:B------:R-:W-:-:S02]  /*1dce0*/  LOP3.LUT R32, R32, 0xffff, RZ, 0xc0, !PT ;  /* 0x0000ffff20207812 */ /* 0x000fc400078ec0ff */
[----:B------:R-:W-:Y:S01]  /*1dcf0*/  LEA R20, R20, UR4, 0x4 ;  /* 0x0000000414147c11 */ /* 0x000fe2000f8e20ff */
[----:B------:R-:W-:Y:S01]  /*1dd00*/  BAR.SYNC.DEFER_BLOCKING 0x0 ;  /* 0x0000000000007b1d */ /* 0x000fe20000010000 */
[----:B------:R-:W-:Y:S02]  /*1dd10*/  PRMT R73, R37, 0x3340, R30 ;  /* 0x0000334025497816 */ /* 0x000fe4000000001e */
[----:B------:R-:W-:Y:S02]  /*1dd20*/  PRMT R80, R39, 0x3340, R32 ;  /* 0x0000334027507816 */ /* 0x000fe40000000020 */
[----:B------:R-:W-:Y:S01]  /*1dd30*/  PRMT R16, R15, 0x5410, R16 ;  /* 0x000054100f107816 */ /* 0x000fe20000000010 */
[----:B------:R-:W-:Y:S01]  /*1dd40*/  ULDC.64 UR4, c[0x0][0x220] ;  /* 0x0000880000047ab9 */ /* 0x000fe20000000a00 */
[----:B------:R-:W-:Y:S02]  /*1dd50*/  PRMT R17, R14, 0x5410, R17 ;  /* 0x000054100e117816 */ /* 0x000fe40000000011 */
[----:B------:R-:W-:-:S02]  /*1dd60*/  PRMT R18, R13, 0x5410, R18 ;  /* 0x000054100d127816 */ /* 0x000fc40000000012 */
[----:B------:R-:W-:Y:S02]  /*1dd70*/  PRMT R19, R12, 0x5410, R19 ;  /* 0x000054100c137816 */ /* 0x000fe40000000013 */
[----:B------:R-:W-:Y:S02]  /*1dd80*/  PRMT R8, R21, 0x5410, R34 ;  /* 0x0000541015087816 */ /* 0x000fe40000000022 */
[----:B------:R-:W-:Y:S02]  /*1dd90*/  PRMT R9, R22, 0x5410, R33 ;  /* 0x0000541016097816 */ /* 0x000fe40000000021 */
[----:B------:R-:W-:Y:S02]  /*1dda0*/  PRMT R11, R24, 0x5410, R35 ;  /* 0x00005410180b7816 */ /* 0x000fe40000000023 */
[----:B------:R-:W-:Y:S01]  /*1ddb0*/  PRMT R10, R23, 0x5410, R56 ;  /* 0x00005410170a7816 */ /* 0x000fe20000000038 */
[----:B------:R-:W0:Y:S01]  /*1ddc0*/  LDC R24, c[0x0][0x244] ;  /* 0x00009100ff187b82 */ /* 0x000e220000000800 */
[----:B------:R-:W-:-:S02]  /*1ddd0*/  PRMT R75, R116, 0x3340, R31 ;  /* 0x00003340744b7816 */ /* 0x000fc4000000001f */
[----:B------:R-:W-:Y:S01]  /*1dde0*/  SHF.R.U32.HI R31, RZ, 0x8, R31 ;  /* 0x00000008ff1f7819 */ /* 0x000fe2000001161f */
[----:B------:R-:W1:Y:S01]  /*1ddf0*/  LDS.128 R36, [R20] ;  /* 0x0000000014247984 */ /* 0x000e620000000c00 */
[----:B------:R-:W-:Y:S02]  /*1de00*/  PRMT R12, R41, 0x5410, R58 ;  /* 0x00005410290c7816 */ /* 0x000fe4000000003a */
[----:B------:R-:W-:Y:S01]  /*1de10*/  LOP3.LUT R31, R31, 0xffff, RZ, 0xc0, !PT ;  /* 0x0000ffff1f1f7812 */ /* 0x000fe200078ec0ff */
[----:B------:R-:W-:Y:S01]  /*1de20*/  BAR.SYNC.DEFER_BLOCKING 0x0 ;  /* 0x0000000000007b1d */ /* 0x000fe20000010000 */
[----:B------:R-:W-:Y:S02]  /*1de30*/  PRMT R13, R43, 0x5410, R60 ;  /* 0x000054102b0d7816 */ /* 0x000fe4000000003c */
[----:B------:R-:W-:Y:S02]  /*1de40*/  PRMT R78, R26, 0x3340, R31 ;  /* 0x000033401a4e7816 */ /* 0x000fe4000000001f */
[----:B------:R-:W-:-:S02]  /*1de50*/  PRMT R14, R45, 0x5410, R62 ;  /* 0x000054102d0e7816 */ /* 0x000fc4000000003e */
[----:B------:R-:W-:Y:S02]  /*1de60*/  PRMT R15, R47, 0x5410, R64 ;  /* 0x000054102f0f7816 */ /* 0x000fe40000000040 */
[----:B------:R-:W-:Y:S02]  /*1de70*/  PRMT R41, R42, 0x5410, R51 ;  /* 0x000054102a297816 */ /* 0x000fe40000000033 */
[----:B------:R-:W-:Y:S02]  /*1de80*/  PRMT R40, R40, 0x5410, R49 ;  /* 0x0000541028287816 */ /* 0x000fe40000000031 */
[----:B------:R-:W-:Y:S02]  /*1de90*/  PRMT R42, R53, 0x5410, R66 ;  /* 0x00005410352a7816 */ /* 0x000fe40000000042 */
[----:B------:R-:W-:Y:S01]  /*1dea0*/  PRMT R43, R55, 0x5410, R68 ;  /* 0x00005410372b7816 */ /* 0x000fe20000000044 */
[----:B0-----:R-:W-:Y:S01]  /*1deb0*/  IMAD R21, R0, R24, RZ ;  /* 0x0000001800157224 */ /* 0x001fe200078e02ff */
[----:B------:R-:W-:-:S02]  /*1dec0*/  PRMT R45, R46, 0x5410, R59 ;  /* 0x000054102e2d7816 */ /* 0x000fc4000000003b */
[----:B------:R-:W-:Y:S01]  /*1ded0*/  PRMT R44, R44, 0x5410, R57 ;  /* 0x000054102c2c7816 */ /* 0x000fe20000000039 */
[----:B------:R-:W-:Y:S01]  /*1dee0*/  IMAD R24, R24, 0x100, R21 ;  /* 0x0000010018187824 */ /* 0x000fe200078e0215 */
[----:B------:R-:W-:Y:S02]  /*1def0*/  PRMT R46, R61, 0x5410, R70 ;  /* 0x000054103d2e7816 */ /* 0x000fe40000000046 */
[----:B------:R-:W-:Y:S01]  /*1df00*/  PRMT R47, R63, 0x5410, R72 ;  /* 0x000054103f2f7816 */ /* 0x000fe20000000048 */
[----:B------:R-:W-:Y:S01]  /*1df10*/  STSM.16.M88.4 [R25], R16 ;  /* 0x0000001019007844 */ /* 0x000fe20000000200 */
[----:B------:R-:W-:Y:S02]  /*1df20*/  PRMT R49, R50, 0x5410, R67 ;  /* 0x0000541032317816 */ /* 0x000fe40000000043 */
[----:B------:R-:W-:Y:S01]  /*1df30*/  PRMT R48, R48, 0x5410, R65 ;  /* 0x0000541030307816 */ /* 0x000fe20000000041 */
[----:B------:R-:W-:Y:S01]  /*1df40*/  BAR.SYNC.DEFER_BLOCKING 0x0 ;  /* 0x0000000000007b1d */ /* 0x000fe20000010000 */
[----:B------:R-:W-:-:S02]  /*1df50*/  PRMT R50, R69, 0x5410, R74 ;  /* 0x0000541045327816 */ /* 0x000fc4000000004a */
[----:B------:R-:W-:Y:S02]  /*1df60*/  PRMT R51, R71, 0x5410, R76 ;  /* 0x0000541047337816 */ /* 0x000fe4000000004c */
[----:B------:R-:W-:Y:S02]  /*1df70*/  PRMT R53, R54, 0x5410, R73 ;  /* 0x0000541036357816 */ /* 0x000fe40000000049 */
[----:B------:R-:W-:Y:S02]  /*1df80*/  PRMT R52, R52, 0x5410, R27 ;  /* 0x0000541034347816 */ /* 0x000fe4000000001b */
[----:B------:R-:W-:Y:S02]  /*1df90*/  PRMT R54, R75, 0x5410, R78 ;  /* 0x000054104b367816 */ /* 0x000fe4000000004e */
[----:B------:R-:W-:Y:S02]  /*1dfa0*/  PRMT R55, R77, 0x5410, R80 ;  /* 0x000054104d377816 */ /* 0x000fe40000000050 */
[----:B------:R-:W-:-:S02]  /*1dfb0*/  IADD3 R22, P4, R21, UR4, RZ ;  /* 0x0000000415167c10 */ /* 0x000fc4000ff9e0ff */
[C---:B------:R-:W-:Y:S01]  /*1dfc0*/  IADD3 R23, P5, R24.reuse, UR4, RZ ;  /* 0x0000000418177c10 */ /* 0x040fe2000ffbe0ff */
[----:B------:R-:W-:Y:S01]  /*1dfd0*/  ULDC UR4, c[0x0][0x22c] ;  /* 0x00008b0000047ab9 */ /* 0x000fe20000000800 */
[----:B------:R-:W-:Y:S02]  /*1dfe0*/  LEA.HI.X.SX32 R21, R21, UR5, 0x1, P4 ;  /* 0x0000000515157c11 */ /* 0x000fe4000a0f0eff */
[----:B------:R-:W-:Y:S02]  /*1dff0*/  LEA.HI.X.SX32 R24, R24, UR5, 0x1, P5 ;  /* 0x0000000518187c11 */ /* 0x000fe4000a8f0eff */
[----:B------:R-:W-:Y:S01]  /*1e000*/  ISETP.LT.AND P5, PT, R0, UR22, !P2 ;  /* 0x0000001600007c0c */ /* 0x000fe2000d7a1270 */
[----:B------:R-:W0:Y:S01]  /*1e010*/  LDS.128 R32, [R20] ;  /* 0x0000000014207984 */ /* 0x000e220000000c00 */
[----:B------:R-:W-:Y:S06]  /*1e020*/  BAR.SYNC.DEFER_BLOCKING 0x0 ;  /* 0x0000000000007b1d */ /* 0x000fec0000010000 */
[----:B------:R-:W-:Y:S02]  /*1e030*/  STSM.16.M88.4 [R25], R8 ;  /* 0x0000000819007844 */ /* 0x000fe40000000200 */
[----:B------:R-:W-:Y:S06]  /*1e040*/  BAR.SYNC.DEFER_BLOCKING 0x0 ;  /* 0x0000000000007b1d */ /* 0x000fec0000010000 */
[----:B------:R-:W2:Y:S02]  /*1e050*/  LDS.128 R28, [R20] ;  /* 0x00000000141c7984 */ /* 0x000ea40000000c00 */
[----:B------:R-:W-:Y:S06]  /*1e060*/  BAR.SYNC.DEFER_BLOCKING 0x0 ;  /* 0x0000000000007b1d */ /* 0x000fec0000010000 */
[----:B------:R-:W-:Y:S02]  /*1e070*/  STSM.16.M88.4 [R25], R12 ;  /* 0x0000000c19007844 */ /* 0x000fe40000000200 */
[----:B------:R-:W-:Y:S06]  /*1e080*/  BAR.SYNC.DEFER_BLOCKING 0x0 ;  /* 0x0000000000007b1d */ /* 0x000fec0000010000 */
[----:B------:R-:W3:Y:S02]  /*1e090*/  LDS.128 R16, [R20] ;  /* 0x0000000014107984 */ /* 0x000ee40000000c00 */
[----:B------:R-:W-:Y:S06]  /*1e0a0*/  BAR.SYNC.DEFER_BLOCKING 0x0 ;  /* 0x0000000000007b1d */ /* 0x000fec0000010000 */
[----:B------:R4:W-:Y:S02]  /*1e0b0*/  STSM.16.M88.4 [R25], R40 ;  /* 0x0000002819007844 */ /* 0x0009e40000000200 */
[----:B------:R-:W-:Y:S01]  /*1e0c0*/  BAR.SYNC.DEFER_BLOCKING 0x0 ;  /* 0x0000000000007b1d */ /* 0x000fe20000010000 */
[----:B----4-:R-:W-:Y:S01]  /*1e0d0*/  IMAD R40, R2, UR26, RZ ;  /* 0x0000001a02287c24 */ /* 0x010fe2000f8e02ff */
[----:B-1----:R-:W-:-:S03]  /*1e0e0*/  PRMT R43, R36, 0x7770, RZ ;  /* 0x00007770242b7816 */ /* 0x002fc600000000ff */
[C---:B------:R-:W-:Y:S01]  /*1e0f0*/  VIADD R42, R40.reuse, UR26 ;  /* 0x0000001a282a7c36 */ /* 0x040fe20008000000 */
[----:B------:R-:W-:Y:S02]  /*1e100*/  SHF.R.S32.HI R41, RZ, 0x1f, R40 ;  /* 0x0000001fff297819 */ /* 0x000fe40000011428 */
[----:B------:R-:W-:Y:S01]  /*1e110*/  IADD3 R26, P4, R40, R22, RZ ;  /* 0x00000016281a7210 */ /* 0x000fe20007f9e0ff */
[----:B------:R-:W1:Y:S04]  /*1e120*/  LDS.128 R12, [R20] ;  /* 0x00000000140c7984 */ /* 0x000e680000000c00 */
[----:B------:R-:W-:Y:S01]  /*1e130*/  IMAD.X R27, R41, 0x1, R21, P4 ;  /* 0x00000001291b7824 */ /* 0x000fe200020e0615 */
[----:B------:R-:W-:Y:S01]  /*1e140*/  BAR.SYNC.DEFER_BLOCKING 0x0 ;  /* 0x0000000000007b1d */ /* 0x000fe20000010000 */
[----:B------:R-:W-:-:S04]  /*1e150*/  ISETP.GE.AND P4, PT, R2, UR7, PT ;  /* 0x0000000702007c0c */ /* 0x000fc8000bf86270 */
[----:B------:R-:W-:Y:S01]  /*1e160*/  ISETP.LT.AND P4, PT, R3, UR24, !P4 ;  /* 0x0000001803007c0c */ /* 0x000fe2000e781270 */
[----:B------:R-:W-:Y:S01]  /*1e170*/  ULDC.64 UR6, c[0x0][0x228] ;  /* 0x00008a0000067ab9 */ /* 0x000fe20000000a00 */
[----:B------:R4:W-:Y:S01]  /*1e180*/  STSM.16.M88.4 [R25], R44 ;  /* 0x0000002c19007844 */ /* 0x0009e20000000200 */
[----:B------:R-:W-:Y:S01]  /*1e190*/  BAR.SYNC.DEFER_BLOCKING 0x0 ;  /* 0x0000000000007b1d */ /* 0x000fe20000010000 */
[----:B----4-:R-:W-:Y:S01]  /*1e1a0*/  SHF.R.S32.HI R45, RZ, 0x1f, R42 ;  /* 0x0000001fff2d7819 */ /* 0x010fe2000001142a */
[----:B------:R-:W-:Y:S01]  /*1e1b0*/  VIADD R46, R42, UR26 ;  /* 0x0000001a2a2e7c36 */ /* 0x000fe20008000000 */
[----:B------:R-:W-:-:S03]  /*1e1c0*/  PRMT R47, R36, 0x7772, RZ ;  /* 0x00007772242f7816 */ /* 0x000fc600000000ff */
[----:B------:R-:W4:Y:S02]  /*1e1d0*/  LDS.128 R8, [R20] ;  /* 0x0000000014087984 */ /* 0x000f240000000c00 */
[----:B------:R-:W-:Y:S06]  /*1e1e0*/  BAR.SYNC.DEFER_BLOCKING 0x0 ;  /* 0x0000000000007b1d */ /* 0x000fec0000010000 */
[----:B------:R0:W-:Y:S02]  /*1e1f0*/  STSM.16.M88.4 [R25], R48 ;  /* 0x0000003019007844 */ /* 0x0001e40000000200 */
[----:B------:R-:W-:Y:S01]  /*1e200*/  BAR.SYNC.DEFER_BLOCKING 0x0 ;  /* 0x0000000000007b1d */ /* 0x000fe20000010000 */
[----:B0-----:R-:W-:-:S02]  /*1e210*/  SHF.R.S32.HI R48, RZ, 0x1f, R46 ;  /* 0x0000001fff307819 */ /* 0x001fc4000001142e */
[----:B------:R-:W-:-:S03]  /*1e220*/  PRMT R49, R36, 0x7773, RZ ;  /* 0x0000777324317816 */ /* 0x000fc600000000ff */
[----:B------:R-:W0:Y:S02]  /*1e230*/  LDS.128 R4, [R20] ;  /* 0x0000000014047984 */ /* 0x000e240000000c00 */
[----:B------:R-:W-:Y:S06]  /*1e240*/  BAR.SYNC.DEFER_BLOCKING 0x0 ;  /* 0x0000000000007b1d */ /* 0x000fec0000010000 */
[----:B------:R2:W-:Y:S02]  /*1e250*/  STSM.16.M88.4 [R25], R52 ;  /* 0x0000003419007844 */ /* 0x0005e40000000200 */
[----:B------:R-:W-:Y:S01]  /*1e260*/  BAR.SYNC.DEFER_BLOCKING 0x0 ;  /* 0x0000000000007b1d */ /* 0x000fe20000010000 */
[----:B--2---:R-:W-:Y:S01]  /*1e270*/  PRMT R25, R36, 0x7771, RZ ;  /* 0x0000777124197816 */ /* 0x004fe200000000ff */
[----:B------:R-:W-:-:S04]  /*1e280*/  VIADD R36, R46, UR26 ;  /* 0x0000001a2e247c36 */ /* 0x000fc80008000000 */
[----:B------:R2:W-:Y:S01]  /*1e290*/  @P1 STG.E.U8 desc[UR8][R26.64], R43 ;  /* 0x0000002b1a001986 */ /* 0x0005e2000c101108 */
[----:B------:R-:W-:-:S05]  /*1e2a0*/  IADD3 R40, P1, R40, R23, RZ ;  /* 0x0000001728287210 */ /* 0x000fca0007f3e0ff */
[----:B------:R-:W-:-:S05]  /*1e2b0*/  IMAD.X R41, R41, 0x1, R24, P1 ;  /* 0x0000000129297824 */ /* 0x000fca00008e0618 */
[----:B------:R3:W-:Y:S01]  /*1e2c0*/  @P4 STG.E.U8 desc[UR8][R40.64], R25 ;  /* 0x0000001928004986 */ /* 0x0007e2000c101108 */
[-C--:B--2---:R-:W-:Y:S01]  /*1e2d0*/  IADD3 R26, P6, R42, R22.reuse, RZ ;  /* 0x000000162a1a7210 */ /* 0x084fe20007fde0ff */
[----:B------:R-:W-:Y:S01]  /*1e2e0*/  VIADD R43, R2, 0x3 ;  /* 0x00000003022b7836 */ /* 0x000fe20000000000 */
[----:B------:R-:W-:Y:S02]  /*1e2f0*/  ISETP.LT.AND P4, PT, R3, UR20, !P2 ;  /* 0x0000001403007c0c */ /* 0x000fe4000d781270 */
[----:B------:R-:W-:Y:S01]  /*1e300*/  IADD3 R42, P2, R42, R23, RZ ;  /* 0x000000172a2a7210 */ /* 0x000fe20007f5e0ff */
[----:B------:R-:W-:Y:S01]  /*1e310*/  IMAD.X R27, R45, 0x1, R21, P6 ;  /* 0x000000012d1b7824 */ /* 0x000fe200030e0615 */
[----:B------:R-:W-:Y:S01]  /*1e320*/  ISETP.GE.AND P1, PT, R43, UR4, PT ;  /* 0x000000042b007c0c */ /* 0x000fe2000bf26270 */
[----:B------:R-:W-:Y:S01]  /*1e330*/  ULDC UR4, c[0x0][0x22c] ;  /* 0x00008b0000047ab9 */ /* 0x000fe20000000800 */
[----:B------:R-:W-:Y:S01]  /*1e340*/  IADD3 R44, P6, R46, R22, RZ ;  /* 0x000000162e2c7210 */ /* 0x000fe20007fde0ff */
[----:B------:R-:W-:Y:S01]  /*1e350*/  IMAD.X R43, R45, 0x1, R24, P2 ;  /* 0x000000012d2b7824 */ /* 0x000fe200010e0618 */
[----:B------:R2:W-:Y:S01]  /*1e360*/  @P5 STG.E.U8 desc[UR8][R26.64], R47 ;  /* 0x0000002f1a005986 */ /* 0x0005e2000c101108 */
[----:B------:R-:W-:Y:S01]  /*1e370*/  ISETP.LT.AND P5, PT, R0, UR18, !P3 ;  /* 0x0000001200007c0c */ /* 0x000fe2000dfa1270 */
[----:B---3--:R-:W-:-:S02]  /*1e380*/  VIADD R25, R2, 0x4 ;  /* 0x0000000402197836 */ /* 0x008fc40000000000 */
[----:B------:R-:W-:Y:S01]  /*1e390*/  IMAD.X R45, R48, 0x1, R21, P6 ;  /* 0x00000001302d7824 */ /* 0x000fe200030e0615 */
[----:B------:R3:W-:Y:S01]  /*1e3a0*/  @P4 STG.E.U8 desc[UR8][R42.64], R49 ;  /* 0x000000312a004986 */ /* 0x0007e2000c101108 */
[----:B------:R-:W-:Y:S02]  /*1e3b0*/  ISETP.LT.AND P4, PT, R3, UR16, !P3 ;  /* 0x0000001003007c0c */ /* 0x000fe4000df81270 */
[----:B------:R-:W-:Y:S02]  /*1e3c0*/  IADD3 R40, P6, R36, R22, RZ ;  /* 0x0000001624287210 */ /* 0x000fe40007fde0ff */
[----:B------:R-:W-:Y:S01]  /*1e3d0*/  ISETP.GE.AND P2, PT, R25, UR4, PT ;  /* 0x0000000419007c0c */ /* 0x000fe2000bf46270 */
[----:B------:R-:W-:Y:S01]  /*1e3e0*/  VIADD R25, R2, 0x5 ;  /* 0x0000000502197836 */ /* 0x000fe20000000000 */
[----:B--2---:R-:W-:Y:S01]  /*1e3f0*/  PRMT R47, R37, 0x7770, RZ ;  /* 0x00007770252f7816 */ /* 0x004fe200000000ff */
[----:B------:R-:W-:Y:S01]  /*1e400*/  ULDC UR4, c[0x0][0x22c] ;  /* 0x00008b0000047ab9 */ /* 0x000fe20000000800 */
[----:B------:R-:W-:-:S02]  /*1e410*/  IADD3 R26, P3, R46, R23, RZ ;  /* 0x000000172e1a7210 */ /* 0x000fc40007f7e0ff */
[----:B------:R-:W-:Y:S01]  /*1e420*/  SHF.R.S32.HI R46, RZ, 0x1f, R36 ;  /* 0x0000001fff2e7819 */ /* 0x000fe20000011424 */
[----:B------:R2:W-:Y:S01]  /*1e430*/  @P5 STG.E.U8 desc[UR8][R44.64], R47 ;  /* 0x0000002f2c005986 */ /* 0x0005e2000c101108 */
[----:B------:R-:W-:Y:S01]  /*1e440*/  ISETP.LT.AND P5, PT, R0, UR14, !P1 ;  /* 0x0000000e00007c0c */ /* 0x000fe2000cfa1270 */
[----:B------:R-:W-:Y:S01]  /*1e450*/  IMAD.X R27, R48, 0x1, R24, P3 ;  /* 0x00000001301b7824 */ /* 0x000fe200018e0618 */
[----:B------:R-:W-:Y:S01]  /*1e460*/  ISETP.GE.AND P3, PT, R25, UR4, PT ;  /* 0x0000000419007c0c */ /* 0x000fe2000bf66270 */
[----:B------:R-:W-:Y:S01]  /*1e470*/  IMAD.X R41, R46, 0x1, R21, P6 ;  /* 0x000000012e297824 */ /* 0x000fe200030e0615 */
[----:B------:R-:W-:Y:S01]  /*1e480*/  ULDC UR4, c[0x0][0x22c] ;  /* 0x00008b0000047ab9 */ /* 0x000fe20000000800 */
[----:B------:R-:W-:Y:S01]  /*1e490*/  VIADD R25, R2, 0x6 ;  /* 0x0000000602197836 */ /* 0x000fe20000000000 */
[----:B---3--:R-:W-:Y:S02]  /*1e4a0*/  PRMT R49, R38, 0x7771, RZ ;  /* 0x0000777126317816 */ /* 0x008fe400000000ff */
[C---:B--2---:R-:W-:Y:S01]  /*1e4b0*/  PRMT R47, R37.reuse, 0x7771, RZ ;  /* 0x00007771252f7816 */ /* 0x044fe200000000ff */
[----:B------:R-:W-:Y:S01]  /*1e4c0*/  VIADD R44, R36, UR26 ;  /* 0x0000001a242c7c36 */ /* 0x000fe20008000000 */
[----:B------:R-:W-:-:S03]  /*1e4d0*/  PRMT R45, R37, 0x7772, RZ ;  /* 0x00007772252d7816 */ /* 0x000fc600000000ff */
[----:B------:R2:W-:Y:S01]  /*1e4e0*/  @P4 STG.E.U8 desc[UR8][R26.64], R47 ;  /* 0x0000002f1a004986 */ /* 0x0005e2000c101108 */
[----:B------:R-:W-:Y:S01]  /*1e4f0*/  ISETP.LT.AND P4, PT, R3, UR12, !P1 ;  /* 0x0000000c03007c0c */ /* 0x000fe2000cf81270 */
[----:B------:R-:W-:Y:S01]  /*1e500*/  ULDC UR12, c[0x0][0x228] ;  /* 0x00008a00000c7ab9 */ /* 0x000fe20000000800 */
[----:B------:R-:W-:Y:S01]  /*1e510*/  IADD3 R42, P1, R36, R23, RZ ;  /* 0x00000017242a7210 */ /* 0x000fe20007f3e0ff */
[----:B------:R3:W-:Y:S01]  /*1e520*/  @P5 STG.E.U8 desc[UR8][R40.64], R45 ;  /* 0x0000002d28005986 */ /* 0x0007e2000c101108 */
[----:B------:R-:W-:Y:S01]  /*1e530*/  ISETP.LT.AND P5, PT, R0, UR10, !P2 ;  /* 0x0000000a00007c0c */ /* 0x000fe2000d7a1270 */
[----:B------:R-:W-:Y:S01]  /*1e540*/  ULDC UR10, c[0x0][0x22c] ;  /* 0x00008b00000a7ab9 */ /* 0x000fe20000000800 */
[----:B------:R-:W-:Y:S01]  /*1e550*/  SHF.R.S32.HI R48, RZ, 0x1f, R44 ;  /* 0x0000001fff307819 */ /* 0x000fe2000001142c */
[----:B------:R-:W-:Y:S01]  /*1e560*/  IMAD.X R43, R46, 0x1, R24, P1 ;  /* 0x000000012e2b7824 */ /* 0x000fe200008e0618 */
[----:B------:R-:W-:Y:S02]  /*1e570*/  IADD3 R36, P6, R44, R22, RZ ;  /* 0x000000162c247210 */ /* 0x000fe40007fde0ff */
[----:B------:R-:W-:Y:S01]  /*1e580*/  ISETP.GE.AND P1, PT, R25, UR4, PT ;  /* 0x0000000419007c0c */ /* 0x000fe2000bf26270 */
[----:B------:R-:W-:Y:S01]  /*1e590*/  ULDC.64 UR4, c[0x0][0x228] ;  /* 0x00008a0000047ab9 */ /* 0x000fe20000000a00 */
[----:B--2---:R-:W-:Y:S01]  /*1e5a0*/  PRMT R47, R38, 0x7770, RZ ;  /* 0x00007770262f7816 */ /* 0x004fe200000000ff */
[----:B------:R-:W-:Y:S01]  /*1e5b0*/  VIADD R25, R2, 0x7 ;  /* 0x0000000702197836 */ /* 0x000fe20000000000 */
[----:B---3--:R-:W-:Y:S01]  /*1e5c0*/  PRMT R41, R37, 0x7773, RZ ;  /* 0x0000777325297816 */ /* 0x008fe200000000ff */
[----:B------:R-:W-:-:S02]  /*1e5d0*/  IMAD.X R37, R48, 0x1, R21, P6 ;  /* 0x0000000130257824 */ /* 0x000fc400030e0615 */
[C---:B------:R-:W-:Y:S02]  /*1e5e0*/  VIADD R45, R44.reuse, UR26 ;  /* 0x0000001a2c2d7c36 */ /* 0x040fe40008000000 */
        /* <DEDUP_REMOVED lines=9> */
[----:B------:R-:W-:-:S02]  /*1e680*/  IADD3 R40, P6, R45, R22, RZ ;  /* 0x000000162d287210 */ /* 0x000fc40007fde0ff */
[----:B------:R-:W-:Y:S01]  /*1e690*/  ISETP.GE.AND P2, PT, R25, UR10, PT ;  /* 0x0000000a19007c0c */ /* 0x000fe2000bf46270 */
[----:B------:R-:W-:Y:S01]  /*1e6a0*/  VIADD R25, R2, 0x8 ;  /* 0x0000000802197836 */ /* 0x000fe20000000000 */
[----:B--2---:R-:W-:Y:S01]  /*1e6b0*/  PRMT R43, R38, 0x7773, RZ ;  /* 0x00007773262b7816 */ /* 0x004fe200000000ff */
[----:B------:R-:W-:Y:S01]  /*1e6c0*/  IMAD.X R41, R44, 0x1, R21, P6 ;  /* 0x000000012c297824 */ /* 0x000fe200030e0615 */
[----:B------:R2:W-:Y:S01]  /*1e6d0*/  @P4 STG.E.U8 desc[UR8][R26.64], R49 ;  /* 0x000000311a004986 */ /* 0x0005e2000c101108 */
[----:B---3--:R-:W-:Y:S01]  /*1e6e0*/  PRMT R47, R38, 0x7772, RZ ;  /* 0x00007772262f7816 */ /* 0x008fe200000000ff */
[----:B------:R-:W-:Y:S01]  /*1e6f0*/  ULDC UR10, c[0x0][0x228] ;  /* 0x00008a00000a7ab9 */ /* 0x000fe20000000800 */
[----:B------:R-:W-:Y:S02]  /*1e700*/  ISETP.LT.AND P4, PT, R3, UR28, !P3 ;  /* 0x0000001c03007c0c */ /* 0x000fe4000df81270 */
[C---:B------:R-:W-:Y:S01]  /*1e710*/  IADD3 R36, P3, R45.reuse, R23, RZ ;  /* 0x000000172d247210 */ /* 0x040fe20007f7e0ff */
[----:B------:R-:W-:Y:S01]  /*1e720*/  VIADD R45, R45, UR26 ;  /* 0x0000001a2d2d7c36 */ /* 0x000fe20008000000 */
[----:B------:R3:W-:Y:S01]  /*1e730*/  @P5 STG.E.U8 desc[UR8][R40.64], R47 ;  /* 0x0000002f28005986 */ /* 0x0007e2000c101108 */
[----:B------:R-:W-:-:S02]  /*1e740*/  ISETP.LT.AND P5, PT, R0, UR30, !P1 ;  /* 0x0000001e00007c0c */ /* 0x000fc4000cfa1270 */
[--C-:B------:R-:W-:Y:S01]  /*1e750*/  IMAD.X R37, R44, 0x1, R24.reuse, P3 ;  /* 0x000000012c257824 */ /* 0x100fe200018e0618 */
[----:B------:R-:W-:Y:S02]  /*1e760*/  SHF.R.S32.HI R38, RZ, 0x1f, R45 ;  /* 0x0000001fff267819 */ /* 0x000fe4000001142d */
[-C--:B--2---:R-:W-:Y:S02]  /*1e770*/  IADD3 R26, P6, R45, R22.reuse, RZ ;  /* 0x000000162d1a7210 */ /* 0x084fe40007fde0ff */
[----:B------:R-:W-:Y:S01]  /*1e780*/  ISETP.GE.AND P3, PT, R25, UR4, PT ;  /* 0x0000000419007c0c */ /* 0x000fe2000bf66270 */
[----:B------:R-:W-:Y:S01]  /*1e790*/  VIADD R25, R2, 0x9 ;  /* 0x0000000902197836 */ /* 0x000fe20000000000 */
[----:B------:R-:W-:Y:S01]  /*1e7a0*/  PRMT R49, R39, 0x7770, RZ ;  /* 0x0000777027317816 */ /* 0x000fe200000000ff */
[----:B------:R-:W-:Y:S01]  /*1e7b0*/  IMAD.X R27, R38, 0x1, R21, P6 ;  /* 0x00000001261b7824 */ /* 0x000fe200030e0615 */
[----:B------:R-:W-:Y:S01]  /*1e7c0*/  ULDC UR4, c[0x0][0x22c] ;  /* 0x00008b0000047ab9 */ /* 0x000fe20000000800 */
[----:B------:R2:W-:Y:S01]  /*1e7d0*/  @P4 STG.E.U8 desc[UR8][R36.64], R43 ;  /* 0x0000002b24004986 */ /* 0x0005e2000c101108 */
[----:B------:R-:W-:Y:S01]  /*1e7e0*/  ISETP.GE.AND P4, PT, R25, UR4, PT ;  /* 0x0000000419007c0c */ /* 0x000fe2000bf86270 */
[----:B------:R-:W-:Y:S01]  /*1e7f0*/  ULDC UR4, c[0x0][0x228] ;  /* 0x00008a0000047ab9 */ /* 0x000fe20000000800 */
[----:B------:R-:W-:Y:S01]  /*1e800*/  ISETP.LT.AND P1, PT, R3, UR6, !P1 ;  /* 0x0000000603007c0c */ /* 0x000fe2000cf21270 */
[----:B------:R1:W-:Y:S01]  /*1e810*/  @P5 STG.E.U8 desc[UR8][R26.64], R49 ;  /* 0x000000311a005986 */ /* 0x0003e2000c101108 */
[C---:B---3--:R-:W-:Y:S01]  /*1e820*/  IADD3 R40, P6, R45.reuse, R23, RZ ;  /* 0x000000172d287210 */ /* 0x048fe20007fde0ff */
[----:B------:R-:W-:Y:S01]  /*1e830*/  VIADD R45, R45, UR26 ;  /* 0x0000001a2d2d7c36 */ /* 0x000fe20008000000 */
[----:B------:R-:W-:Y:S01]  /*1e840*/  ISETP.LT.AND P5, PT, R0, UR4, !P2 ;  /* 0x0000000400007c0c */ /* 0x000fe2000d7a1270 */
[----:B------:R-:W-:Y:S01]  /*1e850*/  ULDC UR4, c[0x0][0x228] ;  /* 0x00008a0000047ab9 */ /* 0x000fe20000000800 */
[C---:B------:R-:W-:Y:S01]  /*1e860*/  PRMT R47, R39.reuse, 0x7773, RZ ;  /* 0x00007773272f7816 */ /* 0x040fe200000000ff */
[----:B------:R-:W-:Y:S01]  /*1e870*/  IMAD.X R41, R38, 0x1, R24, P6 ;  /* 0x0000000126297824 */ /* 0x000fe200030e0618 */
[C---:B------:R-:W-:Y:S01]  /*1e880*/  PRMT R25, R39.reuse, 0x7771, RZ ;  /* 0x0000777127197816 */ /* 0x040fe200000000ff */
[----:B------:R-:W-:Y:S01]  /*1e890*/  ULDC UR6, c[0x0][0x228] ;  /* 0x00008a0000067ab9 */ /* 0x000fe20000000800 */
[----:B--2---:R-:W-:Y:S01]  /*1e8a0*/  PRMT R43, R39, 0x7772, RZ ;  /* 0x00007772272b7816 */ /* 0x004fe200000000ff */
[C---:B------:R-:W-:Y:S01]  /*1e8b0*/  VIADD R42, R45.reuse, UR26 ;  /* 0x0000001a2d2a7c36 */ /* 0x040fe20008000000 */
[----:B------:R-:W-:Y:S01]  /*1e8c0*/  SHF.R.S32.HI R39, RZ, 0x1f, R45 ;  /* 0x0000001fff277819 */ /* 0x000fe2000001142d */
[----:B------:R2:W-:Y:S01]  /*1e8d0*/  @P1 STG.E.U8 desc[UR8][R40.64], R25 ;  /* 0x0000001928001986 */ /* 0x0005e2000c101108 */
[----:B------:R-:W-:-:S02]  /*1e8e0*/  IADD3 R36, P6, R45, R22, RZ ;  /* 0x000000162d247210 */ /* 0x000fc40007fde0ff */
[----:B------:R-:W-:Y:S01]  /*1e8f0*/  ISETP.LT.AND P2, PT, R3, UR4, !P2 ;  /* 0x0000000403007c0c */ /* 0x000fe2000d741270 */
[----:B------:R-:W-:Y:S01]  /*1e900*/  ULDC UR4, c[0x0][0x22c] ;  /* 0x00008b0000047ab9 */ /* 0x000fe20000000800 */
[----:B-1----:R-:W-:Y:S01]  /*1e910*/  IADD3 R26, P1, R45, R23, RZ ;  /* 0x000000172d1a7210 */ /* 0x002fe20007f3e0ff */
[C---:B------:R-:W-:Y:S01]  /*1e920*/  IMAD.X R37, R39.reuse, 0x1, R21, P6 ;  /* 0x0000000127257824 */ /* 0x040fe200030e0615 */
[----:B------:R-:W-:Y:S01]  /*1e930*/  ISETP.LT.AND P6, PT, R0, UR6, !P3 ;  /* 0x0000000600007c0c */ /* 0x000fe2000dfc1270 */
[----:B------:R-:W-:Y:S01]  /*1e940*/  ULDC UR6, c[0x0][0x228] ;  /* 0x00008a0000067ab9 */ /* 0x000fe20000000800 */
[----:B------:R-:W-:Y:S01]  /*1e950*/  SHF.R.S32.HI R44, RZ, 0x1f, R42 ;  /* 0x0000001fff2c7819 */ /* 0x000fe2000001142a */
[----:B------:R-:W-:Y:S01]  /*1e960*/  IMAD.X R27, R39, 0x1, R24, P1 ;  /* 0x00000001271b7824 */ /* 0x000fe200008e0618 */
[----:B------:R1:W-:Y:S01]  /*1e970*/  @P5 STG.E.U8 desc[UR8][R36.64], R43 ;  /* 0x0000002b24005986 */ /* 0x0003e2000c101108 */
[----:B--2---:R-:W-:Y:S01]  /*1e980*/  VIADD R25, R2, 0xa ;  /* 0x0000000a02197836 */ /* 0x004fe20000000000 */
[----:B------:R-:W-:-:S02]  /*1e990*/  IADD3 R38, P5, R42, R22, RZ ;  /* 0x000000162a267210 */ /* 0x000fc40007fbe0ff */
[----:B------:R-:W-:Y:S01]  /*1e9a0*/  PRMT R45, R32, 0x7770, RZ ;  /* 0x00007770202d7816 */ /* 0x000fe200000000ff */
[----:B------:R2:W-:Y:S01]  /*1e9b0*/  @P2 STG.E.U8 desc[UR8][R26.64], R47 ;  /* 0x0000002f1a002986 */ /* 0x0005e2000c101108 */
[----:B------:R-:W-:Y:S01]  /*1e9c0*/  ISETP.GE.AND P1, PT, R25, UR4, PT ;  /* 0x0000000419007c0c */ /* 0x000fe2000bf26270 */
[----:B------:R-:W-:Y:S01]  /*1e9d0*/  ULDC UR4, c[0x0][0x228] ;  /* 0x00008a0000047ab9 */ /* 0x000fe20000000800 */
[----:B------:R-:W-:Y:S01]  /*1e9e0*/  IMAD.X R39, R44, 0x1, R21, P5 ;  /* 0x000000012c277824 */ /* 0x000fe200028e0615 */
[----:B------:R-:W-:Y:S01]  /*1e9f0*/  ISETP.LT.AND P3, PT, R3, UR4, !P3 ;  /* 0x0000000403007c0c */ /* 0x000fe2000df61270 */
[----:B------:R-:W-:Y:S01]  /*1ea00*/  VIADD R25, R2, 0xb ;  /* 0x0000000b02197836 */ /* 0x000fe20000000000 */
[----:B------:R-:W-:Y:S01]  /*1ea10*/  ISETP.LT.AND P5, PT, R0, UR6, !P4 ;  /* 0x0000000600007c0c */ /* 0x000fe2000e7a1270 */
[C---:B-1----:R-:W-:Y:S01]  /*1ea20*/  VIADD R43, R42.reuse, UR26 ;  /* 0x0000001a2a2b7c36 */ /* 0x042fe20008000000 */
[----:B------:R-:W-:Y:S01]  /*1ea30*/  IADD3 R36, P2, R42, R23, RZ ;  /* 0x000000172a247210 */ /* 0x000fe20007f5e0ff */
[----:B------:R1:W-:Y:S01]  /*1ea40*/  @P6 STG.E.U8 desc[UR8][R38.64], R45 ;  /* 0x0000002d26006986 */ /* 0x0003e2000c101108 */
[----:B------:R-:W-:Y:S01]  /*1ea50*/  ULDC UR4, c[0x0][0x22c] ;  /* 0x00008b0000047ab9 */ /* 0x000fe20000000800 */
[----:B------:R-:W-:Y:S01]  /*1ea60*/  ULDC UR6, c[0x0][0x228] ;  /* 0x00008a0000067ab9 */ /* 0x000fe20000000800 */
[----:B------:R-:W-:Y:S01]  /*1ea70*/  SHF.R.S32.HI R46, RZ, 0x1f, R43 ;  /* 0x0000001fff2e7819 */ /* 0x000fe2000001142b */
[----:B------:R-:W-:Y:S01]  /*1ea80*/  IMAD.X R37, R44, 0x1, R24, P2 ;  /* 0x000000012c257824 */ /* 0x000fe200010e0618 */
[C---:B------:R-:W-:Y:S01]  /*1ea90*/  IADD3 R40, P6, R43.reuse, R22, RZ ;  /* 0x000000162b287210 */ /* 0x040fe20007fde0ff */
[----:B------:R-:W-:Y:S01]  /*1eaa0*/  VIADD R42, R43, UR26 ;  /* 0x0000001a2b2a7c36 */ /* 0x000fe20008000000 */
[----:B--2---:R-:W-:-:S02]  /*1eab0*/  PRMT R47, R32, 0x7771, RZ ;  /* 0x00007771202f7816 */ /* 0x004fc400000000ff */
[----:B------:R-:W-:Y:S01]  /*1eac0*/  ISETP.GE.AND P2, PT, R25, UR4, PT ;  /* 0x0000000419007c0c */ /* 0x000fe2000bf46270 */
[----:B------:R-:W-:Y:S01]  /*1ead0*/  ULDC UR4, c[0x0][0x228] ;  /* 0x00008a0000047ab9 */ /* 0x000fe20000000800 */
[--C-:B------:R-:W-:Y:S01]  /*1eae0*/  IMAD.X R41, R46, 0x1, R21.reuse, P6 ;  /* 0x000000012e297824 */ /* 0x100fe200030e0615 */
[----:B-1----:R-:W-:Y:S01]  /*1eaf0*/  PRMT R45, R32, 0x7772, RZ ;  /* 0x00007772202d7816 */ /* 0x002fe200000000ff */
[----:B------:R-:W-:Y:S01]  /*1eb00*/  @P3 STG.E.U8 desc[UR8][R36.64], R47 ;  /* 0x0000002f24003986 */ /* 0x000fe2000c101108 */
[----:B------:R-:W-:Y:S01]  /*1eb10*/  ISETP.LT.AND P4, PT, R3, UR4, !P4 ;  /* 0x0000000403007c0c */ /* 0x000fe2000e781270 */
[----:B------:R-:W-:Y:S01]  /*1eb20*/  VIADD R25, R2, 0xc ;  /* 0x0000000c02197836 */ /* 0x000fe20000000000 */
[----:B------:R-:W-:Y:S01]  /*1eb30*/  IADD3 R26, P3, R43, R23, RZ ;  /* 0x000000172b1a7210 */ /* 0x000fe20007f7e0ff */
[----:B------:R1:W-:Y:S01]  /*1eb40*/  @P5 STG.E.U8 desc[UR8][R40.64], R45 ;  /* 0x0000002d28005986 */ /* 0x0003e2000c101108 */
[----:B------:R-:W-:Y:S01]  /*1eb50*/  ISETP.LT.AND P5, PT, R0, UR6, !P1 ;  /* 0x0000000600007c0c */ /* 0x000fe2000cfa1270 */
[----:B------:R-:W-:Y:S01]  /*1eb60*/  ULDC UR4, c[0x0][0x22c] ;  /* 0x00008b0000047ab9 */ /* 0x000fe20000000800 */
[----:B------:R-:W-:Y:S01]  /*1eb70*/  SHF.R.S32.HI R44, RZ, 0x1f, R42 ;  /* 0x0000001fff2c7819 */ /* 0x000fe2000001142a */
[----:B------:R-:W-:Y:S01]  /*1eb80*/  IMAD.X R27, R46, 0x1, R24, P3 ;  /* 0x000000012e1b7824 */ /* 0x000fe200018e0618 */
[----:B------:R-:W-:Y:S01]  /*1eb90*/  IADD3 R38, P6, R42, R22, RZ ;  /* 0x000000162a267210 */ /* 0x000fe20007fde0ff */
[----:B------:R-:W-:Y:S01]  /*1eba0*/  ULDC UR6, c[0x0][0x228] ;  /* 0x00008a0000067ab9 */ /* 0x000fe20000000800 */
[----:B------:R-:W-:Y:S01]  /*1ebb0*/  ISETP.GE.AND P3, PT, R25, UR4, PT ;  /* 0x0000000419007c0c */ /* 0x000fe2000bf66270 */
[----:B------:R-:W-:Y:S01]  /*1ebc0*/  ULDC UR4, c[0x0][0x228] ;  /* 0x00008a0000047ab9 */ /* 0x000fe20000000800 */
[----:B------:R-:W-:Y:S01]  /*1ebd0*/  PRMT R43, R33, 0x7770, RZ ;  /* 0x00007770212b7816 */ /* 0x000fe200000000ff */
[----:B------:R-:W-:Y:S01]  /*1ebe0*/  IMAD.X R39, R44, 0x1, R21, P6 ;  /* 0x000000012c277824 */ /* 0x000fe200030e0615 */
[----:B-1----:R-:W-:Y:S01]  /*1ebf0*/  PRMT R45, R32, 0x7773, RZ ;  /* 0x00007773202d7816 */ /* 0x002fe200000000ff */
[----:B------:R-:W-:-:S02]  /*1ec00*/  VIADD R32, R42, UR26 ;  /* 0x0000001a2a207c36 */ /* 0x000fc40008000000 */
[----:B------:R-:W-:Y:S02]  /*1ec10*/  VIADD R25, R2, 0xd ;  /* 0x0000000d02197836 */ /* 0x000fe40000000000 */
        /* <DEDUP_REMOVED lines=11> */
[----:B------:R-:W-:Y:S01]  /*1ecd0*/  ULDC UR4, c[0x0][0x228] ;  /* 0x00008a0000047ab9 */ /* 0x000fe20000000800 */
[----:B------:R-:W-:Y:S01]  /*1ece0*/  VIADD R25, R2, 0xe ;  /* 0x0000000e02197836 */ /* 0x000fe20000000000 */
[----:B-1----:R-:W-:Y:S01]  /*1ecf0*/  PRMT R45, R34, 0x7771, RZ ;  /* 0x00007771222d7816 */ /* 0x002fe200000000ff */
[----:B------:R-:W-:Y:S01]  /*1ed00*/  IMAD.X R41, R42, 0x1, R21, P6 ;  /* 0x000000012a297824 */ /* 0x000fe200030e0615 */
[C---:B--2---:R-:W-:Y:S01]  /*1ed10*/  PRMT R43, R33.reuse, 0x7771, RZ ;  /* 0x00007771212b7816 */ /* 0x044fe200000000ff */
[----:B------:R-:W-:Y:S01]  /*1ed20*/  VIADD R38, R32, UR26 ;  /* 0x0000001a20267c36 */ /* 0x000fe20008000000 */
[----:B------:R-:W-:-:S03]  /*1ed30*/  PRMT R39, R33, 0x7772, RZ ;  /* 0x0000777221277816 */ /* 0x000fc600000000ff */
[----:B------:R1:W-:Y:S01]  /*1ed40*/  @P4 STG.E.U8 desc[UR8][R36.64], R43 ;  /* 0x0000002b24004986 */ /* 0x0003e2000c101108 */
[----:B------:R-:W-:Y:S01]  /*1ed50*/  ISETP.LT.AND P4, PT, R3, UR4, !P2 ;  /* 0x0000000403007c0c */ /* 0x000fe2000d781270 */
[----:B------:R-:W-:Y:S01]  /*1ed60*/  ULDC UR4, c[0x0][0x22c] ;  /* 0x00008b0000047ab9 */ /* 0x000fe20000000800 */
[-C--:B------:R-:W-:Y:S01]  /*1ed70*/  IADD3 R26, P2, R32, R23.reuse, RZ ;  /* 0x00000017201a7210 */ /* 0x080fe20007f5e0ff */
[----:B------:R2:W-:Y:S01]  /*1ed80*/  @P5 STG.E.U8 desc[UR8][R40.64], R39 ;  /* 0x0000002728005986 */ /* 0x0005e2000c101108 */
[----:B------:R-:W-:Y:S01]  /*1ed90*/  ISETP.LT.AND P5, PT, R0, UR6, !P3 ;  /* 0x0000000600007c0c */ /* 0x000fe2000dfa1270 */
[----:B------:R-:W-:Y:S01]  /*1eda0*/  ULDC UR6, c[0x0][0x228] ;  /* 0x00008a0000067ab9 */ /* 0x000fe20000000800 */
[----:B------:R-:W-:Y:S01]  /*1edb0*/  SHF.R.S32.HI R44, RZ, 0x1f, R38 ;  /* 0x0000001fff2c7819 */ /* 0x000fe20000011426 */
[--C-:B------:R-:W-:Y:S01]  /*1edc0*/  IMAD.X R27, R42, 0x1, R24.reuse, P2 ;  /* 0x000000012a1b7824 */ /* 0x100fe200010e0618 */
[-C--:B------:R-:W-:Y:S02]  /*1edd0*/  IADD3 R32, P6, R38, R22.reuse, RZ ;  /* 0x0000001626207210 */ /* 0x080fe40007fde0ff */
[----:B------:R-:W-:Y:S01]  /*1ede0*/  ISETP.GE.AND P2, PT, R25, UR4, PT ;  /* 0x0000000419007c0c */ /* 0x000fe2000bf46270 */
[----:B------:R-:W-:Y:S01]  /*1edf0*/  VIADD R25, R2, 0xf ;  /* 0x0000000f02197836 */ /* 0x000fe20000000000 */
[----:B-1----:R-:W-:Y:S01]  /*1ee00*/  PRMT R43, R33, 0x7773, RZ ;  /* 0x00007773212b7816 */ /* 0x002fe200000000ff */
[----:B------:R-:W-:Y:S01]  /*1ee10*/  IMAD.X R33, R44, 0x1, R21, P6 ;  /* 0x000000012c217824 */ /* 0x000fe200030e0615 */
[----:B------:R-:W-:Y:S01]  /*1ee20*/  ULDC UR4, c[0x0][0x22c] ;  /* 0x00008b0000047ab9 */ /* 0x000fe20000000800 */
[----:B--2---:R-:W-:Y:S01]  /*1ee30*/  PRMT R41, R34, 0x7770, RZ ;  /* 0x0000777022297816 */ /* 0x004fe200000000ff */
[C---:B------:R-:W-:Y:S01]  /*1ee40*/  VIADD R39, R38.reuse, UR26 ;  /* 0x0000001a26277c36 */ /* 0x040fe20008000000 */
        /* <DEDUP_REMOVED lines=9> */
[----:B------:R-:W-:Y:S01]  /*1eee0*/  ISETP.GE.AND P3, PT, R25, UR4, PT ;  /* 0x0000000419007c0c */ /* 0x000fe2000bf66270 */
[----:B------:R-:W-:Y:S01]  /*1eef0*/  ULDC UR4, c[0x0][0x228] ;  /* 0x00008a0000047ab9 */ /* 0x000fe20000000800 */
[----:B------:R-:W-:Y:S01]  /*1ef00*/  VIADD R25, R2, 0x10 ;  /* 0x0000001002197836 */ /* 0x000fe20000000000 */
[----:B-1----:R-:W-:-:S02]  /*1ef10*/  IADD3 R26, P6, R39, R22, RZ ;  /* 0x00000016271a7210 */ /* 0x002fc40007fde0ff */
[----:B------:R1:W-:Y:S01]  /*1ef20*/  @P4 STG.E.U8 desc[UR8][R36.64], R45 ;  /* 0x0000002d24004986 */ /* 0x0003e2000c101108 */
[----:B------:R-:W-:Y:S01]  /*1ef30*/  ISETP.LT.AND P4, PT, R3, UR4, !P1 ;  /* 0x0000000403007c0c */ /* 0x000fe2000cf81270 */
[----:B------:R-:W-:Y:S01]  /*1ef40*/  ULDC UR4, c[0x0][0x22c] ;  /* 0x00008b0000047ab9 */ /* 0x000fe20000000800 */
[----:B------:R-:W-:Y:S01]  /*1ef50*/  IMAD.X R27, R38, 0x1, R21, P6 ;  /* 0x00000001261b7824 */ /* 0x000fe200030e0615 */
[C---:B--2---:R-:W-:Y:S02]  /*1ef60*/  PRMT R41, R34.reuse, 0x7772, RZ ;  /* 0x0000777222297816 */ /* 0x044fe400000000ff */
[C---:B------:R-:W-:Y:S01]  /*1ef70*/  IADD3 R32, P1, R39.reuse, R23, RZ ;  /* 0x0000001727207210 */ /* 0x040fe20007f3e0ff */
[----:B------:R-:W-:Y:S01]  /*1ef80*/  VIADD R39, R39, UR26 ;  /* 0x0000001a27277c36 */ /* 0x000fe20008000000 */
[----:B------:R-:W-:Y:S01]  /*1ef90*/  PRMT R43, R34, 0x7773, RZ ;  /* 0x00007773222b7816 */ /* 0x000fe200000000ff */
[----:B------:R2:W-:Y:S01]  /*1efa0*/  @P5 STG.E.U8 desc[UR8][R26.64], R41 ;  /* 0x000000291a005986 */ /* 0x0005e2000c101108 */
[----:B------:R-:W-:Y:S01]  /*1efb0*/  ISETP.LT.AND P5, PT, R0, UR6, !P2 ;  /* 0x0000000600007c0c */ /* 0x000fe2000d7a1270 */
[----:B------:R-:W-:Y:S01]  /*1efc0*/  IMAD.X R33, R38, 0x1, R24, P1 ;  /* 0x0000000126217824 */ /* 0x000fe200008e0618 */
[----:B------:R-:W-:Y:S01]  /*1efd0*/  ISETP.GE.AND P1, PT, R25, UR4, PT ;  /* 0x0000000419007c0c */ /* 0x000fe2000bf26270 */
[----:B------:R-:W-:Y:S01]  /*1efe0*/  VIADD R25, R2, 0x11 ;  /* 0x0000001102197836 */ /* 0x000fe20000000000 */
[----:B-1----:R-:W-:Y:S01]  /*1eff0*/  SHF.R.S32.HI R36, RZ, 0x1f, R39 ;  /* 0x0000001fff247819 */ /* 0x002fe20000011427 */
[----:B------:R-:W-:Y:S01]  /*1f000*/  ULDC UR4, c[0x0][0x22c] ;  /* 0x00008b0000047ab9 */ /* 0x000fe20000000800 */
[----:B------:R-:W-:Y:S01]  /*1f010*/  ULDC UR6, c[0x0][0x228] ;  /* 0x00008a0000067ab9 */ /* 0x000fe20000000800 */
[----:B------:R1:W-:Y:S01]  /*1f020*/  @P4 STG.E.U8 desc[UR8][R32.64], R43 ;  /* 0x0000002b20004986 */ /* 0x0003e2000c101108 */
[----:B------:R-:W-:Y:S01]  /*1f030*/  ISETP.GE.AND P4, PT, R25, UR4, PT ;  /* 0x0000000419007c0c */ /* 0x000fe2000bf86270 */
[----:B------:R-:W-:Y:S01]  /*1f040*/  ULDC UR4, c[0x0][0x248] ;  /* 0x0000920000047ab9 */ /* 0x000fe20000000800 */
[----:B------:R-:W-:Y:S01]  /*1f050*/  ISETP.LT.AND P2, PT, R3, UR6, !P2 ;  /* 0x0000000603007c0c */ /* 0x000fe2000d741270 */
[----:B------:R-:W-:Y:S01]  /*1f060*/  ULDC UR6, c[0x0][0x228] ;  /* 0x00008a0000067ab9 */ /* 0x000fe20000000800 */
[C---:B--2---:R-:W-:Y:S01]  /*1f070*/  IADD3 R26, P6, R39.reuse, R22, RZ ;  /* 0x00000016271a7210 */ /* 0x044fe20007fde0ff */
[----:B------:R-:W-:Y:S01]  /*1f080*/  VIADD R34, R39, UR4 ;  /* 0x0000000427227c36 */ /* 0x000fe20008000000 */
[C---:B------:R-:W-:Y:S01]  /*1f090*/  PRMT R41, R35.reuse, 0x7770, RZ ;  /* 0x0000777023297816 */ /* 0x040fe200000000ff */
[----:B------:R-:W-:Y:S01]  /*1f0a0*/  ULDC UR4, c[0x0][0x248] ;  /* 0x0000920000047ab9 */ /* 0x000fe20000000800 */
[C---:B------:R-:W-:Y:S01]  /*1f0b0*/  PRMT R37, R35.reuse, 0x7773, RZ ;  /* 0x0000777323257816 */ /* 0x040fe200000000ff */
[----:B------:R-:W-:Y:S01]  /*1f0c0*/  IMAD.X R27, R36, 0x1, R21, P6 ;  /* 0x00000001241b7824 */ /* 0x000fe200030e0615 */
[----:B------:R-:W-:-:S02]  /*1f0d0*/  PRMT R25, R35, 0x7771, RZ ;  /* 0x0000777123197816 */ /* 0x000fc400000000ff */
[----:B-1----:R-:W-:Y:S02]  /*1f0e0*/  IADD3 R32, P6, R39, R23, RZ ;  /* 0x0000001727207210 */ /* 0x002fe40007fde0ff */
[----:B------:R1:W-:Y:S01]  /*1f0f0*/  @P5 STG.E.U8 desc[UR8][R26.64], R41 ;  /* 0x000000291a005986 */ /* 0x0003e2000c101108 */
[----:B------:R-:W-:Y:S01]  /*1f100*/  ISETP.LT.AND P5, PT, R0, UR6, !P3 ;  /* 0x0000000600007c0c */ /* 0x000fe2000dfa1270 */
[----:B------:R-:W-:Y:S01]  /*1f110*/  ULDC UR6, c[0x0][0x228] ;  /* 0x00008a0000067ab9 */ /* 0x000fe20000000800 */
[----:B------:R-:W-:Y:S01]  /*1f120*/  IMAD.X R33, R36, 0x1, R24, P6 ;  /* 0x0000000124217824 */ /* 0x000fe200030e0618 */
[----:B------:R-:W-:Y:S01]  /*1f130*/  PRMT R39, R35, 0x7772, RZ ;  /* 0x0000777223277816 */ /* 0x000fe200000000ff */
[C---:B------:R-:W-:Y:S01]  /*1f140*/  VIADD R36, R34.reuse, UR4 ;  /* 0x0000000422247c36 */ /* 0x040fe20008000000 */
[----:B------:R-:W-:Y:S01]  /*1f150*/  SHF.R.S32.HI R35, RZ, 0x1f, R34 ;  /* 0x0000001fff237819 */ /* 0x000fe20000011422 */
[----:B------:R-:W-:Y:S01]  /*1f160*/  ULDC UR4, c[0x0][0x22c] ;  /* 0x00008b0000047ab9 */ /* 0x000fe20000000800 */
[----:B------:R-:W-:Y:S01]  /*1f170*/  ISETP.LT.AND P3, PT, R3, UR6, !P3 ;  /* 0x0000000603007c0c */ /* 0x000fe2000df61270 */
[----:B------:R2:W-:Y:S01]  /*1f180*/  @P2 STG.E.U8 desc[UR8][R32.64], R25 ;  /* 0x0000001920002986 */ /* 0x0005e2000c101108 */
[----:B------:R-:W-:Y:S01]  /*1f190*/  SHF.R.S32.HI R38, RZ, 0x1f, R36 ;  /* 0x0000001fff267819 */ /* 0x000fe20000011424 */
[----:B------:R-:W-:Y:S01]  /*1f1a0*/  ULDC UR6, c[0x0][0x228] ;  /* 0x00008a0000067ab9 */ /* 0x000fe20000000800 */
[----:B-1----:R-:W-:-:S02]  /*1f1b0*/  IADD3 R26, P6, R34, R22, RZ ;  /* 0x00000016221a7210 */ /* 0x002fc40007fde0ff */
[----:B------:R-:W-:Y:S02]  /*1f1c0*/  IADD3 R34, P2, R34, R23, RZ ;  /* 0x0000001722227210 */ /* 0x000fe40007f5e0ff */
[----:B------:R-:W-:Y:S01]  /*1f1d0*/  PRMT R41, R28, 0x7770, RZ ;  /* 0x000077701c297816 */ /* 0x000fe200000000ff */
[C---:B------:R-:W-:Y:S01]  /*1f1e0*/  IMAD.X R27, R35.reuse, 0x1, R21, P6 ;  /* 0x00000001231b7824 */ /* 0x040fe200030e0615 */
[----:B------:R-:W-:Y:S01]  /*1f1f0*/  ISETP.LT.AND P6, PT, R0, UR10, !P1 ;  /* 0x0000000a00007c0c */ /* 0x000fe2000cfc1270 */
[----:B------:R-:W-:Y:S01]  /*1f200*/  IMAD.X R35, R35, 0x1, R24, P2 ;  /* 0x0000000123237824 */ /* 0x000fe200010e0618 */
[----:B------:R-:W-:Y:S01]  /*1f210*/  ULDC UR10, c[0x0][0x228] ;  /* 0x00008a00000a7ab9 */ /* 0x000fe20000000800 */
[----:B--2---:R-:W-:Y:S01]  /*1f220*/  VIADD R25, R2, 0x12 ;  /* 0x0000001202197836 */ /* 0x004fe20000000000 */
[----:B------:R1:W-:Y:S01]  /*1f230*/  @P5 STG.E.U8 desc[UR8][R26.64], R39 ;  /* 0x000000271a005986 */ /* 0x0003e2000c101108 */
[----:B------:R-:W-:-:S03]  /*1f240*/  IADD3 R32, P5, R36, R22, RZ ;  /* 0x0000001624207210 */ /* 0x000fc60007fbe0ff */
[----:B------:R-:W-:Y:S01]  /*1f250*/  ISETP.GE.AND P2, PT, R25, UR4, PT ;  /* 0x0000000419007c0c */ /* 0x000fe2000bf46270 */
[----:B------:R-:W-:Y:S01]  /*1f260*/  ULDC UR4, c[0x0][0x248] ;  /* 0x0000920000047ab9 */ /* 0x000fe20000000800 */
[----:B------:R-:W-:Y:S01]  /*1f270*/  IMAD.X R33, R38, 0x1, R21, P5 ;  /* 0x0000000126217824 */ /* 0x000fe200028e0615 */
[----:B------:R2:W-:Y:S01]  /*1f280*/  @P3 STG.E.U8 desc[UR8][R34.64], R37 ;  /* 0x0000002522003986 */ /* 0x0005e2000c101108 */
[C---:B------:R-:W-:Y:S01]  /*1f290*/  ISETP.LT.AND P3, PT, R3.reuse, UR6, !P1 ;  /* 0x0000000603007c0c */ /* 0x040fe2000cf61270 */
[----:B------:R-:W-:Y:S01]  /*1f2a0*/  VIADD R25, R36, UR4 ;  /* 0x0000000424197c36 */ /* 0x000fe20008000000 */
[----:B------:R-:W-:Y:S01]  /*1f2b0*/  ISETP.LT.AND P5, PT, R0, UR10, !P4 ;  /* 0x0000000a00007c0c */ /* 0x000fe2000e7a1270 */
[----:B------:R3:W-:Y:S01]  /*1f2c0*/  @P6 STG.E.U8 desc[UR8][R32.64], R41 ;  /* 0x0000002920006986 */ /* 0x0007e2000c101108 */
[----:B-1----:R-:W-:Y:S01]  /*1f2d0*/  IADD3 R26, P1, R36, R23, RZ ;  /* 0x00000017241a7210 */ /* 0x002fe20007f3e0ff */
[----:B------:R-:W-:Y:S01]  /*1f2e0*/  ULDC UR4, c[0x0][0x22c] ;  /* 0x00008b0000047ab9 */ /* 0x000fe20000000800 */
[----:B------:R-:W-:Y:S01]  /*1f2f0*/  SHF.R.S32.HI R40, RZ, 0x1f, R25 ;  /* 0x0000001fff287819 */ /* 0x000fe20000011419 */
[----:B------:R-:W-:Y:S01]  /*1f300*/  ULDC UR6, c[0x0][0x228] ;  /* 0x00008a0000067ab9 */ /* 0x000fe20000000800 */
[----:B------:R-:W-:Y:S01]  /*1f310*/  PRMT R39, R28, 0x7771, RZ ;  /* 0x000077711c277816 */ /* 0x000fe200000000ff */
[----:B------:R-:W-:Y:S01]  /*1f320*/  IMAD.X R27, R38, 0x1, R24, P1 ;  /* 0x00000001261b7824 */ /* 0x000fe200008e0618 */
[----:B------:R-:W-:Y:S01]  /*1f330*/  ISETP.LT.AND P4, PT, R3, UR6, !P4 ;  /* 0x0000000603007c0c */ /* 0x000fe2000e781270 */
[----:B------:R-:W-:Y:S01]  /*1f340*/  ULDC UR10, c[0x0][0x228] ;  /* 0x00008a00000a7ab9 */ /* 0x000fe20000000800 */
[----:B--2---:R-:W-:Y:S01]  /*1f350*/  IADD3 R34, P6, R25, R22, RZ ;  /* 0x0000001619227210 */ /* 0x004fe20007fde0ff */
[----:B------:R-:W-:Y:S01]  /*1f360*/  ULDC UR6, c[0x0][0x228] ;  /* 0x00008a0000067ab9 */ /* 0x000fe20000000800 */
[----:B------:R-:W-:Y:S01]  /*1f370*/  PRMT R37, R28, 0x7772, RZ ;  /* 0x000077721c257816 */ /* 0x000fe200000000ff */
[----:B---3--:R-:W-:Y:S01]  /*1f380*/  VIADD R32, R2, 0x13 ;  /* 0x0000001302207836 */ /* 0x008fe20000000000 */
[----:B------:R1:W-:Y:S01]  /*1f390*/  @P3 STG.E.U8 desc[UR8][R26.64], R39 ;  /* 0x000000271a003986 */ /* 0x0003e2000c101108 */
[----:B------:R-:W-:-:S03]  /*1f3a0*/  IMAD.X R35, R40, 0x1, R21, P6 ;  /* 0x0000000128237824 */ /* 0x000fc600030e0615 */
[----:B------:R-:W-:Y:S01]  /*1f3b0*/  ISETP.GE.AND P1, PT, R32, UR4, PT ;  /* 0x0000000420007c0c */ /* 0x000fe2000bf26270 */
[----:B------:R-:W-:Y:S01]  /*1f3c0*/  ULDC UR4, c[0x0][0x248] ;  /* 0x0000920000047ab9 */ /* 0x000fe20000000800 */
[C---:B------:R-:W-:Y:S01]  /*1f3d0*/  IADD3 R32, P3, R25.reuse, R23, RZ ;  /* 0x0000001719207210 */ /* 0x040fe20007f7e0ff */
[----:B------:R-:W-:Y:S01]  /*1f3e0*/  VIADD R36, R25, UR4 ;  /* 0x0000000419247c36 */ /* 0x000fe20008000000 */
[----:B------:R2:W-:Y:S01]  /*1f3f0*/  @P5 STG.E.U8 desc[UR8][R34.64], R37 ;  /* 0x0000002522005986 */ /* 0x0005e2000c101108 */
[----:B------:R-:W-:Y:S01]  /*1f400*/  ISETP.LT.AND P5, PT, R0, UR10, !P2 ;  /* 0x0000000a00007c0c */ /* 0x000fe2000d7a1270 */
[----:B------:R-:W-:Y:S01]  /*1f410*/  VIADD R25, R2, 0x14 ;  /* 0x0000001402197836 */ /* 0x000fe20000000000 */
[----:B------:R-:W-:Y:S01]  /*1f420*/  ULDC UR4, c[0x0][0x22c] ;  /* 0x00008b0000047ab9 */ /* 0x000fe20000000800 */
[----:B------:R-:W-:Y:S01]  /*1f430*/  SHF.R.S32.HI R38, RZ, 0x1f, R36 ;  /* 0x0000001fff267819 */ /* 0x000fe20000011424 */
[----:B------:R-:W-:Y:S01]  /*1f440*/  IMAD.X R33, R40, 0x1, R24, P3 ;  /* 0x0000000128217824 */ /* 0x000fe200018e0618 */
[----:B-1----:R-:W-:Y:S01]  /*1f450*/  IADD3 R26, P6, R36, R22, RZ ;  /* 0x00000016241a7210 */ /* 0x002fe20007fde0ff */
[----:B------:R-:W-:Y:S01]  /*1f460*/  ULDC UR10, c[0x0][0x228] ;  /* 0x00008a00000a7ab9 */ /* 0x000fe20000000800 */
[----:B------:R-:W-:-:S02]  /*1f470*/  PRMT R39, R28, 0x7773, RZ ;  /* 0x000077731c277816 */ /* 0x000fc400000000ff */
[----:B------:R-:W-:Y:S01]  /*1f480*/  ISETP.GE.AND P3, PT, R25, UR4, PT ;  /* 0x0000000419007c0c */ /* 0x000fe2000bf66270 */
[----:B------:R-:W-:Y:S01]  /*1f490*/  IMAD.X R27, R38, 0x1, R21, P6 ;  /* 0x00000001261b7824 */ /* 0x000fe200030e0615 */
[----:B--2---:R-:W-:Y:S01]  /*1f4a0*/  PRMT R37, R29, 0x7770, RZ ;  /* 0x000077701d257816 */ /* 0x004fe200000000ff */
[----:B------:R1:W-:Y:S01]  /*1f4b0*/  @P4 STG.E.U8 desc[UR8][R32.64], R39 ;  /* 0x0000002720004986 */ /* 0x0003e2000c101108 */
[----:B------:R-:W-:Y:S01]  /*1f4c0*/  ISETP.LT.AND P4, PT, R3, UR6, !P2 ;  /* 0x0000000603007c0c */ /* 0x000fe2000d781270 */
[----:B------:R-:W-:Y:S01]  /*1f4d0*/  ULDC UR4, c[0x0][0x248] ;  /* 0x0000920000047ab9 */ /* 0x000fe20000000800 */
[C---:B------:R-:W-:Y:S01]  /*1f4e0*/  IADD3 R34, P2, R36.reuse, R23, RZ ;  /* 0x0000001724227210 */ /* 0x040fe20007f5e0ff */
[----:B------:R-:W-:Y:S01]  /*1f4f0*/  VIADD R25, R36, UR4 ;  /* 0x0000000424197c36 */ /* 0x000fe20008000000 */
[----:B------:R2:W-:Y:S01]  /*1f500*/  @P5 STG.E.U8 desc[UR8][R26.64], R37 ;  /* 0x000000251a005986 */ /* 0x0005e2000c101108 */
[----:B------:R-:W-:Y:S01]  /*1f510*/  ISETP.LT.AND P5, PT, R0, UR10, !P1 ;  /* 0x0000000a00007c0c */ /* 0x000fe2000cfa1270 */
[----:B------:R-:W-:Y:S01]  /*1f520*/  ULDC UR4, c[0x0][0x22c] ;  /* 0x00008b0000047ab9 */ /* 0x000fe20000000800 */
[----:B------:R-:W-:Y:S01]  /*1f530*/  IMAD.X R35, R38, 0x1, R24, P2 ;  /* 0x0000000126237824 */ /* 0x000fe200010e0618 */
[----:B------:R-:W-:Y:S01]  /*1f540*/  SHF.R.S32.HI R40, RZ, 0x1f, R25 ;  /* 0x0000001fff287819 */ /* 0x000fe20000011419 */
[----:B------:R-:W-:Y:S01]  /*1f550*/  ULDC UR6, c[0x0][0x228] ;  /* 0x00008a0000067ab9 */ /* 0x000fe20000000800 */
[----:B------:R-:W-:Y:S01]  /*1f560*/  ULDC UR10, c[0x0][0x228] ;  /* 0x00008a00000a7ab9 */ /* 0x000fe20000000800 */
[----:B-1----:R-:W-:-:S02]  /*1f570*/  IADD3 R32, P6, R25, R22, RZ ;  /* 0x0000001619207210 */ /* 0x002fc40007fde0ff */
[C---:B------:R-:W-:Y:S01]  /*1f580*/  PRMT R39, R29.reuse, 0x7771, RZ ;  /* 0x000077711d277816 */ /* 0x040fe200000000ff */
[----:B--2---:R-:W-:Y:S01]  /*1f590*/  VIADD R26, R2, 0x15 ;  /* 0x00000015021a7836 */ /* 0x004fe20000000000 */
[----:B------:R-:W-:Y:S01]  /*1f5a0*/  PRMT R37, R29, 0x7772, RZ ;  /* 0x000077721d257816 */ /* 0x000fe200000000ff */
[----:B------:R-:W-:Y:S02]  /*1f5b0*/  IMAD.X R33, R40, 0x1, R21, P6 ;  /* 0x0000000128217824 */ /* 0x000fe400030e0615 */
[----:B------:R1:W-:Y:S01]  /*1f5c0*/  @P4 STG.E.U8 desc[UR8][R34.64], R39 ;  /* 0x0000002722004986 */ /* 0x0003e2000c101108 */
[----:B------:R-:W-:Y:S01]  /*1f5d0*/  ISETP.LT.AND P4, PT, R3, UR6, !P1 ;  /* 0x0000000603007c0c */ /* 0x000fe2000cf81270 */
[----:B------:R-:W-:Y:S01]  /*1f5e0*/  ULDC UR6, c[0x0][0x228] ;  /* 0x00008a0000067ab9 */ /* 0x000fe20000000800 */
        /* <DEDUP_REMOVED lines=10> */
[----:B------:R-:W-:Y:S01]  /*1f690*/  IADD3 R28, P6, R36, R22, RZ ;  /* 0x00000016241c7210 */ /* 0x000fe20007fde0ff */
[----:B------:R-:W-:Y:S01]  /*1f6a0*/  ULDC UR10, c[0x0][0x228] ;  /* 0x00008a00000a7ab9 */ /* 0x000fe20000000800 */
[----:B-1----:R-:W-:-:S02]  /*1f6b0*/  PRMT R35, R30, 0x7770, RZ ;  /* 0x000077701e237816 */ /* 0x002fc400000000ff */
[----:B------:R-:W-:Y:S01]  /*1f6c0*/  ISETP.GE.AND P1, PT, R25, UR4, PT ;  /* 0x0000000419007c0c */ /* 0x000fe2000bf26270 */
[----:B------:R-:W-:Y:S01]  /*1f6d0*/  ULDC UR4, c[0x0][0x248] ;  /* 0x0000920000047ab9 */ /* 0x000fe20000000800 */
[----:B--2---:R-:W-:Y:S01]  /*1f6e0*/  PRMT R37, R29, 0x7773, RZ ;  /* 0x000077731d257816 */ /* 0x004fe200000000ff */
[----:B------:R-:W-:Y:S02]  /*1f6f0*/  IMAD.X R29, R38, 0x1, R21, P6 ;  /* 0x00000001261d7824 */ /* 0x000fe400030e0615 */
[----:B------:R-:W-:Y:S01]  /*1f700*/  VIADD R34, R36, UR4 ;  /* 0x0000000424227c36 */ /* 0x000fe20008000000 */
[----:B------:R-:W-:Y:S01]  /*1f710*/  ULDC UR4, c[0x0][0x228] ;  /* 0x00008a0000047ab9 */ /* 0x000fe20000000800 */
[----:B------:R1:W-:Y:S01]  /*1f720*/  @P4 STG.E.U8 desc[UR8][R26.64], R37 ;  /* 0x000000251a004986 */ /* 0x0003e2000c101108 */
        /* <DEDUP_REMOVED lines=11> */
[----:B-1----:R-:W-:Y:S01]  /*1f7e0*/  IADD3 R26, P6, R34, R22, RZ ;  /* 0x00000016221a7210 */ /* 0x002fe20007fde0ff */
[----:B------:R-:W-:Y:S01]  /*1f7f0*/  ULDC UR6, c[0x0][0x22c] ;  /* 0x00008b0000067ab9 */ /* 0x000fe20000000800 */
[----:B------:R-:W-:-:S02]  /*1f800*/  PRMT R37, R30, 0x7771, RZ ;  /* 0x000077711e257816 */ /* 0x000fc400000000ff */
[----:B--2---:R-:W-:Y:S01]  /*1f810*/  PRMT R35, R30, 0x7772, RZ ;  /* 0x000077721e237816 */ /* 0x004fe200000000ff */
[----:B------:R-:W-:Y:S02]  /*1f820*/  IMAD.X R27, R36, 0x1, R21, P6 ;  /* 0x00000001241b7824 */ /* 0x000fe400030e0615 */
        /* <DEDUP_REMOVED lines=9> */
[----:B------:R-:W-:Y:S01]  /*1f8c0*/  ISETP.GE.AND P2, PT, R25, UR6, PT ;  /* 0x0000000619007c0c */ /* 0x000fe2000bf46270 */
[----:B------:R-:W-:Y:S01]  /*1f8d0*/  VIADD R25, R2, 0x19 ;  /* 0x0000001902197836 */ /* 0x000fe20000000000 */
[----:B------:R-:W-:Y:S01]  /*1f8e0*/  ULDC UR6, c[0x0][0x228] ;  /* 0x00008a0000067ab9 */ /* 0x000fe20000000800 */
[----:B-1----:R-:W-:Y:S01]  /*1f8f0*/  PRMT R33, R30, 0x7773, RZ ;  /* 0x000077731e217816 */ /* 0x002fe200000000ff */
[----:B------:R-:W-:Y:S01]  /*1f900*/  ULDC UR10, c[0x0][0x228] ;  /* 0x00008a00000a7ab9 */ /* 0x000fe20000000800 */
[----:B------:R-:W-:-:S02]  /*1f910*/  SHF.R.S32.HI R32, RZ, 0x1f, R34 ;  /* 0x0000001fff207819 */ /* 0x000fc40000011422 */
[----:B------:R-:W-:Y:S01]  /*1f920*/  PRMT R37, R31, 0x7770, RZ ;  /* 0x000077701f257816 */ /* 0x000fe200000000ff */
[----:B------:R1:W-:Y:S01]  /*1f930*/  @P4 STG.E.U8 desc[UR8][R28.64], R33 ;  /* 0x000000211c004986 */ /* 0x0003e2000c101108 */
[----:B--2---:R-:W-:Y:S02]  /*1f940*/  IADD3 R26, P6, R34, R22, RZ ;  /* 0x00000016221a7210 */ /* 0x004fe40007fde0ff */
[----:B------:R-:W-:Y:S01]  /*1f950*/  ISETP.GE.AND P4, PT, R25, UR4, PT ;  /* 0x0000000419007c0c */ /* 0x000fe2000bf86270 */
[----:B------:R-:W-:Y:S01]  /*1f960*/  ULDC UR4, c[0x0][0x248] ;  /* 0x0000920000047ab9 */ /* 0x000fe20000000800 */
[----:B------:R-:W-:Y:S01]  /*1f970*/  ISETP.LT.AND P1, PT, R3, UR6, !P1 ;  /* 0x0000000603007c0c */ /* 0x000fe2000cf21270 */
[----:B------:R-:W-:Y:S01]  /*1f980*/  IMAD.X R27, R32, 0x1, R21, P6 ;  /* 0x00000001201b7824 */ /* 0x000fe200030e0615 */
[----:B------:R-:W-:Y:S01]  /*1f990*/  ULDC UR6, c[0x0][0x228] ;  /* 0x00008a0000067ab9 */ /* 0x000fe20000000800 */
[C---:B------:R-:W-:Y:S01]  /*1f9a0*/  VIADD R30, R34.reuse, UR4 ;  /* 0x00000004221e7c36 */ /* 0x040fe20008000000 */
[----:B------:R-:W-:Y:S01]  /*1f9b0*/  PRMT R25, R31, 0x7771, RZ ;  /* 0x000077711f197816 */ /* 0x000fe200000000ff */
[----:B------:R-:W-:Y:S01]  /*1f9c0*/  ULDC UR4, c[0x0][0x248] ;  /* 0x0000920000047ab9 */ /* 0x000fe20000000800 */
[----:B------:R2:W-:Y:S01]  /*1f9d0*/  @P5 STG.E.U8 desc[UR8][R26.64], R37 ;  /* 0x000000251a005986 */ /* 0x0005e2000c101108 */
[----:B-1----:R-:W-:-:S02]  /*1f9e0*/  IADD3 R28, P6, R34, R23, RZ ;  /* 0x00000017221c7210 */ /* 0x002fc40007fde0ff */
[----:B------:R-:W-:Y:S01]  /*1f9f0*/  ISETP.LT.AND P5, PT, R0, UR6, !P3 ;  /* 0x0000000600007c0c */ /* 0x000fe2000dfa1270 */
[----:B------:R-:W-:Y:S01]  /*1fa00*/  ULDC UR6, c[0x0][0x228] ;  /* 0x00008a0000067ab9 */ /* 0x000fe20000000800 */
[C---:B------:R-:W-:Y:S01]  /*1fa10*/  PRMT R33, R31.reuse, 0x7773, RZ ;  /* 0x000077731f217816 */ /* 0x040fe200000000ff */
[----:B------:R-:W-:Y:S01]  /*1fa20*/  IMAD.X R29, R32, 0x1, R24, P6 ;  /* 0x00000001201d7824 */ /* 0x000fe200030e0618 */
[----:B------:R-:W-:Y:S01]  /*1fa30*/  PRMT R35, R31, 0x7772, RZ ;  /* 0x000077721f237816 */ /* 0x000fe200000000ff */
[C---:B------:R-:W-:Y:S01]  /*1fa40*/  VIADD R32, R30.reuse, UR4 ;  /* 0x000000041e207c36 */ /* 0x040fe20008000000 */
[----:B------:R-:W-:Y:S01]  /*1fa50*/  SHF.R.S32.HI R31, RZ, 0x1f, R30 ;  /* 0x0000001fff1f7819 */ /* 0x000fe2000001141e */
[----:B------:R-:W-:Y:S01]  /*1fa60*/  ULDC UR4, c[0x0][0x22c] ;  /* 0x00008b0000047ab9 */ /* 0x000fe20000000800 */
[----:B------:R-:W-:Y:S01]  /*1fa70*/  ISETP.LT.AND P3, PT, R3, UR6, !P3 ;  /* 0x0000000603007c0c */ /* 0x000fe2000df61270 */
[----:B------:R1:W-:Y:S01]  /*1fa80*/  @P1 STG.E.U8 desc[UR8][R28.64], R25 ;  /* 0x000000191c001986 */ /* 0x0003e2000c101108 */
[C---:B--2---:R-:W-:Y:S01]  /*1fa90*/  IADD3 R26, P6, R30.reuse, R22, RZ ;  /* 0x000000161e1a7210 */ /* 0x044fe20007fde0ff */
[----:B------:R-:W-:Y:S01]  /*1faa0*/  ULDC UR6, c[0x0][0x228] ;  /* 0x00008a0000067ab9 */ /* 0x000fe20000000800 */
[----:B------:R-:W-:-:S02]  /*1fab0*/  IADD3 R30, P1, R30, R23, RZ ;  /* 0x000000171e1e7210 */ /* 0x000fc40007f3e0ff */
[----:B------:R-:W-:Y:S01]  /*1fac0*/  SHF.R.S32.HI R34, RZ, 0x1f, R32 ;  /* 0x0000001fff227819 */ /* 0x000fe20000011420 */
[C-C-:B------:R-:W-:Y:S01]  /*1fad0*/  IMAD.X R27, R31.reuse, 0x1, R21.reuse, P6 ;  /* 0x000000011f1b7824 */ /* 0x140fe200030e0615 */
[----:B------:R-:W-:Y:S01]  /*1fae0*/  ISETP.LT.AND P6, PT, R0, UR10, !P2 ;  /* 0x0000000a00007c0c */ /* 0x000fe2000d7c1270 */
[--C-:B------:R-:W-:Y:S01]  /*1faf0*/  IMAD.X R31, R31, 0x1, R24.reuse, P1 ;  /* 0x000000011f1f7824 */ /* 0x100fe200008e0618 */
[----:B------:R-:W-:Y:S01]  /*1fb00*/  PRMT R37, R16, 0x7770, RZ ;  /* 0x0000777010257816 */ /* 0x000fe200000000ff */
[----:B------:R-:W-:Y:S01]  /*1fb10*/  ULDC UR10, c[0x0][0x228] ;  /* 0x00008a00000a7ab9 */ /* 0x000fe20000000800 */
[----:B------:R2:W-:Y:S01]  /*1fb20*/  @P5 STG.E.U8 desc[UR8][R26.64], R35 ;  /* 0x000000231a005986 */ /* 0x0005e2000c101108 */
[----:B-1----:R-:W-:Y:S01]  /*1fb30*/  VIADD R25, R2, 0x1a ;  /* 0x0000001a02197836 */ /* 0x002fe20000000000 */
[-C--:B------:R-:W-:Y:S02]  /*1fb40*/  IADD3 R28, P5, R32, R22.reuse, RZ ;  /* 0x00000016201c7210 */ /* 0x080fe40007fbe0ff */
[----:B------:R1:W-:Y:S01]  /*1fb50*/  @P3 STG.E.U8 desc[UR8][R30.64], R33 ;  /* 0x000000211e003986 */ /* 0x0003e2000c101108 */
[----:B------:R-:W-:Y:S01]  /*1fb60*/  ISETP.LT.AND P3, PT, R3, UR6, !P2 ;  /* 0x0000000603007c0c */ /* 0x000fe2000d761270 */
[----:B------:R-:W-:Y:S01]  /*1fb70*/  ULDC UR6, c[0x0][0x228] ;  /* 0x00008a0000067ab9 */ /* 0x000fe20000000800 */
[----:B------:R-:W-:Y:S01]  /*1fb80*/  ISETP.GE.AND P1, PT, R25, UR4, PT ;  /* 0x0000000419007c0c */ /* 0x000fe2000bf26270 */
[----:B------:R-:W-:Y:S01]  /*1fb90*/  ULDC UR4, c[0x0][0x248] ;  /* 0x0000920000047ab9 */ /* 0x000fe20000000800 */
[----:B------:R-:W-:Y:S01]  /*1fba0*/  IMAD.X R29, R34, 0x1, R21, P5 ;  /* 0x00000001221d7824 */ /* 0x000fe200028e0615 */
[----:B------:R-:W-:Y:S01]  /*1fbb0*/  ISETP.LT.AND P5, PT, R0, UR10, !P4 ;  /* 0x0000000a00007c0c */ /* 0x000fe2000e7a1270 */
[C---:B------:R-:W-:Y:S01]  /*1fbc0*/  VIADD R25, R32.reuse, UR4 ;  /* 0x0000000420197c36 */ /* 0x040fe20008000000 */
[----:B--2---:R-:W-:Y:S01]  /*1fbd0*/  IADD3 R26, P2, R32, R23, RZ ;  /* 0x00000017201a7210 */ /* 0x004fe20007f5e0ff */
[----:B------:R-:W-:Y:S01]  /*1fbe0*/  ULDC UR4, c[0x0][0x22c] ;  /* 0x00008b0000047ab9 */ /* 0x000fe20000000800 */
[----:B------:R2:W-:Y:S01]  /*1fbf0*/  @P6 STG.E.U8 desc[UR8][R28.64], R37 ;  /* 0x000000251c006986 */ /* 0x0005e2000c101108 */
[----:B------:R-:W-:Y:S01]  /*1fc00*/  PRMT R35, R16, 0x7771, RZ ;  /* 0x0000777110237816 */ /* 0x000fe200000000ff */
[----:B------:R-:W-:Y:S01]  /*1fc10*/  ULDC UR10, c[0x0][0x228] ;  /* 0x00008a00000a7ab9 */ /* 0x000fe20000000800 */
[----:B------:R-:W-:Y:S01]  /*1fc20*/  SHF.R.S32.HI R36, RZ, 0x1f, R25 ;  /* 0x0000001fff247819 */ /* 0x000fe20000011419 */
[----:B------:R-:W-:Y:S01]  /*1fc30*/  IMAD.X R27, R34, 0x1, R24, P2 ;  /* 0x00000001221b7824 */ /* 0x000fe200010e0618 */
[----:B-1----:R-:W-:-:S02]  /*1fc40*/  IADD3 R30, P6, R25, R22, RZ ;  /* 0x00000016191e7210 */ /* 0x002fc40007fde0ff */
[----:B------:R-:W-:Y:S02]  /*1fc50*/  PRMT R33, R16, 0x7772, RZ ;  /* 0x0000777210217816 */ /* 0x000fe400000000ff */
[----:B------:R-:W-:Y:S01]  /*1fc60*/  ISETP.LT.AND P4, PT, R3, UR6, !P4 ;  /* 0x0000000603007c0c */ /* 0x000fe2000e781270 */
[----:B------:R-:W-:Y:S01]  /*1fc70*/  IMAD.X R31, R36, 0x1, R21, P6 ;  /* 0x00000001241f7824 */ /* 0x000fe200030e0615 */
[----:B------:R-:W-:Y:S01]  /*1fc80*/  @P3 STG.E.U8 desc[UR8][R26.64], R35 ;  /* 0x000000231a003986 */ /* 0x000fe2000c101108 */
[----:B--2---:R-:W-:Y:S01]  /*1fc90*/  VIADD R28, R2, 0x1b ;  /* 0x0000001b021c7836 */ /* 0x004fe20000000000 */
[----:B------:R-:W-:Y:S02]  /*1fca0*/  ULDC UR6, c[0x0][0x228] ;  /* 0x00008a0000067ab9 */ /* 0x000fe40000000800 */
[----:B------:R1:W-:Y:S01]  /*1fcb0*/  @P5 STG.E.U8 desc[UR8][R30.64], R33 ;  /* 0x000000211e005986 */ /* 0x0003e2000c101108 */
[----:B------:R-:W-:Y:S01]  /*1fcc0*/  ISETP.LT.AND P5, PT, R0, UR10, !P1 ;  /* 0x0000000a00007c0c */ /* 0x000fe2000cfa1270 */
[----:B------:R-:W-:Y:S01]  /*1fcd0*/  ULDC UR10, c[0x0][0x228] ;  /* 0x00008a00000a7ab9 */ /* 0x000fe20000000800 */
[----:B------:R-:W-:Y:S01]  /*1fce0*/  ISETP.GE.AND P2, PT, R28, UR4, PT ;  /* 0x000000041c007c0c */ /* 0x000fe2000bf46270 */
[----:B------:R-:W-:Y:S01]  /*1fcf0*/  ULDC UR4, c[0x0][0x248] ;  /* 0x0000920000047ab9 */ /* 0x000fe20000000800 */
[C---:B------:R-:W-:Y:S01]  /*1fd00*/  IADD3 R28, P3, R25.reuse, R23, RZ ;  /* 0x00000017191c7210 */ /* 0x040fe20007f7e0ff */
[----:B------:R-:W-:Y:S01]  /*1fd10*/  VIADD R32, R25, UR4 ;  /* 0x0000000419207c36 */ /* 0x000fe20008000000 */
[----:B------:R-:W-:Y:S01]  /*1fd20*/  ULDC UR4, c[0x0][0x22c] ;  /* 0x00008b0000047ab9 */ /* 0x000fe20000000800 */
[----:B------:R-:W-:-:S02]  /*1fd30*/  PRMT R25, R17, 0x7770, RZ ;  /* 0x0000777011197816 */ /* 0x000fc400000000ff */
[----:B------:R-:W-:Y:S01]  /*1fd40*/  IMAD.X R29, R36, 0x1, R24, P3 ;  /* 0x00000001241d7824 */ /* 0x000fe200018e0618 */
[----:B------:R-:W-:Y:S01]  /*1fd50*/  SHF.R.S32.HI R34, RZ, 0x1f, R32 ;  /* 0x0000001fff227819 */ /* 0x000fe20000011420 */
[----:B-1----:R-:W-:Y:S01]  /*1fd60*/  VIADD R30, R2, 0x1c ;  /* 0x0000001c021e7836 */ /* 0x002fe20000000000 */
[-C--:B------:R-:W-:Y:S02]  /*1fd70*/  IADD3 R26, P6, R32, R22.reuse, RZ ;  /* 0x00000016201a7210 */ /* 0x080fe40007fde0ff */
[----:B------:R-:W-:Y:S02]  /*1fd80*/  PRMT R33, R16, 0x7773, RZ ;  /* 0x0000777310217816 */ /* 0x000fe400000000ff */
[----:B------:R-:W-:Y:S01]  /*1fd90*/  ISETP.GE.AND P3, PT, R30, UR4, PT ;  /* 0x000000041e007c0c */ /* 0x000fe2000bf66270 */
[----:B------:R-:W-:Y:S01]  /*1fda0*/  IMAD.X R27, R34, 0x1, R21, P6 ;  /* 0x00000001221b7824 */ /* 0x000fe200030e0615 */
[----:B------:R-:W-:Y:S01]  /*1fdb0*/  ULDC UR4, c[0x0][0x248] ;  /* 0x0000920000047ab9 */ /* 0x000fe20000000800 */
[----:B------:R1:W-:Y:S01]  /*1fdc0*/  @P4 STG.E.U8 desc[UR8][R28.64], R33 ;  /* 0x000000211c004986 */ /* 0x0003e2000c101108 */
[----:B------:R-:W-:Y:S01]  /*1fdd0*/  ISETP.LT.AND P4, PT, R3, UR6, !P1 ;  /* 0x0000000603007c0c */ /* 0x000fe2000cf81270 */
[C---:B------:R-:W-:Y:S01]  /*1fde0*/  VIADD R16, R32.reuse, UR4 ;  /* 0x0000000420107c36 */ /* 0x040fe20008000000 */
[----:B------:R-:W-:Y:S01]  /*1fdf0*/  IADD3 R30, P1, R32, R23, RZ ;  /* 0x00000017201e7210 */ /* 0x000fe20007f3e0ff */
[----:B------:R2:W-:Y:S01]  /*1fe00*/  @P5 STG.E.U8 desc[UR8][R26.64], R25 ;  /* 0x000000191a005986 */ /* 0x0005e2000c101108 */
[----:B------:R-:W-:Y:S01]  /*1fe10*/  ISETP.LT.AND P5, PT, R0, UR10, !P2 ;  /* 0x0000000a00007c0c */ /* 0x000fe2000d7a1270 */
[----:B------:R-:W-:Y:S01]  /*1fe20*/  ULDC UR4, c[0x0][0x22c] ;  /* 0x00008b0000047ab9 */ /* 0x000fe20000000800 */
[----:B------:R-:W-:Y:S01]  /*1fe30*/  SHF.R.S32.HI R32, RZ, 0x1f, R16 ;  /* 0x0000001fff207819 */ /* 0x000fe20000011410 */
[----:B------:R-:W-:Y:S01]  /*1fe40*/  IMAD.X R31, R34, 0x1, R24, P1 ;  /* 0x00000001221f7824 */ /* 0x000fe200008e0618 */
[----:B------:R-:W-:Y:S01]  /*1fe50*/  PRMT R35, R17, 0x7771, RZ ;  /* 0x0000777111237816 */ /* 0x000fe200000000ff */
[----:B------:R-:W-:Y:S01]  /*1fe60*/  ULDC UR6, c[0x0][0x228] ;  /* 0x00008a0000067ab9 */ /* 0x000fe20000000800 */
[----:B------:R-:W-:Y:S01]  /*1fe70*/  ULDC UR10, c[0x0][0x228] ;  /* 0x00008a00000a7ab9 */ /* 0x000fe20000000800 */
[----:B-1----:R-:W-:-:S02]  /*1fe80*/  IADD3 R28, P6, R16, R22, RZ ;  /* 0x00000016101c7210 */ /* 0x002fc40007fde0ff */
[----:B------:R-:W-:Y:S01]  /*1fe90*/  PRMT R33, R17, 0x7772, RZ ;  /* 0x0000777211217816 */ /* 0x000fe200000000ff */
[----:B------:R1:W-:Y:S01]  /*1fea0*/  @P4 STG.E.U8 desc[UR8][R30.64], R35 ;  /* 0x000000231e004986 */ /* 0x0003e2000c101108 */
[----:B--2---:R-:W-:Y:S01]  /*1feb0*/  VIADD R25, R2, 0x1d ;  /* 0x0000001d02197836 */ /* 0x004fe20000000000 */
[----:B------:R-:W-:Y:S01]  /*1fec0*/  ISETP.LT.AND P4, PT, R3, UR6, !P2 ;  /* 0x0000000603007c0c */ /* 0x000fe2000d781270 */
[----:B------:R-:W-:Y:S01]  /*1fed0*/  IMAD.X R29, R32, 0x1, R21, P6 ;  /* 0x00000001201d7824 */ /* 0x000fe200030e0615 */
[C---:B------:R-:W-:Y:S01]  /*1fee0*/  IADD3 R26, P2, R16.reuse, R23, RZ ;  /* 0x00000017101a7210 */ /* 0x040fe20007f5e0ff */
[----:B------:R-:W-:Y:S01]  /*1fef0*/  ULDC UR6, c[0x0][0x228] ;  /* 0x00008a0000067ab9 */ /* 0x000fe20000000800 */
[----:B------:R-:W-:Y:S01]  /*1ff00*/  ISETP.GE.AND P1, PT, R25, UR4, PT ;  /* 0x0000000419007c0c */ /* 0x000fe2000bf26270 */
[----:B------:R-:W-:Y:S01]  /*1ff10*/  ULDC UR4, c[0x0][0x248] ;  /* 0x0000920000047ab9 */ /* 0x000fe20000000800 */
[----:B------:R2:W-:Y:S01]  /*1ff20*/  @P5 STG.E.U8 desc[UR8][R28.64], R33 ;  /* 0x000000211c005986 */ /* 0x0005e2000c101108 */
[----:B------:R-:W-:Y:S01]  /*1ff30*/  VIADD R25, R16, UR4 ;  /* 0x0000000410197c36 */ /* 0x000fe20008000000 */
[----:B------:R-:W-:Y:S01]  /*1ff40*/  ISETP.LT.AND P5, PT, R0, UR10, !P3 ;  /* 0x0000000a00007c0c */ /* 0x000fe2000dfa1270 */
[----:B------:R-:W-:Y:S01]  /*1ff50*/  IMAD.X R27, R32, 0x1, R24, P2 ;  /* 0x00000001201b7824 */ /* 0x000fe200010e0618 */
[----:B------:R-:W-:Y:S01]  /*1ff60*/  ULDC UR4, c[0x0][0x22c] ;  /* 0x00008b0000047ab9 */ /* 0x000fe20000000800 */
[----:B-1----:R-:W-:Y:S01]  /*1ff70*/  PRMT R31, R18, 0x7770, RZ ;  /* 0x00007770121f7816 */ /* 0x002fe200000000ff */
[----:B------:R-:W-:Y:S01]  /*1ff80*/  ULDC UR10, c[0x0][0x228] ;  /* 0x00008a00000a7ab9 */ /* 0x000fe20000000800 */
[----:B------:R-:W-:-:S02]  /*1ff90*/  SHF.R.S32.HI R34, RZ, 0x1f, R25 ;  /* 0x0000001fff227819 */ /* 0x000fc40000011419 */
[----:B------:R-:W-:Y:S02]  /*1ffa0*/  IADD3 R16, P6, R25, R22, RZ ;  /* 0x0000001619107210 */ /* 0x000fe40007fde0ff */
[----:B--2---:R-:W-:Y:S01]  /*1ffb0*/  PRMT R33, R17, 0x7773, RZ ;  /* 0x0000777311217816 */ /* 0x004fe200000000ff */
[----:B------:R-:W-:Y:S02]  /*1ffc0*/  VIADD R28, R2, 0x1e ;  /* 0x0000001e021c7836 */ /* 0x000fe40000000000 */
[----:B------:R-:W-:Y:S02]  /*1ffd0*/  IMAD.X R17, R34, 0x1, R21, P6 ;  /* 0x0000000122117824 */ /* 0x000fe400030e0615 */
[----:B------:R1:W-:Y:S01]  /*1ffe0*/  @P4 STG.E.U8 desc[UR8][R26.64], R33 ;  /* 0x000000211a004986 */ /* 0x0003e2000c101108 */
[----:B------:R-:W-:Y:S01]  /*1fff0*/  ISETP.GE.AND P2, PT, R28, UR4, PT ;  /* 0x000000041c007c0c */ /* 0x000fe2000bf46270 */
[----:B------:R-:W-:Y:S01]  /*20000*/  ULDC UR4, c[0x0][0x248] ;  /* 0x0000920000047ab9 */ /* 0x000fe20000000800 */
[----:B------:R-:W-:Y:S01]  /*20010*/  ISETP.LT.AND P4, PT, R3, UR6, !P3 ;  /* 0x0000000603007c0c */ /* 0x000fe2000df81270 */
[C---:B------:R-:W-:Y:S01]  /*20020*/  VIADD R30, R25.reuse, UR4 ;  /* 0x00000004191e7c36 */ /* 0x040fe20008000000 */
[----:B------:R-:W-:Y:S01]  /*20030*/  IADD3 R28, P3, R25, R23, RZ ;  /* 0x00000017191c7210 */ /* 0x000fe20007f7e0ff */
[----:B------:R2:W-:Y:S01]  /*20040*/  @P5 STG.E.U8 desc[UR8][R16.64], R31 ;  /* 0x0000001f10005986 */ /* 0x0005e2000c101108 */
[----:B------:R-:W-:Y:S01]  /*20050*/  ISETP.LT.AND P5, PT, R0, UR10, !P1 ;  /* 0x0000000a00007c0c */ /* 0x000fe2000cfa1270 */
[----:B------:R-:W-:Y:S01]  /*20060*/  VIADD R25, R2, 0x1f ;  /* 0x0000001f02197836 */ /* 0x000fe20000000000 */
[----:B------:R-:W-:Y:S01]  /*20070*/  ULDC UR4, c[0x0][0x228] ;  /* 0x00008a0000047ab9 */ /* 0x000fe20000000800 */
[----:B------:R-:W-:Y:S01]  /*20080*/  IMAD.X R29, R34, 0x1, R24, P3 ;  /* 0x00000001221d7824 */ /* 0x000fe200018e0618 */
[----:B------:R-:W-:Y:S01]  /*20090*/  ULDC UR6, c[0x0][0x22c] ;  /* 0x00008b0000067ab9 */ /* 0x000fe20000000800 */
[----:B-1----:R-:W-:Y:S01]  /*200a0*/  SHF.R.S32.HI R27, RZ, 0x1f, R30 ;  /* 0x0000001fff1b7819 */ /* 0x002fe2000001141e */
[----:B------:R-:W-:Y:S01]  /*200b0*/  ULDC UR10, c[0x0][0x228] ;  /* 0x00008a00000a7ab9 */ /* 0x000fe20000000800 */
[----:B------:R-:W-:-:S02]  /*200c0*/  PRMT R33, R18, 0x7771, RZ ;  /* 0x0000777112217816 */ /* 0x000fc400000000ff */
[----:B------:R-:W-:Y:S01]  /*200d0*/  ISETP.GE.AND P3, PT, R25, UR6, PT ;  /* 0x0000000619007c0c */ /* 0x000fe2000bf66270 */
[----:B------:R-:W-:Y:S01]  /*200e0*/  VIADD R25, R2, 0x20 ;  /* 0x0000002002197836 */ /* 0x000fe20000000000 */
[-C--:B--2---:R-:W-:Y:S01]  /*200f0*/  IADD3 R16, P6, R30, R22.reuse, RZ ;  /* 0x000000161e107210 */ /* 0x084fe20007fde0ff */
[----:B------:R1:W-:Y:S01]  /*20100*/  @P4 STG.E.U8 desc[UR8][R28.64], R33 ;  /* 0x000000211c004986 */ /* 0x0003e2000c101108 */
[----:B------:R-:W-:Y:S01]  /*20110*/  PRMT R31, R18, 0x7772, RZ ;  /* 0x00007772121f7816 */ /* 0x000fe200000000ff */
[----:B------:R-:W-:Y:S01]  /*20120*/  ULDC UR6, c[0x0][0x22c] ;  /* 0x00008b0000067ab9 */ /* 0x000fe20000000800 */
[----:B------:R-:W-:Y:S01]  /*20130*/  ISETP.LT.AND P4, PT, R3, UR4, !P1 ;  /* 0x0000000403007c0c */ /* 0x000fe2000cf81270 */
[C-C-:B------:R-:W-:Y:S01]  /*20140*/  IMAD.X R17, R27.reuse, 0x1, R21.reuse, P6 ;  /* 0x000000011b117824 */ /* 0x140fe200030e0615 */
[----:B------:R-:W-:Y:S01]  /*20150*/  ULDC UR4, c[0x0][0x248] ;  /* 0x0000920000047ab9 */ /* 0x000fe20000000800 */
[C---:B------:R-:W-:Y:S01]  /*20160*/  IADD3 R26, P1, R30.reuse, R23, RZ ;  /* 0x000000171e1a7210 */ /* 0x040fe20007f3e0ff */
[----:B------:R-:W-:Y:S01]  /*20170*/  VIADD R30, R30, UR4 ;  /* 0x000000041e1e7c36 */ /* 0x000fe20008000000 */
[----:B------:R-:W-:Y:S01]  /*20180*/  ULDC UR4, c[0x0][0x22c] ;  /* 0x00008b0000047ab9 */ /* 0x000fe20000000800 */
[----:B------:R2:W-:Y:S01]  /*20190*/  @P5 STG.E.U8 desc[UR8][R16.64], R31 ;  /* 0x0000001f10005986 */ /* 0x0005e2000c101108 */
[----:B------:R-:W-:Y:S01]  /*201a0*/  ISETP.LT.AND P5, PT, R0, UR10, !P2 ;  /* 0x0000000a00007c0c */ /* 0x000fe2000d7a1270 */
[----:B------:R-:W-:Y:S01]  /*201b0*/  IMAD.X R27, R27, 0x1, R24, P1 ;  /* 0x000000011b1b7824 */ /* 0x000fe200008e0618 */
[----:B------:R-:W-:Y:S01]  /*201c0*/  ISETP.GE.AND P1, PT, R25, UR6, PT ;  /* 0x0000000619007c0c */ /* 0x000fe2000bf26270 */
[----:B------:R-:W-:Y:S01]  /*201d0*/  ULDC UR6, c[0x0][0x228] ;  /* 0x00008a0000067ab9 */ /* 0x000fe20000000800 */
[----:B-1----:R-:W-:Y:S01]  /*201e0*/  PRMT R29, R18, 0x7773, RZ ;  /* 0x00007773121d7816 */ /* 0x002fe200000000ff */
[----:B------:R-:W-:Y:S01]  /*201f0*/  VIADD R18, R2, 0x21 ;  /* 0x0000002102127836 */ /* 0x000fe20000000000 */
[----:B------:R-:W-:Y:S01]  /*20200*/  SHF.R.S32.HI R25, RZ, 0x1f, R30 ;  /* 0x0000001fff197819 */ /* 0x000fe2000001141e */
[----:B------:R-:W-:Y:S01]  /*20210*/  ULDC UR10, c[0x0][0x228] ;  /* 0x00008a00000a7ab9 */ /* 0x000fe20000000800 */
[----:B------:R-:W-:Y:S01]  /*20220*/  PRMT R33, R19, 0x7770, RZ ;  /* 0x0000777013217816 */ /* 0x000fe200000000ff */
[----:B------:R1:W-:Y:S01]  /*20230*/  @P4 STG.E.U8 desc[UR8][R26.64], R29 ;  /* 0x0000001d1a004986 */ /* 0x0003e2000c101108 */
[----:B------:R-:W-:Y:S01]  /*20240*/  ISETP.GE.AND P4, PT, R18, UR4, PT ;  /* 0x0000000412007c0c */ /* 0x000fe2000bf86270 */
[----:B------:R-:W-:Y:S01]  /*20250*/  ULDC UR4, c[0x0][0x248] ;  /* 0x0000920000047ab9 */ /* 0x000fe20000000800 */
[C---:B--2---:R-:W-:Y:S01]  /*20260*/  IADD3 R16, P6, R30.reuse, R22, RZ ;  /* 0x000000161e107210 */ /* 0x044fe20007fde0ff */
[----:B------:R-:W-:Y:S01]  /*20270*/  VIADD R18, R30, UR4 ;  /* 0x000000041e127c36 */ /* 0x000fe20008000000 */
[----:B------:R-:W-:Y:S01]  /*20280*/  ISETP.LT.AND P2, PT, R3, UR6, !P2 ;  /* 0x0000000603007c0c */ /* 0x000fe2000d741270 */
[----:B------:R-:W-:Y:S01]  /*20290*/  ULDC UR6, c[0x0][0x228] ;  /* 0x00008a0000067ab9 */ /* 0x000fe20000000800 */
[----:B------:R-:W-:Y:S01]  /*202a0*/  PRMT R31, R19, 0x7772, RZ ;  /* 0x00007772131f7816 */ /* 0x000fe200000000ff */
[----:B------:R-:W-:Y:S01]  /*202b0*/  IMAD.X R17, R25, 0x1, R21, P6 ;  /* 0x0000000119117824 */ /* 0x000fe200030e0615 */
[----:B------:R-:W-:-:S02]  /*202c0*/  ULDC UR4, c[0x0][0x248] ;  /* 0x0000920000047ab9 */ /* 0x000fc40000000800 */
[----:B------:R-:W-:Y:S01]  /*202d0*/  VIADD R28, R18, UR4 ;  /* 0x00000004121c7c36 */ /* 0x000fe20008000000 */
[----:B-1----:R-:W-:Y:S01]  /*202e0*/  IADD3 R26, P6, R30, R23, RZ ;  /* 0x000000171e1a7210 */ /* 0x002fe20007fde0ff */
[----:B------:R1:W-:Y:S01]  /*202f0*/  @P5 STG.E.U8 desc[UR8][R16.64], R33 ;  /* 0x0000002110005986 */ /* 0x0003e2000c101108 */
[----:B------:R-:W-:Y:S01]  /*20300*/  ISETP.LT.AND P5, PT, R0, UR6, !P3 ;  /* 0x0000000600007c0c */ /* 0x000fe2000dfa1270 */
[----:B------:R-:W-:Y:S01]  /*20310*/  ULDC UR6, c[0x0][0x228] ;  /* 0x00008a0000067ab9 */ /* 0x000fe20000000800 */
[----:B------:R-:W-:Y:S01]  /*20320*/  PRMT R29, R19, 0x7773, RZ ;  /* 0x00007773131d7816 */ /* 0x000fe200000000ff */
[----:B------:R-:W-:Y:S01]  /*20330*/  IMAD.X R27, R25, 0x1, R24, P6 ;  /* 0x00000001191b7824 */ /* 0x000fe200030e0618 */
[----:B------:R-:W-:Y:S01]  /*20340*/  PRMT R25, R19, 0x7771, RZ ;  /* 0x0000777113197816 */ /* 0x000fe200000000ff */
[----:B------:R-:W-:Y:S01]  /*20350*/  ULDC UR4, c[0x0][0x22c] ;  /* 0x00008b0000047ab9 */ /* 0x000fe20000000800 */
[----:B------:R-:W-:Y:S02]  /*20360*/  SHF.R.S32.HI R19, RZ, 0x1f, R18 ;  /* 0x0000001fff137819 */ /* 0x000fe40000011412 */
        /* <DEDUP_REMOVED lines=46> */
[----:B-1----:R-:W-:-:S02]  /*20650*/  IADD3 R16, P6, R28, R22, RZ ;  /* 0x000000161c107210 */ /* 0x002fc40007fde0ff */
[C---:B------:R-:W-:Y:S02]  /*20660*/  PRMT R25, R13.reuse, 0x7770, RZ ;  /* 0x000077700d197816 */ /* 0x040fe400000000ff */
[----:B------:R-:W-:Y:S01]  /*20670*/  PRMT R31, R13, 0x7771, RZ ;  /* 0x000077710d1f7816 */ /* 0x000fe200000000ff */
[----:B------:R-:W-:Y:S01]  /*20680*/  IMAD.X R17, R30, 0x1, R21, P6 ;  /* 0x000000011e117824 */ /* 0x000fe200030e0615 */
[----:B--2---:R-:W-:Y:S01]  /*20690*/  PRMT R29, R12, 0x7773, RZ ;  /* 0x000077730c1d7816 */ /* 0x004fe200000000ff */
[----:B------:R-:W-:-:S04]  /*206a0*/  VIADD R18, R2, 0x24 ;  /* 0x0000002402127836 */ /* 0x000fc80000000000 */
        /* <DEDUP_REMOVED lines=11> */
[----:B------:R-:W-:Y:S01]  /*20760*/  ULDC UR6, c[0x0][0x228] ;  /* 0x00008a0000067ab9 */ /* 0x000fe20000000800 */
[----:B-1----:R-:W-:Y:S01]  /*20770*/  IADD3 R26, P6, R12, R22, RZ ;  /* 0x000000160c1a7210 */ /* 0x002fe20007fde0ff */
[----:B------:R-:W-:Y:S01]  /*20780*/  ULDC UR10, c[0x0][0x228] ;  /* 0x00008a00000a7ab9 */ /* 0x000fe20000000800 */
[----:B------:R-:W-:-:S02]  /*20790*/  PRMT R29, R13, 0x7772, RZ ;  /* 0x000077720d1d7816 */ /* 0x000fc400000000ff */
[----:B------:R1:W-:Y:S01]  /*207a0*/  @P4 STG.E.U8 desc[UR8][R18.64], R31 ;  /* 0x0000001f12004986 */ /* 0x0003e2000c101108 */
[----:B------:R-:W-:Y:S01]  /*207b0*/  IMAD.X R27, R28, 0x1, R21, P6 ;  /* 0x000000011c1b7824 */ /* 0x000fe200030e0615 */
[----:B------:R-:W-:Y:S01]  /*207c0*/  ISETP.LT.AND P4, PT, R3, UR6, !P1 ;  /* 0x0000000603007c0c */ /* 0x000fe2000cf81270 */
        /* <DEDUP_REMOVED lines=10> */
[----:B-1----:R-:W-:-:S02]  /*20870*/  VIADD R18, R2, 0x26 ;  /* 0x0000002602127836 */ /* 0x002fc40000000000 */
[--C-:B------:R-:W-:Y:S01]  /*20880*/  IMAD.X R17, R28, 0x1, R24.reuse, P1 ;  /* 0x000000011c117824 */ /* 0x100fe200008e0618 */
[----:B------:R-:W-:Y:S02]  /*20890*/  SHF.R.S32.HI R30, RZ, 0x1f, R25 ;  /* 0x0000001fff1e7819 */ /* 0x000fe40000011419 */
[----:B------:R-:W-:Y:S02]  /*208a0*/  IADD3 R12, P6, R25, R22, RZ ;  /* 0x00000016190c7210 */ /* 0x000fe40007fde0ff */
[----:B--2---:R-:W-:Y:S02]  /*208b0*/  PRMT R29, R13, 0x7773, RZ ;  /* 0x000077730d1d7816 */ /* 0x004fe400000000ff */
[----:B------:R-:W-:Y:S01]  /*208c0*/  PRMT R27, R14, 0x7770, RZ ;  /* 0x000077700e1b7816 */ /* 0x000fe200000000ff */
[----:B------:R-:W-:Y:S01]  /*208d0*/  IMAD.X R13, R30, 0x1, R21, P6 ;  /* 0x000000011e0d7824 */ /* 0x000fe200030e0615 */
[----:B------:R-:W-:Y:S01]  /*208e0*/  ISETP.GE.AND P1, PT, R18, UR4, PT ;  /* 0x0000000412007c0c */ /* 0x000fe2000bf26270 */
        /* <DEDUP_REMOVED lines=9> */
[----:B------:R-:W-:Y:S01]  /*20980*/  ULDC UR10, c[0x0][0x228] ;  /* 0x00008a00000a7ab9 */ /* 0x000fe20000000800 */
[----:B------:R-:W-:Y:S01]  /*20990*/  VIADD R25, R2, 0x27 ;  /* 0x0000002702197836 */ /* 0x000fe20000000000 */
[----:B------:R-:W-:Y:S01]  /*209a0*/  ULDC UR6, c[0x0][0x22c] ;  /* 0x00008b0000067ab9 */ /* 0x000fe20000000800 */
[----:B-1----:R-:W-:-:S02]  /*209b0*/  SHF.R.S32.HI R17, RZ, 0x1f, R26 ;  /* 0x0000001fff117819 */ /* 0x002fc4000001141a */
[----:B------:R-:W-:Y:S02]  /*209c0*/  PRMT R29, R14, 0x7772, RZ ;  /* 0x000077720e1d7816 */ /* 0x000fe400000000ff */
[----:B------:R-:W-:Y:S01]  /*209d0*/  ISETP.GE.AND P3, PT, R25, UR6, PT ;  /* 0x0000000619007c0c */ /* 0x000fe2000bf66270 */
[----:B------:R-:W-:Y:S01]  /*209e0*/  VIADD R25, R2, 0x28 ;  /* 0x0000002802197836 */ /* 0x000fe20000000000 */
[----:B--2---:R-:W-:Y:S01]  /*209f0*/  IADD3 R12, P6, R26, R22, RZ ;  /* 0x000000161a0c7210 */ /* 0x004fe20007fde0ff */
[----:B------:R-:W-:Y:S01]  /*20a00*/  ULDC UR6, c[0x0][0x22c] ;  /* 0x00008b0000067ab9 */ /* 0x000fe20000000800 */
[----:B------:R-:W-:-:S03]  /*20a10*/  PRMT R27, R14, 0x7771, RZ ;  /* 0x000077710e1b7816 */ /* 0x000fc600000000ff */
        /* <DEDUP_REMOVED lines=11> */
[----:B------:R-:W-:Y:S01]  /*20ad0*/  ULDC UR6, c[0x0][0x228] ;  /* 0x00008a0000067ab9 */ /* 0x000fe20000000800 */
[----:B------:R-:W-:Y:S01]  /*20ae0*/  PRMT R25, R15, 0x7773, RZ ;  /* 0x000077730f197816 */ /* 0x000fe200000000ff */
[----:B------:R-:W-:Y:S01]  /*20af0*/  ULDC UR10, c[0x0][0x228] ;  /* 0x00008a00000a7ab9 */ /* 0x000fe20000000800 */
[----:B-1----:R-:W-:Y:S01]  /*20b00*/  PRMT R27, R14, 0x7773, RZ ;  /* 0x000077730e1b7816 */ /* 0x002fe200000000ff */
[----:B------:R-:W-:Y:S01]  /*20b10*/  VIADD R14, R2, 0x29 ;  /* 0x00000029020e7836 */ /* 0x000fe20000000000 */
[----:B------:R-:W-:-:S02]  /*20b20*/  SHF.R.S32.HI R18, RZ, 0x1f, R26 ;  /* 0x0000001fff127819 */ /* 0x000fc4000001141a */
[----:B--2---:R-:W-:Y:S01]  /*20b30*/  IADD3 R12, P6, R26, R22, RZ ;  /* 0x000000161a0c7210 */ /* 0x004fe20007fde0ff */
[----:B------:R1:W-:Y:S01]  /*20b40*/  @P4 STG.E.U8 desc[UR8][R16.64], R27 ;  /* 0x0000001b10004986 */ /* 0x0003e2000c101108 */
[----:B------:R-:W-:Y:S02]  /*20b50*/  PRMT R19, R15, 0x7770, RZ ;  /* 0x000077700f137816 */ /* 0x000fe400000000ff */
[----:B------:R-:W-:Y:S01]  /*20b60*/  ISETP.GE.AND P4, PT, R14, UR4, PT ;  /* 0x000000040e007c0c */ /* 0x000fe2000bf86270 */
[----:B------:R-:W-:Y:S01]  /*20b70*/  IMAD.X R13, R18, 0x1, R21, P6 ;  /* 0x00000001120d7824 */ /* 0x000fe200030e0615 */
[----:B------:R-:W-:Y:S01]  /*20b80*/  ISETP.LT.AND P1, PT, R3, UR6, !P1 ;  /* 0x0000000603007c0c */ /* 0x000fe2000cf21270 */
[----:B------:R-:W-:Y:S01]  /*20b90*/  ULDC UR4, c[0x0][0x248] ;  /* 0x0000920000047ab9 */ /* 0x000fe20000000800 */
[----:B------:R-:W-:Y:S01]  /*20ba0*/  ULDC UR6, c[0x0][0x228] ;  /* 0x00008a0000067ab9 */ /* 0x000fe20000000800 */
[----:B------:R-:W-:Y:S01]  /*20bb0*/  VIADD R14, R26, UR4 ;  /* 0x000000041a0e7c36 */ /* 0x000fe20008000000 */
[----:B------:R2:W-:Y:S01]  /*20bc0*/  @P5 STG.E.U8 desc[UR8][R12.64], R19 ;  /* 0x000000130c005986 */ /* 0x0005e2000c101108 */
[----:B------:R-:W-:Y:S01]  /*20bd0*/  ISETP.LT.AND P5, PT, R0, UR6, !P3 ;  /* 0x0000000600007c0c */ /* 0x000fe2000dfa1270 */
[----:B------:R-:W-:Y:S01]  /*20be0*/  ULDC UR6, c[0x0][0x228] ;  /* 0x00008a0000067ab9 */ /* 0x000fe20000000800 */
[----:B-1----:R-:W-:Y:S01]  /*20bf0*/  IADD3 R16, P6, R26, R23, RZ ;  /* 0x000000171a107210 */ /* 0x002fe20007fde0ff */
[----:B------:R-:W-:Y:S01]  /*20c00*/  ULDC UR4, c[0x0][0x248] ;  /* 0x0000920000047ab9 */ /* 0x000fe20000000800 */
[----:B------:R-:W-:-:S02]  /*20c10*/  PRMT R29, R15, 0x7771, RZ ;  /* 0x000077710f1d7816 */ /* 0x000fc400000000ff */
[----:B------:R-:W-:Y:S01]  /*20c20*/  PRMT R27, R15, 0x7772, RZ ;  /* 0x000077720f1b7816 */ /* 0x000fe200000000ff */
[----:B------:R-:W-:Y:S01]  /*20c30*/  IMAD.X R17, R18, 0x1, R24, P6 ;  /* 0x0000000112117824 */ /* 0x000fe200030e0618 */
[----:B------:R-:W-:Y:S01]  /*20c40*/  SHF.R.S32.HI R15, RZ, 0x1f, R14 ;  /* 0x0000001fff0f7819 */ /* 0x000fe2000001140e */
[----:B------:R-:W-:Y:S01]  /*20c50*/  VIADD R18, R2, 0x2a ;  /* 0x0000002a02127836 */ /* 0x000fe20000000000 */
[----:B------:R-:W-:Y:S01]  /*20c60*/  ISETP.LT.AND P3, PT, R3, UR6, !P3 ;  /* 0x0000000603007c0c */ /* 0x000fe2000df61270 */
[C---:B--2---:R-:W-:Y:S01]  /*20c70*/  VIADD R19, R14.reuse, UR4 ;  /* 0x000000040e137c36 */ /* 0x044fe20008000000 */
[CC--:B------:R-:W-:Y:S01]  /*20c80*/  IADD3 R12, P6, R14.reuse, R22.reuse, RZ ;  /* 0x000000160e0c7210 */ /* 0x0c0fe20007fde0ff */
[----:B------:R1:W-:Y:S01]  /*20c90*/  @P1 STG.E.U8 desc[UR8][R16.64], R29 ;  /* 0x0000001d10001986 */ /* 0x0003e2000c101108 */
[-C--:B------:R-:W-:Y:S01]  /*20ca0*/  IADD3 R14, P1, R14, R23.reuse, RZ ;  /* 0x000000170e0e7210 */ /* 0x080fe20007f3e0ff */
[----:B------:R-:W-:Y:S01]  /*20cb0*/  ULDC UR4, c[0x0][0x22c] ;  /* 0x00008b0000047ab9 */ /* 0x000fe20000000800 */
[----:B------:R-:W-:Y:S01]  /*20cc0*/  SHF.R.S32.HI R26, RZ, 0x1f, R19 ;  /* 0x0000001fff1a7819 */ /* 0x000fe20000011413 */
[C-C-:B------:R-:W-:Y:S01]  /*20cd0*/  IMAD.X R13, R15.reuse, 0x1, R21.reuse, P6 ;  /* 0x000000010f0d7824 */ /* 0x140fe200030e0615 */
[----:B------:R-:W-:Y:S01]  /*20ce0*/  ISETP.LT.AND P6, PT, R0, UR10, !P2 ;  /* 0x0000000a00007c0c */ /* 0x000fe2000d7c1270 */
[----:B------:R-:W-:Y:S01]  /*20cf0*/  IMAD.X R15, R15, 0x1, R24, P1 ;  /* 0x000000010f0f7824 */ /* 0x000fe200008e0618 */
[----:B------:R-:W-:Y:S01]  /*20d00*/  ISETP.GE.AND P1, PT, R18, UR4, PT ;  /* 0x0000000412007c0c */ /* 0x000fe2000bf26270 */
[----:B------:R-:W-:Y:S01]  /*20d10*/  ULDC UR4, c[0x0][0x248] ;  /* 0x0000920000047ab9 */ /* 0x000fe20000000800 */
[----:B------:R2:W-:Y:S01]  /*20d20*/  @P5 STG.E.U8 desc[UR8][R12.64], R27 ;  /* 0x0000001b0c005986 */ /* 0x0005e2000c101108 */
[----:B------:R-:W-:Y:S01]  /*20d30*/  ULDC UR6, c[0x0][0x228] ;  /* 0x00008a0000067ab9 */ /* 0x000fe20000000800 */
[----:B------:R-:W-:Y:S01]  /*20d40*/  ULDC UR10, c[0x0][0x228] ;  /* 0x00008a00000a7ab9 */ /* 0x000fe20000000800 */
[CC--:B-1----:R-:W-:Y:S01]  /*20d50*/  IADD3 R16, P5, R19.reuse, R22.reuse, RZ ;  /* 0x0000001613107210 */ /* 0x0c2fe20007fbe0ff */
[----:B------:R1:W-:Y:S01]  /*20d60*/  @P3 STG.E.U8 desc[UR8][R14.64], R25 ;  /* 0x000000190e003986 */ /* 0x0003e2000c101108 */
[----:B----4-:R-:W-:Y:S01]  /*20d70*/  PRMT R29, R8, 0x7770, RZ ;  /* 0x00007770081d7816 */ /* 0x010fe200000000ff */
[----:B------:R-:W-:Y:S01]  /*20d80*/  VIADD R18, R19, UR4 ;  /* 0x0000000413127c36 */ /* 0x000fe20008000000 */
[----:B------:R-:W-:Y:S01]  /*20d90*/  ISETP.LT.AND P3, PT, R3, UR6, !P2 ;  /* 0x0000000603007c0c */ /* 0x000fe2000d761270 */
[----:B------:R-:W-:Y:S01]  /*20da0*/  IMAD.X R17, R26, 0x1, R21, P5 ;  /* 0x000000011a117824 */ /* 0x000fe200028e0615 */
[----:B------:R-:W-:Y:S01]  /*20db0*/  ISETP.LT.AND P5, PT, R0, UR10, !P4 ;  /* 0x0000000a00007c0c */ /* 0x000fe2000e7a1270 */
[----:B------:R-:W-:Y:S01]  /*20dc0*/  ULDC UR4, c[0x0][0x22c] ;  /* 0x00008b0000047ab9 */ /* 0x000fe20000000800 */
[----:B------:R-:W-:Y:S01]  /*20dd0*/  SHF.R.S32.HI R28, RZ, 0x1f, R18 ;  /* 0x0000001fff1c7819 */ /* 0x000fe20000011412 */
[----:B------:R-:W-:Y:S01]  /*20de0*/  ULDC UR6, c[0x0][0x228] ;  /* 0x00008a0000067ab9 */ /* 0x000fe20000000800 */
[----:B------:R3:W-:Y:S01]  /*20df0*/  @P6 STG.E.U8 desc[UR8][R16.64], R29 ;  /* 0x0000001d10006986 */ /* 0x0007e2000c101108 */
[----:B--2---:R-:W-:Y:S01]  /*20e00*/  IADD3 R12, P2, R19, R23, RZ ;  /* 0x00000017130c7210 */ /* 0x004fe20007f5e0ff */
[----:B------:R-:W-:Y:S01]  /*20e10*/  ULDC UR10, c[0x0][0x228] ;  /* 0x00008a00000a7ab9 */ /* 0x000fe20000000800 */
[----:B-1----:R-:W-:-:S02]  /*20e20*/  IADD3 R14, P6, R18, R22, RZ ;  /* 0x00000016120e7210 */ /* 0x002fc40007fde0ff */
[----:B------:R-:W-:Y:S01]  /*20e30*/  PRMT R27, R8, 0x7771, RZ ;  /* 0x00007771081b7816 */ /* 0x000fe200000000ff */
[----:B------:R-:W-:Y:S01]  /*20e40*/  IMAD.X R13, R26, 0x1, R24, P2 ;  /* 0x000000011a0d7824 */ /* 0x000fe200010e0618 */
[----:B------:R-:W-:Y:S01]  /*20e50*/  PRMT R25, R8, 0x7772, RZ ;  /* 0x0000777208197816 */ /* 0x000fe200000000ff */
[----:B------:R-:W-:Y:S01]  /*20e60*/  IMAD.X R15, R28, 0x1, R21, P6 ;  /* 0x000000011c0f7824 */ /* 0x000fe200030e0615 */
[----:B------:R-:W-:Y:S01]  /*20e70*/  ISETP.LT.AND P4, PT, R3, UR6, !P4 ;  /* 0x0000000603007c0c */ /* 0x000fe2000e781270 */
[----:B------:R-:W-:Y:S01]  /*20e80*/  ULDC UR6, c[0x0][0x228] ;  /* 0x00008a0000067ab9 */ /* 0x000fe20000000800 */
[----:B------:R1:W-:Y:S01]  /*20e90*/  @P3 STG.E.U8 desc[UR8][R12.64], R27 ;  /* 0x0000001b0c003986 */ /* 0x0003e2000c101108 */
[----:B---3--:R-:W-:-:S03]  /*20ea0*/  VIADD R16, R2, 0x2b ;  /* 0x0000002b02107836 */ /* 0x008fc60000000000 */
        /* <DEDUP_REMOVED lines=8> */
[----:B-1----:R-:W-:Y:S02]  /*20f30*/  PRMT R27, R8, 0x7773, RZ ;  /* 0x00007773081b7816 */ /* 0x002fe400000000ff */
[----:B------:R-:W-:Y:S01]  /*20f40*/  IMAD.X R17, R28, 0x1, R24, P3 ;  /* 0x000000011c117824 */ /* 0x000fe200018e0618 */
[----:B------:R-:W-:Y:S01]  /*20f50*/  SHF.R.S32.HI R18, RZ, 0x1f, R19 ;  /* 0x0000001fff127819 */ /* 0x000fe20000011413 */
[----:B--2---:R-:W-:Y:S01]  /*20f60*/  VIADD R14, R2, 0x2c ;  /* 0x0000002c020e7836 */ /* 0x004fe20000000000 */
[----:B------:R-:W-:-:S02]  /*20f70*/  IADD3 R12, P6, R19, R22, RZ ;  /* 0x00000016130c7210 */ /* 0x000fc40007fde0ff */
[----:B------:R-:W-:Y:S01]  /*20f80*/  PRMT R25, R9, 0x7770, RZ ;  /* 0x0000777009197816 */ /* 0x000fe200000000ff */
[----:B------:R1:W-:Y:S01]  /*20f90*/  @P4 STG.E.U8 desc[UR8][R16.64], R27 ;  /* 0x0000001b10004986 */ /* 0x0003e2000c101108 */
[----:B------:R-:W-:Y:S01]  /*20fa0*/  ISETP.GE.AND P3, PT, R14, UR4, PT ;  /* 0x000000040e007c0c */ /* 0x000fe2000bf66270 */
[----:B------:R-:W-:Y:S01]  /*20fb0*/  IMAD.X R13, R18, 0x1, R21, P6 ;  /* 0x00000001120d7824 */ /* 0x000fe200030e0615 */
        /* <DEDUP_REMOVED lines=9> */
[----:B-1----:R-:W-:Y:S01]  /*21050*/  IADD3 R16, P6, R8, R22, RZ ;  /* 0x0000001608107210 */ /* 0x002fe20007fde0ff */
[----:B------:R-:W-:Y:S01]  /*21060*/  ULDC UR6, c[0x0][0x228] ;  /* 0x00008a0000067ab9 */ /* 0x000fe20000000800 */
[----:B------:R-:W-:Y:S01]  /*21070*/  PRMT R19, R9, 0x7772, RZ ;  /* 0x0000777209137816 */ /* 0x000fe200000000ff */
[----:B------:R-:W-:-:S02]  /*21080*/  ULDC UR10, c[0x0][0x228] ;  /* 0x00008a00000a7ab9 */ /* 0x000fc40000000800 */
[----:B------:R-:W-:Y:S02]  /*21090*/  IMAD.X R17, R26, 0x1, R21, P6 ;  /* 0x000000011a117824 */ /* 0x000fe400030e0615 */
[----:B--2---:R-:W-:Y:S01]  /*210a0*/  VIADD R12, R2, 0x2d ;  /* 0x0000002d020c7836 */ /* 0x004fe20000000000 */
[----:B------:R-:W-:-:S04]  /*210b0*/  PRMT R25, R9, 0x7771, RZ ;  /* 0x0000777109197816 */ /* 0x000fc800000000ff */
[----:B------:R-:W-:Y:S01]  /*210c0*/  ISETP.GE.AND P1, PT, R12, UR4, PT ;  /* 0x000000040c007c0c */ /* 0x000fe2000bf26270 */
[----:B------:R-:W-:Y:S01]  /*210d0*/  ULDC UR4, c[0x0][0x248] ;  /* 0x0000920000047ab9 */ /* 0x000fe20000000800 */
[----:B------:R1:W-:Y:S01]  /*210e0*/  @P4 STG.E.U8 desc[UR8][R14.64], R25 ;  /* 0x000000190e004986 */ /* 0x0003e2000c101108 */
[----:B------:R-:W-:Y:S01]  /*210f0*/  VIADD R18, R8, UR4 ;  /* 0x0000000408127c36 */ /* 0x000fe20008000000 */
[----:B------:R-:W-:Y:S01]  /*21100*/  ISETP.LT.AND P4, PT, R3, UR6, !P2 ;  /* 0x0000000603007c0c */ /* 0x000fe2000d781270 */
[----:B------:R-:W-:Y:S01]  /*21110*/  ULDC UR4, c[0x0][0x22c] ;  /* 0x00008b0000047ab9 */ /* 0x000fe20000000800 */
[----:B------:R2:W-:Y:S01]  /*21120*/  @P5 STG.E.U8 desc[UR8][R16.64], R19 ;  /* 0x0000001310005986 */ /* 0x0005e2000c101108 */
[----:B------:R-:W-:Y:S01]  /*21130*/  ISETP.LT.AND P5, PT, R0, UR10, !P3 ;  /* 0x0000000a00007c0c */ /* 0x000fe2000dfa1270 */
[----:B------:R-:W-:Y:S01]  /*21140*/  ULDC UR6, c[0x0][0x228] ;  /* 0x00008a0000067ab9 */ /* 0x000fe20000000800 */
[----:B------:R-:W-:Y:S01]  /*21150*/  IADD3 R12, P2, R8, R23, RZ ;  /* 0x00000017080c7210 */ /* 0x000fe20007f5e0ff */
[----:B------:R-:W-:Y:S01]  /*21160*/  ULDC UR10, c[0x0][0x228] ;  /* 0x00008a00000a7ab9 */ /* 0x000fe20000000800 */
[----:B------:R-:W-:-:S02]  /*21170*/  SHF.R.S32.HI R27, RZ, 0x1f, R18 ;  /* 0x0000001fff1b7819 */ /* 0x000fc40000011412 */
[-C--:B------:R-:W-:Y:S01]  /*21180*/  IADD3 R8, P6, R18, R22.reuse, RZ ;  /* 0x0000001612087210 */ /* 0x080fe20007fde0ff */
[----:B-1----:R-:W-:Y:S01]  /*21190*/  VIADD R14, R2, 0x2e ;  /* 0x0000002e020e7836 */ /* 0x002fe20000000000 */
[----:B------:R-:W-:Y:S01]  /*211a0*/  ISETP.LT.AND P3, PT, R3, UR6, !P3 ;  /* 0x0000000603007c0c */ /* 0x000fe2000df61270 */
[----:B------:R-:W-:Y:S01]  /*211b0*/  IMAD.X R13, R26, 0x1, R24, P2 ;  /* 0x000000011a0d7824 */ /* 0x000fe200010e0618 */
[C---:B------:R-:W-:Y:S01]  /*211c0*/  PRMT R25, R10.reuse, 0x7771, RZ ;  /* 0x000077710a197816 */ /* 0x040fe200000000ff */
[----:B------:R-:W-:Y:S01]  /*211d0*/  ULDC UR6, c[0x0][0x228] ;  /* 0x00008a0000067ab9 */ /* 0x000fe20000000800 */
[----:B--2---:R-:W-:Y:S01]  /*211e0*/  PRMT R19, R9, 0x7773, RZ ;  /* 0x0000777309137816 */ /* 0x004fe200000000ff */
[C---:B------:R-:W-:Y:S01]  /*211f0*/  IMAD.X R9, R27.reuse, 0x1, R21, P6 ;  /* 0x000000011b097824 */ /* 0x040fe200030e0615 */
[----:B------:R-:W-:Y:S02]  /*21200*/  PRMT R17, R10, 0x7770, RZ ;  /* 0x000077700a117816 */ /* 0x000fe400000000ff */
[----:B------:R-:W-:Y:S01]  /*21210*/  ISETP.GE.AND P2, PT, R14, UR4, PT ;  /* 0x000000040e007c0c */ /* 0x000fe2000bf46270 */
[----:B------:R-:W-:Y:S01]  /*21220*/  ULDC UR4, c[0x0][0x248] ;  /* 0x0000920000047ab9 */ /* 0x000fe20000000800 */
[----:B------:R1:W-:Y:S01]  /*21230*/  @P4 STG.E.U8 desc[UR8][R12.64], R19 ;  /* 0x000000130c004986 */ /* 0x0003e2000c101108 */
[C---:B------:R-:W-:Y:S01]  /*21240*/  VIADD R16, R18.reuse, UR4 ;  /* 0x0000000412107c36 */ /* 0x040fe20008000000 */
[----:B------:R-:W-:Y:S01]  /*21250*/  IADD3 R14, P4, R18, R23, RZ ;  /* 0x00000017120e7210 */ /* 0x000fe20007f9e0ff */
[----:B------:R-:W-:Y:S01]  /*21260*/  ULDC UR4, c[0x0][0x22c] ;  /* 0x00008b0000047ab9 */ /* 0x000fe20000000800 */
[----:B------:R2:W-:Y:S01]  /*21270*/  @P5 STG.E.U8 desc[UR8][R8.64], R17 ;  /* 0x0000001108005986 */ /* 0x0005e2000c101108 */
[----:B------:R-:W-:Y:S01]  /*21280*/  ISETP.LT.AND P5, PT, R0, UR10, !P1 ;  /* 0x0000000a00007c0c */ /* 0x000fe2000cfa1270 */
[----:B------:R-:W-:Y:S01]  /*21290*/  ULDC UR10, c[0x0][0x228] ;  /* 0x00008a00000a7ab9 */ /* 0x000fe20000000800 */
[----:B------:R-:W-:Y:S01]  /*212a0*/  SHF.R.S32.HI R18, RZ, 0x1f, R16 ;  /* 0x0000001fff127819 */ /* 0x000fe20000011410 */
[----:B------:R-:W-:Y:S01]  /*212b0*/  IMAD.X R15, R27, 0x1, R24, P4 ;  /* 0x000000011b0f7824 */ /* 0x000fe200020e0618 */
[----:B------:R-:W-:Y:S01]  /*212c0*/  ISETP.LT.AND P1, PT, R3, UR6, !P1 ;  /* 0x0000000603007c0c */ /* 0x000fe2000cf21270 */
[----:B------:R-:W-:Y:S01]  /*212d0*/  ULDC UR6, c[0x0][0x228] ;  /* 0x00008a0000067ab9 */ /* 0x000fe20000000800 */
[----:B-1----:R-:W-:-:S02]  /*212e0*/  IADD3 R12, P6, R16, R22, RZ ;  /* 0x00000016100c7210 */ /* 0x002fc40007fde0ff */
[----:B------:R1:W-:Y:S01]  /*212f0*/  @P3 STG.E.U8 desc[UR8][R14.64], R25 ;  /* 0x000000190e003986 */ /* 0x0003e2000c101108 */
[----:B------:R-:W-:Y:S01]  /*21300*/  PRMT R19, R10, 0x7772, RZ ;  /* 0x000077720a137816 */ /* 0x000fe200000000ff */
[----:B--2---:R-:W-:Y:S01]  /*21310*/  VIADD R8, R2, 0x2f ;  /* 0x0000002f02087836 */ /* 0x004fe20000000000 */
[----:B------:R-:W-:Y:S01]  /*21320*/  ISETP.LT.AND P3, PT, R0, UR10, !P2 ;  /* 0x0000000a00007c0c */ /* 0x000fe2000d761270 */
[----:B------:R-:W-:Y:S01]  /*21330*/  IMAD.X R13, R18, 0x1, R21, P6 ;  /* 0x00000001120d7824 */ /* 0x000fe200030e0615 */
[----:B------:R-:W-:Y:S01]  /*21340*/  ULDC UR10, c[0x0][0x228] ;  /* 0x00008a00000a7ab9 */ /* 0x000fe20000000800 */
[----:B------:R-:W-:Y:S01]  /*21350*/  ISETP.LT.AND P2, PT, R3, UR6, !P2 ;  /* 0x0000000603007c0c */ /* 0x000fe2000d741270 */
[----:B------:R-:W-:Y:S01]  /*21360*/  ULDC UR6, c[0x0][0x22c] ;  /* 0x00008b0000067ab9 */ /* 0x000fe20000000800 */
[----:B------:R-:W-:Y:S01]  /*21370*/  ISETP.GE.AND P4, PT, R8, UR4, PT ;  /* 0x0000000408007c0c */ /* 0x000fe2000bf86270 */
[----:B------:R-:W-:Y:S01]  /*21380*/  ULDC UR4, c[0x0][0x248] ;  /* 0x0000920000047ab9 */ /* 0x000fe20000000800 */
[----:B------:R2:W-:Y:S01]  /*21390*/  @P5 STG.E.U8 desc[UR8][R12.64], R19 ;  /* 0x000000130c005986 */ /* 0x0005e2000c101108 */
[C---:B------:R-:W-:Y:S01]  /*213a0*/  VIADD R17, R16.reuse, UR4 ;  /* 0x0000000410117c36 */ /* 0x040fe20008000000 */
[----:B------:R-:W-:Y:S01]  /*213b0*/  IADD3 R8, P5, R16, R23, RZ ;  /* 0x0000001710087210 */ /* 0x000fe20007fbe0ff */
[----:B------:R-:W-:Y:S01]  /*213c0*/  ULDC UR4, c[0x0][0x22c] ;  /* 0x00008b0000047ab9 */ /* 0x000fe20000000800 */
[----:B-1----:R-:W-:Y:S01]  /*213d0*/  PRMT R25, R10, 0x7773, RZ ;  /* 0x000077730a197816 */ /* 0x002fe200000000ff */
[----:B------:R-:W-:Y:S01]  /*213e0*/  VIADD R10, R2, 0x31 ;  /* 0x00000031020a7836 */ /* 0x000fe20000000000 */
[----:B------:R-:W-:Y:S01]  /*213f0*/  SHF.R.S32.HI R26, RZ, 0x1f, R17 ;  /* 0x0000001fff1a7819 */ /* 0x000fe20000011411 */
[----:B------:R-:W-:Y:S01]  /*21400*/  IMAD.X R9, R18, 0x1, R24, P5 ;  /* 0x0000000112097824 */ /* 0x000fe200028e0618 */
[----:B------:R-:W-:Y:S01]  /*21410*/  IADD3 R14, P6, R17, R22, RZ ;  /* 0x00000016110e7210 */ /* 0x000fe20007fde0ff */
[----:B--2---:R-:W-:Y:S01]  /*21420*/  VIADD R12, R2, 0x30 ;  /* 0x00000030020c7836 */ /* 0x004fe20000000000 */
[----:B------:R-:W-:-:S03]  /*21430*/  PRMT R19, R11, 0x7770, RZ ;  /* 0x000077700b137816 */ /* 0x000fc600000000ff */
[----:B------:R-:W-:Y:S01]  /*21440*/  IMAD.X R15, R26, 0x1, R21, P6 ;  /* 0x000000011a0f7824 */ /* 0x000fe200030e0615 */
[----:B------:R1:W-:Y:S01]  /*21450*/  @P1 STG.E.U8 desc[UR8][R8.64], R25 ;  /* 0x0000001908001986 */ /* 0x0003e2000c101108 */
        /* <DEDUP_REMOVED lines=8> */
[----:B------:R-:W-:Y:S01]  /*214e0*/  ISETP.LT.AND P4, PT, R3, UR10, !P4 ;  /* 0x0000000a03007c0c */ /* 0x000fe2000e781270 */
[----:B------:R-:W-:Y:S01]  /*214f0*/  ULDC UR10, c[0x0][0x228] ;  /* 0x00008a00000a7ab9 */ /* 0x000fe20000000800 */
[----:B------:R-:W-:Y:S01]  /*21500*/  SHF.R.S32.HI R18, RZ, 0x1f, R16 ;  /* 0x0000001fff127819 */ /* 0x000fe20000011410 */
[----:B------:R-:W-:Y:S01]  /*21510*/  IMAD.X R13, R26, 0x1, R24, P3 ;  /* 0x000000011a0d7824 */ /* 0x000fe200018e0618 */
[----:B-1----:R-:W-:-:S02]  /*21520*/  IADD3 R8, P6, R16, R22, RZ ;  /* 0x0000001610087210 */ /* 0x002fc40007fde0ff */
[C---:B------:R-:W-:Y:S02]  /*21530*/  PRMT R25, R11.reuse, 0x7771, RZ ;  /* 0x000077710b197816 */ /* 0x040fe400000000ff */
[----:B--2---:R-:W-:Y:S01]  /*21540*/  PRMT R19, R11, 0x7772, RZ ;  /* 0x000077720b137816 */ /* 0x004fe200000000ff */
[----:B------:R-:W-:Y:S01]  /*21550*/  IMAD.X R9, R18, 0x1, R21, P6 ;  /* 0x0000000112097824 */ /* 0x000fe200030e0615 */
[----:B------:R-:W-:Y:S01]  /*21560*/  ISETP.GE.AND P3, PT, R10, UR4, PT ;  /* 0x000000040a007c0c */ /* 0x000fe2000bf66270 */
[----:B------:R1:W-:Y:S01]  /*21570*/  @P2 STG.E.U8 desc[UR8][R12.64], R25 ;  /* 0x000000190c002986 */ /* 0x0003e2000c101108 */
[----:B------:R-:W-:Y:S01]  /*21580*/  ULDC UR4, c[0x0][0x248] ;  /* 0x0000920000047ab9 */ /* 0x000fe20000000800 */
[----:B------:R-:W-:Y:S01]  /*21590*/  ISETP.LT.AND P6, PT, R0, UR12, !P5 ;  /* 0x0000000c00007c0c */ /* 0x000fe2000efc1270 */
[C---:B------:R-:W-:Y:S01]  /*215a0*/  VIADD R17, R16.reuse, UR4 ;  /* 0x0000000410117c36 */ /* 0x040fe20008000000 */
[----:B------:R2:W-:Y:S01]  /*215b0*/  @P1 STG.E.U8 desc[UR8][R8.64], R19 ;  /* 0x0000001308001986 */ /* 0x0005e2000c101108 */
[----:B------:R-:W-:Y:S01]  /*215c0*/  IADD3 R14, P1, R16, R23, RZ ;  /* 0x00000017100e7210 */ /* 0x000fe20007f3e0ff */
[----:B------:R-:W-:Y:S01]  /*215d0*/  VIADD R10, R2, 0x32 ;  /* 0x00000032020a7836 */ /* 0x000fe20000000000 */
[----:B------:R-:W-:Y:S01]  /*215e0*/  ULDC UR4, c[0x0][0x22c] ;  /* 0x00008b0000047ab9 */ /* 0x000fe20000000800 */
[----:B------:R-:W-:-:S02]  /*215f0*/  ULDC UR12, c[0x0][0x228] ;  /* 0x00008a00000c7ab9 */ /* 0x000fc40000000800 */
[----:B------:R-:W-:Y:S01]  /*21600*/  IMAD.X R15, R18, 0x1, R24, P1 ;  /* 0x00000001120f7824 */ /* 0x000fe200008e0618 */
[----:B------:R-:W-:Y:S01]  /*21610*/  ISETP.GE.AND P2, PT, R10, UR6, PT ;  /* 0x000000060a007c0c */ /* 0x000fe2000bf46270 */
[C---:B------:R-:W-:Y:S01]  /*21620*/  VIADD R10, R2.reuse, 0x33 ;  /* 0x00000033020a7836 */ /* 0x040fe20000000000 */
[----:B-1----:R-:W-:Y:S01]  /*21630*/  SHF.R.S32.HI R25, RZ, 0x1f, R17 ;  /* 0x0000001fff197819 */ /* 0x002fe20000011411 */
[----:B------:R-:W-:Y:S01]  /*21640*/  ULDC UR6, c[0x0][0x228] ;  /* 0x00008a0000067ab9 */ /* 0x000fe20000000800 */
[----:B------:R-:W-:Y:S01]  /*21650*/  PRMT R13, R11, 0x7773, RZ ;  /* 0x000077730b0d7816 */ /* 0x000fe200000000ff */
[----:B------:R-:W-:Y:S01]  /*21660*/  VIADD R12, R2, 0x34 ;  /* 0x00000034020c7836 */ /* 0x000fe20000000000 */
[----:B--2---:R-:W-:Y:S02]  /*21670*/  IADD3 R8, P1, R17, R22, RZ ;  /* 0x0000001611087210 */ /* 0x004fe40007f3e0ff */
[----:B0-----:R-:W-:Y:S01]  /*21680*/  PRMT R19, R4, 0x7770, RZ ;  /* 0x0000777004137816 */ /* 0x001fe200000000ff */
[----:B------:R0:W-:Y:S01]  /*21690*/  @P4 STG.E.U8 desc[UR8][R14.64], R13 ;  /* 0x0000000d0e004986 */ /* 0x0001e2000c101108 */
[----:B------:R-:W-:Y:S01]  /*216a0*/  ISETP.LT.AND P4, PT, R3, UR6, !P5 ;  /* 0x0000000603007c0c */ /* 0x000fe2000ef81270 */
[----:B------:R-:W-:Y:S01]  /*216b0*/  IMAD.X R9, R25, 0x1, R21, P1 ;  /* 0x0000000119097824 */ /* 0x000fe200008e0615 */
[----:B------:R-:W-:Y:S01]  /*216c0*/  ISETP.GE.AND P1, PT, R10, UR4, PT ;  /* 0x000000040a007c0c */ /* 0x000fe2000bf26270 */
[----:B------:R-:W-:Y:S01]  /*216d0*/  ULDC UR4, c[0x0][0x248] ;  /* 0x0000920000047ab9 */ /* 0x000fe20000000800 */
[----:B------:R-:W-:Y:S01]  /*216e0*/  ISETP.LT.AND P5, PT, R0, UR10, !P3 ;  /* 0x0000000a00007c0c */ /* 0x000fe2000dfa1270 */
[C---:B------:R-:W-:Y:S01]  /*216f0*/  VIADD R16, R17.reuse, UR4 ;  /* 0x0000000411107c36 */ /* 0x040fe20008000000 */
[----:B------:R1:W-:Y:S01]  /*21700*/  @P6 STG.E.U8 desc[UR8][R8.64], R19 ;  /* 0x0000001308006986 */ /* 0x0003e2000c101108 */
[----:B------:R-:W-:Y:S01]  /*21710*/  IADD3 R10, P6, R17, R23, RZ ;  /* 0x00000017110a7210 */ /* 0x000fe20007fde0ff */
[----:B------:R-:W-:Y:S01]  /*21720*/  ULDC UR6, c[0x0][0x22c] ;  /* 0x00008b0000067ab9 */ /* 0x000fe20000000800 */
[----:B------:R-:W-:Y:S01]  /*21730*/  ISETP.LT.AND P3, PT, R3, UR12, !P3 ;  /* 0x0000000c03007c0c */ /* 0x000fe2000df61270 */
[----:B------:R-:W-:Y:S01]  /*21740*/  ULDC UR4, c[0x0][0x248] ;  /* 0x0000920000047ab9 */ /* 0x000fe20000000800 */
[----:B0-----:R-:W-:Y:S01]  /*21750*/  SHF.R.S32.HI R13, RZ, 0x1f, R16 ;  /* 0x0000001fff0d7819 */ /* 0x001fe20000011410 */
[----:B------:R-:W-:Y:S01]  /*21760*/  IMAD.X R11, R25, 0x1, R24, P6 ;  /* 0x00000001190b7824 */ /* 0x000fe200030e0618 */
[C---:B------:R-:W-:Y:S01]  /*21770*/  PRMT R15, R4.reuse, 0x7772, RZ ;  /* 0x00007772040f7816 */ /* 0x040fe200000000ff */
[----:B------:R-:W-:Y:S01]  /*21780*/  ULDC UR10, c[0x0][0x228] ;  /* 0x00008a00000a7ab9 */ /* 0x000fe20000000800 */
[----:B------:R-:W-:-:S02]  /*21790*/  PRMT R17, R4, 0x7773, RZ ;  /* 0x0000777304117816 */ /* 0x000fc400000000ff */
[----:B------:R-:W-:Y:S02]  /*217a0*/  PRMT R25, R7, 0x7771, RZ ;  /* 0x0000777107197816 */ /* 0x000fe400000000ff */
[----:B-1----:R-:W-:Y:S01]  /*217b0*/  PRMT R19, R4, 0x7771, RZ ;  /* 0x0000777104137816 */ /* 0x002fe200000000ff */
[----:B------:R-:W-:Y:S01]  /*217c0*/  VIADD R4, R2, 0x35 ;  /* 0x0000003502047836 */ /* 0x000fe20000000000 */
[----:B------:R-:W-:-:S03]  /*217d0*/  IADD3 R8, P6, R16, R22, RZ ;  /* 0x0000001610087210 */ /* 0x000fc60007fde0ff */
[----:B------:R0:W-:Y:S01]  /*217e0*/  @P4 STG.E.U8 desc[UR8][R10.64], R19 ;  /* 0x000000130a004986 */ /* 0x0001e2000c101108 */
[----:B------:R-:W-:Y:S01]  /*217f0*/  ISETP.GE.AND P4, PT, R12, UR6, PT ;  /* 0x000000060c007c0c */ /* 0x000fe2000bf86270 */
[C-C-:B------:R-:W-:Y:S01]  /*21800*/  IMAD.X R9, R13.reuse, 0x1, R21.reuse, P6 ;  /* 0x000000010d097824 */ /* 0x140fe200030e0615 */
[CC--:B------:R-:W-:Y:S01]  /*21810*/  IADD3 R12, P6, R16.reuse, R23.reuse, RZ ;  /* 0x00000017100c7210 */ /* 0x0c0fe20007fde0ff */
[----:B------:R-:W-:Y:S01]  /*21820*/  ULDC UR6, c[0x0][0x228] ;  /* 0x00008a0000067ab9 */ /* 0x000fe20000000800 */
[----:B------:R-:W-:Y:S01]  /*21830*/  VIADD R16, R16, UR4 ;  /* 0x0000000410107c36 */ /* 0x000fe20008000000 */
[----:B------:R-:W-:Y:S01]  /*21840*/  ULDC UR4, c[0x0][0x248] ;  /* 0x0000920000047ab9 */ /* 0x000fe20000000800 */
[----:B------:R1:W-:Y:S01]  /*21850*/  @P5 STG.E.U8 desc[UR8][R8.64], R15 ;  /* 0x0000000f08005986 */ /* 0x0003e2000c101108 */
[----:B------:R-:W-:Y:S01]  /*21860*/  IMAD.X R13, R13, 0x1, R24, P6 ;  /* 0x000000010d0d7824 */ /* 0x000fe200030e0618 */
[----:B------:R-:W-:Y:S01]  /*21870*/  ISETP.LT.AND P5, PT, R0, UR6, !P2 ;  /* 0x0000000600007c0c */ /* 0x000fe2000d7a1270 */
[----:B------:R-:W-:Y:S01]  /*21880*/  ULDC UR6, c[0x0][0x228] ;  /* 0x00008a0000067ab9 */ /* 0x000fe20000000800 */
[----:B------:R-:W-:Y:S01]  /*21890*/  SHF.R.S32.HI R18, RZ, 0x1f, R16 ;  /* 0x0000001fff127819 */ /* 0x000fe20000011410 */
[C---:B------:R-:W-:Y:S01]  /*218a0*/  VIADD R14, R16.reuse, UR4 ;  /* 0x00000004100e7c36 */ /* 0x040fe20008000000 */
[----:B------:R2:W-:Y:S01]  /*218b0*/  @P3 STG.E.U8 desc[UR8][R12.64], R17 ;  /* 0x000000110c003986 */ /* 0x0005e2000c101108 */
[----:B0-----:R-:W-:Y:S01]  /*218c0*/  IADD3 R10, P3, R16, R22, RZ ;  /* 0x00000016100a7210 */ /* 0x001fe20007f7e0ff */
[----:B------:R-:W-:Y:S01]  /*218d0*/  ULDC UR4, c[0x0][0x248] ;  /* 0x0000920000047ab9 */ /* 0x000fe20000000800 */
[----:B------:R-:W-:Y:S01]  /*218e0*/  ISETP.LT.AND P2, PT, R3, UR6, !P2 ;  /* 0x0000000603007c0c */ /* 0x000fe2000d741270 */
[----:B------:R-:W-:Y:S01]  /*218f0*/  ULDC UR6, c[0x0][0x228] ;  /* 0x00008a0000067ab9 */ /* 0x000fe20000000800 */
[----:B------:R-:W-:Y:S01]  /*21900*/  ISETP.LT.AND P6, PT, R0, UR10, !P1 ;  /* 0x0000000a00007c0c */ /* 0x000fe2000cfc1270 */
[----:B------:R-:W-:Y:S01]  /*21910*/  IMAD.X R11, R18, 0x1, R21, P3 ;  /* 0x00000001120b7824 */ /* 0x000fe200018e0615 */
[----:B-1----:R-:W-:Y:S01]  /*21920*/  PRMT R15, R5, 0x7770, RZ ;  /* 0x00007770050f7816 */ /* 0x002fe200000000ff */
[----:B------:R-:W-:Y:S01]  /*21930*/  ULDC UR10, c[0x0][0x228] ;  /* 0x00008a00000a7ab9 */ /* 0x000fe20000000800 */
[----:B------:R-:W-:-:S02]  /*21940*/  IADD3 R8, P3, R16, R23, RZ ;  /* 0x0000001710087210 */ /* 0x000fc40007f7e0ff */
[----:B------:R-:W-:Y:S01]  /*21950*/  SHF.R.S32.HI R16, RZ, 0x1f, R14 ;  /* 0x0000001fff107819 */ /* 0x000fe2000001140e */
[----:B------:R0:W-:Y:S01]  /*21960*/  @P5 STG.E.U8 desc[UR8][R10.64], R15 ;  /* 0x0000000f0a005986 */ /* 0x0001e2000c101108 */
[-C--:B--2---:R-:W-:Y:S01]  /*21970*/  IADD3 R12, P5, R14, R22.reuse, RZ ;  /* 0x000000160e0c7210 */ /* 0x084fe20007fbe0ff */
[--C-:B------:R-:W-:Y:S01]  /*21980*/  IMAD.X R9, R18, 0x1, R24.reuse, P3 ;  /* 0x0000000112097824 */ /* 0x100fe200018e0618 */
[----:B------:R-:W-:Y:S02]  /*21990*/  PRMT R19, R5, 0x7771, RZ ;  /* 0x0000777105137816 */ /* 0x000fe400000000ff */
[----:B------:R-:W-:Y:S01]  /*219a0*/  ISETP.LT.AND P1, PT, R3, UR6, !P1 ;  /* 0x0000000603007c0c */ /* 0x000fe2000cf21270 */
[----:B------:R-:W-:Y:S01]  /*219b0*/  IMAD.X R13, R16, 0x1, R21, P5 ;  /* 0x00000001100d7824 */ /* 0x000fe200028e0615 */
[----:B------:R-:W-:Y:S01]  /*219c0*/  PRMT R17, R5, 0x7772, RZ ;  /* 0x0000777205117816 */ /* 0x000fe200000000ff */
[----:B------:R1:W-:Y:S01]  /*219d0*/  @P2 STG.E.U8 desc[UR8][R8.64], R19 ;  /* 0x0000001308002986 */ /* 0x0003e2000c101108 */
[----:B------:R-:W-:Y:S01]  /*219e0*/  ISETP.LT.AND P5, PT, R0, UR10, !P4 ;  /* 0x0000000a00007c0c */ /* 0x000fe2000e7a1270 */
[----:B------:R-:W-:Y:S01]  /*219f0*/  ULDC UR6, c[0x0][0x228] ;  /* 0x00008a0000067ab9 */ /* 0x000fe20000000800 */
[----:B------:R-:W-:Y:S01]  /*21a00*/  ISETP.GE.AND P3, PT, R4, UR25, PT ;  /* 0x0000001904007c0c */ /* 0x000fe2000bf66270 */
[C---:B0-----:R-:W-:Y:S01]  /*21a10*/  VIADD R15, R14.reuse, UR4 ;  /* 0x000000040e0f7c36 */ /* 0x041fe20008000000 */
[----:B------:R-:W-:Y:S01]  /*21a20*/  IADD3 R10, P2, R14, R23, RZ ;  /* 0x000000170e0a7210 */ /* 0x000fe20007f5e0ff */
[----:B------:R0:W-:Y:S01]  /*21a30*/  @P6 STG.E.U8 desc[UR8][R12.64], R17 ;  /* 0x000000110c006986 */ /* 0x0001e2000c101108 */
[----:B------:R-:W-:Y:S01]  /*21a40*/  VIADD R14, R2, 0x36 ;  /* 0x00000036020e7836 */ /* 0x000fe20000000000 */
[----:B------:R-:W-:Y:S01]  /*21a50*/  ISETP.LT.AND P4, PT, R3, UR6, !P4 ;  /* 0x0000000603007c0c */ /* 0x000fe2000e781270 */
[----:B------:R-:W-:Y:S01]  /*21a60*/  ULDC UR4, c[0x0][0x248] ;  /* 0x0000920000047ab9 */ /* 0x000fe20000000800 */
[----:B------:R-:W-:Y:S01]  /*21a70*/  IMAD.X R11, R16, 0x1, R24, P2 ;  /* 0x00000001100b7824 */ /* 0x000fe200010e0618 */
[----:B------:R-:W-:Y:S01]  /*21a80*/  SHF.R.S32.HI R18, RZ, 0x1f, R15 ;  /* 0x0000001fff127819 */ /* 0x000fe2000001140f */
[----:B-1----:R-:W-:Y:S01]  /*21a90*/  VIADD R8, R2, 0x37 ;  /* 0x0000003702087836 */ /* 0x002fe20000000000 */
[C---:B------:R-:W-:Y:S01]  /*21aa0*/  IADD3 R4, P6, R15.reuse, R22, RZ ;  /* 0x000000160f047210 */ /* 0x040fe20007fde0ff */
[----:B------:R-:W-:Y:S01]  /*21ab0*/  ULDC UR10, c[0x0][0x228] ;  /* 0x00008a00000a7ab9 */ /* 0x000fe20000000800 */
[----:B------:R-:W-:Y:S01]  /*21ac0*/  ISETP.GE.AND P2, PT, R14, UR23, PT ;  /* 0x000000170e007c0c */ /* 0x000fe2000bf46270 */
[----:B------:R-:W-:Y:S01]  /*21ad0*/  VIADD R14, R15, UR4 ;  /* 0x000000040f0e7c36 */ /* 0x000fe20008000000 */
[----:B------:R-:W-:Y:S01]  /*21ae0*/  ULDC UR6, c[0x0][0x228] ;  /* 0x00008a0000067ab9 */ /* 0x000fe20000000800 */
[----:B0-----:R-:W-:Y:S01]  /*21af0*/  PRMT R17, R5, 0x7773, RZ ;  /* 0x0000777305117816 */ /* 0x001fe200000000ff */
[----:B------:R-:W-:Y:S01]  /*21b00*/  IMAD.X R5, R18, 0x1, R21, P6 ;  /* 0x0000000112057824 */ /* 0x000fe200030e0615 */
[C---:B------:R-:W-:Y:S01]  /*21b10*/  PRMT R13, R6.reuse, 0x7770, RZ ;  /* 0x00007770060d7816 */ /* 0x040fe200000000ff */
[----:B------:R-:W-:Y:S01]  /*21b20*/  ULDC UR4, c[0x0][0x248] ;  /* 0x0000920000047ab9 */ /* 0x000fe20000000800 */
[----:B------:R-:W-:Y:S01]  /*21b30*/  PRMT R19, R6, 0x7773, RZ ;  /* 0x0000777306137816 */ /* 0x000fe200000000ff */
[----:B------:R0:W-:Y:S01]  /*21b40*/  @P1 STG.E.U8 desc[UR8][R10.64], R17 ;  /* 0x000000110a001986 */ /* 0x0001e2000c101108 */
[----:B------:R-:W-:-:S02]  /*21b50*/  ISETP.GE.AND P1, PT, R8, UR21, PT ;  /* 0x0000001508007c0c */ /* 0x000fc4000bf26270 */
[-C--:B------:R-:W-:Y:S01]  /*21b60*/  IADD3 R8, P6, R15, R23.reuse, RZ ;  /* 0x000000170f087210 */ /* 0x080fe20007fde0ff */
[----:B------:R1:W-:Y:S01]  /*21b70*/  @P5 STG.E.U8 desc[UR8][R4.64], R13 ;  /* 0x0000000d04005986 */ /* 0x0003e2000c101108 */
[----:B------:R-:W-:Y:S02]  /*21b80*/  SHF.R.S32.HI R15, RZ, 0x1f, R14 ;  /* 0x0000001fff0f7819 */ /* 0x000fe4000001140e */
[----:B------:R-:W-:Y:S01]  /*21b90*/  ISETP.LT.AND P5, PT, R0, UR10, !P3 ;  /* 0x0000000a00007c0c */ /* 0x000fe2000dfa1270 */
[----:B------:R-:W-:Y:S01]  /*21ba0*/  IMAD.X R9, R18, 0x1, R24, P6 ;  /* 0x0000000112097824 */ /* 0x000fe200030e0618 */
[----:B------:R-:W-:Y:S01]  /*21bb0*/  ISETP.LT.AND P3, PT, R3, UR6, !P3 ;  /* 0x0000000603007c0c */ /* 0x000fe2000df61270 */
[----:B------:R-:W-:Y:S01]  /*21bc0*/  ULDC UR6, c[0x0][0x228] ;  /* 0x00008a0000067ab9 */ /* 0x000fe20000000800 */
[----:B------:R-:W-:Y:S01]  /*21bd0*/  ULDC UR10, c[0x0][0x228] ;  /* 0x00008a00000a7ab9 */ /* 0x000fe20000000800 */
[----:B0-----:R-:W-:Y:S01]  /*21be0*/  PRMT R11, R6, 0x7771, RZ ;  /* 0x00007771060b7816 */ /* 0x001fe200000000ff */
[----:B------:R-:W-:Y:S01]  /*21bf0*/  VIADD R10, R2, 0x38 ;  /* 0x00000038020a7836 */ /* 0x000fe20000000000 */
[----:B------:R-:W-:Y:S01]  /*21c00*/  PRMT R17, R6, 0x7772, RZ ;  /* 0x0000777206117816 */ /* 0x000fe200000000ff */
[C---:B------:R-:W-:Y:S01]  /*21c10*/  VIADD R6, R14.reuse, UR4 ;  /* 0x000000040e067c36 */ /* 0x040fe20008000000 */
[----:B-1----:R-:W-:Y:S01]  /*21c20*/  IADD3 R4, P6, R14, R22, RZ ;  /* 0x000000160e047210 */ /* 0x002fe20007fde0ff */
[----:B------:R-:W-:Y:S01]  /*21c30*/  @P4 STG.E.U8 desc[UR8][R8.64], R11 ;  /* 0x0000000b08004986 */ /* 0x000fe2000c101108 */
[----:B------:R-:W-:Y:S01]  /*21c40*/  ISETP.GE.AND P4, PT, R10, UR19, PT ;  /* 0x000000130a007c0c */ /* 0x000fe2000bf86270 */
[----:B------:R-:W-:Y:S01]  /*21c50*/  ULDC UR4, c[0x0][0x248] ;  /* 0x0000920000047ab9 */ /* 0x000fe20000000800 */
[----:B------:R-:W-:Y:S01]  /*21c60*/  SHF.R.S32.HI R18, RZ, 0x1f, R6 ;  /* 0x0000001fff127819 */ /* 0x000fe20000011406 */
[----:B------:R-:W-:Y:S01]  /*21c70*/  IMAD.X R5, R15, 0x1, R21, P6 ;  /* 0x000000010f057824 */ /* 0x000fe200030e0615 */
[----:B------:R-:W-:Y:S01]  /*21c80*/  IADD3 R12, P6, R14, R23, RZ ;  /* 0x000000170e0c7210 */ /* 0x000fe20007fde0ff */
[----:B------:R0:W1:Y:S01]  /*21c90*/  LDS.128 R8, [R20] ;  /* 0x0000000014087984 */ /* 0x0000620000000c00 */
[----:B------:R-:W-:Y:S01]  /*21ca0*/  VIADD R16, R6, UR4 ;  /* 0x0000000406107c36 */ /* 0x000fe20008000000 */
[----:B------:R-:W-:-:S02]  /*21cb0*/  ULDC UR4, c[0x0][0x248] ;  /* 0x0000920000047ab9 */ /* 0x000fc40000000800 */
[----:B------:R-:W-:Y:S01]  /*21cc0*/  IMAD.X R13, R15, 0x1, R24, P6 ;  /* 0x000000010f0d7824 */ /* 0x000fe200030e0618 */
[----:B------:R2:W-:Y:S01]  /*21cd0*/  @P5 STG.E.U8 desc[UR8][R4.64], R17 ;  /* 0x0000001104005986 */ /* 0x0005e2000c101108 */
[C---:B------:R-:W-:Y:S01]  /*21ce0*/  ISETP.LT.AND P5, PT, R0.reuse, UR6, !P2 ;  /* 0x0000000600007c0c */ /* 0x040fe2000d7a1270 */
[----:B------:R-:W-:Y:S01]  /*21cf0*/  ULDC UR6, c[0x0][0x228] ;  /* 0x00008a0000067ab9 */ /* 0x000fe20000000800 */
[----:B------:R-:W-:Y:S01]  /*21d00*/  ISETP.LT.AND P6, PT, R0, UR10, !P1 ;  /* 0x0000000a00007c0c */ /* 0x000fe2000cfc1270 */
[----:B------:R3:W-:Y:S01]  /*21d10*/  @P3 STG.E.U8 desc[UR8][R12.64], R19 ;  /* 0x000000130c003986 */ /* 0x0007e2000c101108 */
[----:B------:R-:W-:Y:S01]  /*21d20*/  IADD3 R14, P3, R6, R22, RZ ;  /* 0x00000016060e7210 */ /* 0x000fe20007f7e0ff */
[----:B------:R-:W-:Y:S01]  /*21d30*/  ULDC UR10, c[0x0][0x228] ;  /* 0x00008a00000a7ab9 */ /* 0x000fe20000000800 */
[C---:B------:R-:W-:Y:S01]  /*21d40*/  ISETP.LT.AND P2, PT, R3.reuse, UR6, !P2 ;  /* 0x0000000603007c0c */ /* 0x040fe2000d741270 */
[----:B------:R-:W-:Y:S01]  /*21d50*/  ULDC UR6, c[0x0][0x228] ;  /* 0x00008a0000067ab9 */ /* 0x000fe20000000800 */
[----:B0-----:R-:W-:Y:S01]  /*21d60*/  SHF.R.S32.HI R20, RZ, 0x1f, R16 ;  /* 0x0000001fff147819 */ /* 0x001fe20000011410 */
[----:B------:R-:W-:Y:S01]  /*21d70*/  IMAD.X R15, R18, 0x1, R21, P3 ;  /* 0x00000001120f7824 */ /* 0x000fe200018e0615 */
[----:B------:R-:W-:Y:S01]  /*21d80*/  ISETP.LT.AND P1, PT, R3, UR6, !P1 ;  /* 0x0000000603007c0c */ /* 0x000fe2000cf21270 */
[----:B------:R-:W-:Y:S01]  /*21d90*/  ULDC UR6, c[0x0][0x228] ;  /* 0x00008a0000067ab9 */ /* 0x000fe20000000800 */
[----:B--2---:R-:W-:-:S02]  /*21da0*/  PRMT R17, R7, 0x7770, RZ ;  /* 0x0000777007117816 */ /* 0x004fc400000000ff */
[-C--:B------:R-:W-:Y:S01]  /*21db0*/  IADD3 R4, P3, R6, R23.reuse, RZ ;  /* 0x0000001706047210 */ /* 0x080fe20007f7e0ff */
[----:B------:R-:W-:Y:S01]  /*21dc0*/  VIADD R6, R2, 0x39 ;  /* 0x0000003902067836 */ /* 0x000fe20000000000 */
[----:B---3--:R-:W-:Y:S01]  /*21dd0*/  PRMT R19, R7, 0x7772, RZ ;  /* 0x0000777207137816 */ /* 0x008fe200000000ff */
[----:B------:R0:W-:Y:S01]  /*21de0*/  @P5 STG.E.U8 desc[UR8][R14.64], R17 ;  /* 0x000000110e005986 */ /* 0x0001e2000c101108 */
[----:B------:R-:W-:Y:S01]  /*21df0*/  IADD3 R12, P5, R16, R22, RZ ;  /* 0x00000016100c7210 */ /* 0x000fe20007fbe0ff */
[----:B------:R-:W-:Y:S01]  /*21e00*/  IMAD.X R5, R18, 0x1, R24, P3 ;  /* 0x0000000112057824 */ /* 0x000fe200018e0618 */
[----:B------:R-:W-:Y:S01]  /*21e10*/  ISETP.GE.AND P3, PT, R6, UR17, PT ;  /* 0x0000001106007c0c */ /* 0x000fe2000bf66270 */
[----:B------:R-:W-:Y:S02]  /*21e20*/  VIADD R6, R2, 0x3a ;  /* 0x0000003a02067836 */ /* 0x000fe40000000000 */
[----:B------:R-:W-:Y:S01]  /*21e30*/  IMAD.X R13, R20, 0x1, R21, P5 ;  /* 0x00000001140d7824 */ /* 0x000fe200028e0615 */
[----:B------:R2:W-:Y:S01]  /*21e40*/  @P2 STG.E.U8 desc[UR8][R4.64], R25 ;  /* 0x0000001904002986 */ /* 0x0005e2000c101108 */
[----:B------:R-:W-:Y:S01]  /*21e50*/  ISETP.LT.AND P5, PT, R0, UR10, !P4 ;  /* 0x0000000a00007c0c */ /* 0x000fe2000e7a1270 */
[----:B------:R-:W-:Y:S01]  /*21e60*/  ULDC UR10, c[0x0][0x228] ;  /* 0x00008a00000a7ab9 */ /* 0x000fe20000000800 */
[----:B------:R-:W-:Y:S01]  /*21e70*/  ISETP.LT.AND P4, PT, R3, UR6, !P4 ;  /* 0x0000000603007c0c */ /* 0x000fe2000e781270 */
[----:B------:R3:W-:Y:S01]  /*21e80*/  @P6 STG.E.U8 desc[UR8][R12.64], R19 ;  /* 0x000000130c006986 */ /* 0x0007e2000c101108 */
[C---:B0-----:R-:W-:Y:S01]  /*21e90*/  IADD3 R14, P2, R16.reuse, R23, RZ ;  /* 0x00000017100e7210 */ /* 0x041fe20007f5e0ff */
[----:B------:R-:W-:Y:S01]  /*21ea0*/  VIADD R17, R16, UR4 ;  /* 0x0000000410117c36 */ /* 0x000fe20008000000 */
[----:B------:R-:W-:Y:S01]  /*21eb0*/  ULDC UR4, c[0x0][0x248] ;  /* 0x0000920000047ab9 */ /* 0x000fe20000000800 */
[----:B------:R-:W-:-:S02]  /*21ec0*/  ULDC UR6, c[0x0][0x228] ;  /* 0x00008a0000067ab9 */ /* 0x000fc40000000800 */
[----:B------:R-:W-:Y:S01]  /*21ed0*/  IMAD.X R15, R20, 0x1, R24, P2 ;  /* 0x00000001140f7824 */ /* 0x000fe200010e0618 */
[----:B------:R-:W-:Y:S01]  /*21ee0*/  ISETP.GE.AND P2, PT, R6, UR15, PT ;  /* 0x0000000f06007c0c */ /* 0x000fe2000bf46270 */
[C---:B------:R-:W-:Y:S01]  /*21ef0*/  VIADD R6, R2.reuse, 0x3b ;  /* 0x0000003b02067836 */ /* 0x040fe20000000000 */
[----:B------:R-:W-:Y:S01]  /*21f00*/  SHF.R.S32.HI R18, RZ, 0x1f, R17 ;  /* 0x0000001fff127819 */ /* 0x000fe20000011411 */
[C---:B------:R-:W-:Y:S01]  /*21f10*/  VIADD R16, R17.reuse, UR4 ;  /* 0x0000000411107c36 */ /* 0x040fe20008000000 */
[----:B--2---:R-:W-:Y:S01]  /*21f20*/  IADD3 R4, P6, R17, R22, RZ ;  /* 0x0000001611047210 */ /* 0x004fe20007fde0ff */
[----:B---3--:R-:W-:Y:S01]  /*21f30*/  VIADD R12, R2, 0x3c ;  /* 0x0000003c020c7836 */ /* 0x008fe20000000000 */
[----:B------:R-:W-:Y:S01]  /*21f40*/  PRMT R13, R7, 0x7773, RZ ;  /* 0x00007773070d7816 */ /* 0x000fe200000000ff */
[----:B------:R-:W-:Y:S01]  /*21f50*/  ULDC UR4, c[0x0][0x248] ;  /* 0x0000920000047ab9 */ /* 0x000fe20000000800 */
[----:B-1----:R-:W-:Y:S01]  /*21f60*/  PRMT R19, R8, 0x7770, RZ ;  /* 0x0000777008137816 */ /* 0x002fe200000000ff */
[----:B------:R-:W-:Y:S01]  /*21f70*/  IMAD.X R5, R18, 0x1, R21, P6 ;  /* 0x0000000112057824 */ /* 0x000fe200030e0615 */
[----:B------:R-:W-:Y:S01]  /*21f80*/  PRMT R25, R10, 0x7772, RZ ;  /* 0x000077720a197816 */ /* 0x000fe200000000ff */
[----:B------:R0:W-:Y:S01]  /*21f90*/  @P1 STG.E.U8 desc[UR8][R14.64], R13 ;  /* 0x0000000d0e001986 */ /* 0x0001e2000c101108 */
[----:B------:R-:W-:-:S02]  /*21fa0*/  ISETP.GE.AND P1, PT, R6, UR13, PT ;  /* 0x0000000d06007c0c */ /* 0x000fc4000bf26270 */
[----:B------:R-:W-:Y:S01]  /*21fb0*/  IADD3 R6, P6, R17, R23, RZ ;  /* 0x0000001711067210 */ /* 0x000fe20007fde0ff */
[----:B------:R1:W-:Y:S01]  /*21fc0*/  @P5 STG.E.U8 desc[UR8][R4.64], R19 ;  /* 0x0000001304005986 */ /* 0x0003e2000c101108 */
[----:B------:R-:W-:Y:S01]  /*21fd0*/  ISETP.LT.AND P5, PT, R0, UR10, !P3 ;  /* 0x0000000a00007c0c */ /* 0x000fe2000dfa1270 */
[----:B------:R-:W-:Y:S01]  /*21fe0*/  ULDC UR10, c[0x0][0x228] ;  /* 0x00008a00000a7ab9 */ /* 0x000fe20000000800 */
[----:B------:R-:W-:Y:S01]  /*21ff0*/  ISETP.LT.AND P3, PT, R3, UR6, !P3 ;  /* 0x0000000603007c0c */ /* 0x000fe2000df61270 */
[----:B------:R-:W-:Y:S01]  /*22000*/  IMAD.X R7, R18, 0x1, R24, P6 ;  /* 0x0000000112077824 */ /* 0x000fe200030e0618 */
[C---:B------:R-:W-:Y:S01]  /*22010*/  PRMT R17, R8.reuse, 0x7773, RZ ;  /* 0x0000777308117816 */ /* 0x040fe200000000ff */
[----:B------:R-:W-:Y:S01]  /*22020*/  ULDC UR6, c[0x0][0x228] ;  /* 0x00008a0000067ab9 */ /* 0x000fe20000000800 */
[----:B0-----:R-:W-:Y:S02]  /*22030*/  SHF.R.S32.HI R13, RZ, 0x1f, R16 ;  /* 0x0000001fff0d7819 */ /* 0x001fe40000011410 */
[----:B------:R-:W-:-:S02]  /*22040*/  PRMT R15, R8, 0x7772, RZ ;  /* 0x00007772080f7816 */ /* 0x000fc400000000ff */
[----:B-1----:R-:W-:Y:S01]  /*22050*/  PRMT R19, R8, 0x7771, RZ ;  /* 0x0000777108137816 */ /* 0x002fe200000000ff */
[----:B------:R-:W-:Y:S01]  /*22060*/  VIADD R8, R2, 0x3d ;  /* 0x0000003d02087836 */ /* 0x000fe20000000000 */
[----:B------:R-:W-:Y:S01]  /*22070*/  IADD3 R4, P6, R16, R22, RZ ;  /* 0x0000001610047210 */ /* 0x000fe20007fde0ff */
[----:B------:R-:W-:Y:S02]  /*22080*/  VIADD R2, R2, 0x3e ;  /* 0x0000003e02027836 */ /* 0x000fe40000000000 */
[----:B------:R0:W-:Y:S01]  /*22090*/  @P4 STG.E.U8 desc[UR8][R6.64], R19 ;  /* 0x0000001306004986 */ /* 0x0001e2000c101108 */
[----:B------:R-:W-:Y:S01]  /*220a0*/  ISETP.GE.AND P4, PT, R12, UR11, PT ;  /* 0x0000000b0c007c0c */ /* 0x000fe2000bf86270 */
[----:B------:R-:W-:Y:S01]  /*220b0*/  IMAD.X R5, R13, 0x1, R21, P6 ;  /* 0x000000010d057824 */ /* 0x000fe200030e0615 */
[C---:B------:R-:W-:Y:S01]  /*220c0*/  IADD3 R12, P6, R16.reuse, R23, RZ ;  /* 0x00000017100c7210 */ /* 0x040fe20007fde0ff */
[----:B------:R-:W-:Y:S01]  /*220d0*/  VIADD R16, R16, UR4 ;  /* 0x0000000410107c36 */ /* 0x000fe20008000000 */
[----:B------:R-:W-:-:S02]  /*220e0*/  ULDC UR4, c[0x0][0x248] ;  /* 0x0000920000047ab9 */ /* 0x000fc40000000800 */
        /* <DEDUP_REMOVED lines=11> */
[C---:B------:R-:W-:Y:S01]  /*221a0*/  PRMT R19, R9.reuse, 0x7771, RZ ;  /* 0x0000777109137816 */ /* 0x040fe200000000ff */
[----:B------:R-:W-:Y:S01]  /*221b0*/  IMAD.X R7, R18, 0x1, R21, P3 ;  /* 0x0000000112077824 */ /* 0x000fe200018e0615 */
[----:B-1----:R-:W-:-:S02]  /*221c0*/  PRMT R15, R9, 0x7770, RZ ;  /* 0x00007770090f7816 */ /* 0x002fc400000000ff */
[----:B------:R-:W-:Y:S01]  /*221d0*/  ISETP.LT.AND P3, PT, R3, UR6, !P2 ;  /* 0x0000000603007c0c */ /* 0x000fe2000d761270 */
[----:B------:R-:W-:Y:S01]  /*221e0*/  ULDC UR6, c[0x0][0x228] ;  /* 0x00008a0000067ab9 */ /* 0x000fe20000000800 */
[-C--:B------:R-:W-:Y:S01]  /*221f0*/  IADD3 R4, P2, R16, R23.reuse, RZ ;  /* 0x0000001710047210 */ /* 0x080fe20007f5e0ff */
[----:B------:R0:W-:Y:S01]  /*22200*/  @P5 STG.E.U8 desc[UR8][R6.64], R15 ;  /* 0x0000000f06005986 */ /* 0x0001e2000c101108 */
[----:B------:R-:W-:Y:S02]  /*22210*/  SHF.R.S32.HI R16, RZ, 0x1f, R14 ;  /* 0x0000001fff107819 */ /* 0x000fe4000001140e */
[-C--:B--2---:R-:W-:Y:S01]  /*22220*/  IADD3 R12, P5, R14, R22.reuse, RZ ;  /* 0x000000160e0c7210 */ /* 0x084fe20007fbe0ff */
[--C-:B------:R-:W-:Y:S01]  /*22230*/  IMAD.X R5, R18, 0x1, R24.reuse, P2 ;  /* 0x0000000112057824 */ /* 0x100fe200010e0618 */
[----:B------:R-:W-:Y:S02]  /*22240*/  PRMT R17, R9, 0x7772, RZ ;  /* 0x0000777209117816 */ /* 0x000fe400000000ff */
[----:B------:R-:W-:Y:S01]  /*22250*/  ISETP.GE.AND P2, PT, R8, UR7, PT ;  /* 0x0000000708007c0c */ /* 0x000fe2000bf46270 */
[----:B------:R-:W-:Y:S01]  /*22260*/  IMAD.X R13, R16, 0x1, R21, P5 ;  /* 0x00000001100d7824 */ /* 0x000fe200028e0615 */
[----:B------:R-:W-:Y:S01]  /*22270*/  ULDC UR7, c[0x0][0x228] ;  /* 0x00008a0000077ab9 */ /* 0x000fe20000000800 */
[----:B------:R1:W-:Y:S01]  /*22280*/  @P3 STG.E.U8 desc[UR8][R4.64], R19 ;  /* 0x0000001304003986 */ /* 0x0003e2000c101108 */
[C---:B------:R-:W-:Y:S01]  /*22290*/  ISETP.LT.AND P1, PT, R3.reuse, UR6, !P1 ;  /* 0x0000000603007c0c */ /* 0x040fe2000cf21270 */
[----:B0-----:R-:W-:Y:S01]  /*222a0*/  VIADD R15, R14, UR4 ;  /* 0x000000040e0f7c36 */ /* 0x001fe20008000000 */
[----:B------:R-:W-:Y:S01]  /*222b0*/  ISETP.LT.AND P5, PT, R0, UR7, !P4 ;  /* 0x0000000700007c0c */ /* 0x000fe2000e7a1270 */
[----:B------:R0:W-:Y:S01]  /*222c0*/  @P6 STG.E.U8 desc[UR8][R12.64], R17 ;  /* 0x000000110c006986 */ /* 0x0001e2000c101108 */
[-C--:B------:R-:W-:Y:S01]  /*222d0*/  IADD3 R6, P6, R14, R23.reuse, RZ ;  /* 0x000000170e067210 */ /* 0x080fe20007fde0ff */
[----:B------:R-:W-:Y:S01]  /*222e0*/  ULDC UR4, c[0x0][0x248] ;  /* 0x0000920000047ab9 */ /* 0x000fe20000000800 */
[----:B------:R-:W-:Y:S01]  /*222f0*/  SHF.R.S32.HI R14, RZ, 0x1f, R15 ;  /* 0x0000001fff0e7819 */ /* 0x000fe2000001140f */
[----:B------:R-:W-:Y:S01]  /*22300*/  ULDC UR6, c[0x0][0x228] ;  /* 0x00008a0000067ab9 */ /* 0x000fe20000000800 */
[----:B------:R-:W-:Y:S01]  /*22310*/  ISETP.LT.AND P4, PT, R3, UR10, !P4 ;  /* 0x0000000a03007c0c */ /* 0x000fe2000e781270 */
[--C-:B------:R-:W-:Y:S01]  /*22320*/  IMAD.X R7, R16, 0x1, R24.reuse, P6 ;  /* 0x0000000110077824 */ /* 0x100fe200030e0618 */
[----:B------:R-:W-:Y:S01]  /*22330*/  ISETP.GE.AND P6, PT, R2, UR5, PT ;  /* 0x0000000502007c0c */ /* 0x000fe2000bfc6270 */
[----:B------:R-:W-:Y:S01]  /*22340*/  ULDC UR5, c[0x0][0x248] ;  /* 0x0000920000057ab9 */ /* 0x000fe20000000800 */
[----:B-1----:R-:W-:Y:S01]  /*22350*/  IADD3 R4, P3, R15, R22, RZ ;  /* 0x000000160f047210 */ /* 0x002fe20007f7e0ff */
[----:B------:R-:W-:Y:S01]  /*22360*/  ULDC UR7, c[0x0][0x228] ;  /* 0x00008a0000077ab9 */ /* 0x000fe20000000800 */
[----:B------:R-:W-:Y:S01]  /*22370*/  PRMT R19, R9, 0x7773, RZ ;  /* 0x0000777309137816 */ /* 0x000fe200000000ff */
[----:B------:R-:W-:Y:S01]  /*22380*/  ULDC UR10, c[0x0][0x228] ;  /* 0x00008a00000a7ab9 */ /* 0x000fe20000000800 */
[----:B0-----:R-:W-:Y:S01]  /*22390*/  PRMT R17, R10, 0x7770, RZ ;  /* 0x000077700a117816 */ /* 0x001fe200000000ff */
[----:B------:R-:W-:Y:S01]  /*223a0*/  IMAD.X R5, R14, 0x1, R21, P3 ;  /* 0x000000010e057824 */ /* 0x000fe200018e0615 */
[C---:B------:R-:W-:Y:S01]  /*223b0*/  IADD3 R8, P3, R15.reuse, R23, RZ ;  /* 0x000000170f087210 */ /* 0x040fe20007f7e0ff */
[----:B------:R-:W-:Y:S01]  /*223c0*/  VIADD R15, R15, UR4 ;  /* 0x000000040f0f7c36 */ /* 0x000fe20008000000 */
[----:B------:R-:W-:Y:S01]  /*223d0*/  PRMT R13, R10, 0x7771, RZ ;  /* 0x000077710a0d7816 */ /* 0x000fe200000000ff */
[----:B------:R0:W-:Y:S01]  /*223e0*/  @P1 STG.E.U8 desc[UR8][R6.64], R19 ;  /* 0x0000001306001986 */ /* 0x0001e2000c101108 */
[----:B------:R-:W-:Y:S01]  /*223f0*/  ULDC UR4, c[0x0][0x248] ;  /* 0x0000920000047ab9 */ /* 0x000fe20000000800 */
[----:B------:R-:W-:Y:S01]  /*22400*/  IMAD.X R9, R14, 0x1, R24, P3 ;  /* 0x000000010e097824 */ /* 0x000fe200018e0618 */
[----:B------:R-:W-:Y:S01]  /*22410*/  ISETP.LT.AND P1, PT, R0, UR10, !P0 ;  /* 0x0000000a00007c0c */ /* 0x000fe2000c721270 */
[----:B------:R1:W-:Y:S01]  /*22420*/  @P5 STG.E.U8 desc[UR8][R4.64], R17 ;  /* 0x0000001104005986 */ /* 0x0003e2000c101108 */
[----:B------:R-:W-:Y:S01]  /*22430*/  VIADD R12, R15, UR5 ;  /* 0x000000050f0c7c36 */ /* 0x000fe20008000000 */
[----:B------:R-:W-:-:S02]  /*22440*/  ULDC UR5, c[0x0][0x228] ;  /* 0x00008a0000057ab9 */ /* 0x000fc40000000800 */
[----:B------:R2:W-:Y:S01]  /*22450*/  @P4 STG.E.U8 desc[UR8][R8.64], R13 ;  /* 0x0000000d08004986 */ /* 0x0005e2000c101108 */
[----:B------:R-:W-:Y:S01]  /*22460*/  VIADD R2, R12, UR4 ;  /* 0x000000040c027c36 */ /* 0x000fe20008000000 */
[----:B------:R-:W-:Y:S01]  /*22470*/  ULDC UR4, c[0x0][0x228] ;  /* 0x00008a0000047ab9 */ /* 0x000fe20000000800 */
[----:B------:R-:W-:Y:S02]  /*22480*/  ISETP.LT.AND P0, PT, R3, UR5, !P0 ;  /* 0x0000000503007c0c */ /* 0x000fe4000c701270 */
[----:B0-----:R-:W-:Y:S02]  /*22490*/  SHF.R.S32.HI R7, RZ, 0x1f, R15 ;  /* 0x0000001fff077819 */ /* 0x001fe4000001140f */
[C---:B------:R-:W-:Y:S02]  /*224a0*/  IADD3 R6, P4, R15.reuse, R23, RZ ;  /* 0x000000170f067210 */ /* 0x040fe40007f9e0ff */
[----:B-1----:R-:W-:Y:S02]  /*224b0*/  IADD3 R4, P3, R15, R22, RZ ;  /* 0x000000160f047210 */ /* 0x002fe40007f7e0ff */
[----:B------:R-:W-:-:S02]  /*224c0*/  SHF.R.S32.HI R16, RZ, 0x1f, R2 ;  /* 0x0000001fff107819 */ /* 0x000fc40000011402 */
[----:B--2---:R-:W-:Y:S01]  /*224d0*/  SHF.R.S32.HI R13, RZ, 0x1f, R12 ;  /* 0x0000001fff0d7819 */ /* 0x004fe2000001140c */
[C-C-:B------:R-:W-:Y:S01]  /*224e0*/  IMAD.X R5, R7.reuse, 0x1, R21.reuse, P3 ;  /* 0x0000000107057824 */ /* 0x140fe200018e0615 */
[CC--:B------:R-:W-:Y:S01]  /*224f0*/  IADD3 R8, P5, R12.reuse, R22.reuse, RZ ;  /* 0x000000160c087210 */ /* 0x0c0fe20007fbe0ff */
[--C-:B------:R-:W-:Y:S01]  /*22500*/  IMAD.X R7, R7, 0x1, R24.reuse, P4 ;  /* 0x0000000107077824 */ /* 0x100fe200020e0618 */
[----:B------:R-:W-:Y:S02]  /*22510*/  IADD3 R12, P4, R12, R23, RZ ;  /* 0x000000170c0c7210 */ /* 0x000fe40007f9e0ff */
[----:B------:R-:W-:Y:S01]  /*22520*/  IADD3 R14, P3, R2, R22, RZ ;  /* 0x00000016020e7210 */ /* 0x000fe20007f7e0ff */
[C-C-:B------:R-:W-:Y:S01]  /*22530*/  IMAD.X R9, R13.reuse, 0x1, R21.reuse, P5 ;  /* 0x000000010d097824 */ /* 0x140fe200028e0615 */
[C---:B------:R-:W-:Y:S01]  /*22540*/  ISETP.LT.AND P5, PT, R0.reuse, UR6, !P2 ;  /* 0x0000000600007c0c */ /* 0x040fe2000d7a1270 */
[----:B------:R-:W-:Y:S01]  /*22550*/  IMAD.X R13, R13, 0x1, R24, P4 ;  /* 0x000000010d0d7824 */ /* 0x000fe200020e0618 */
[C---:B------:R-:W-:Y:S01]  /*22560*/  ISETP.LT.AND P2, PT, R3.reuse, UR4, !P2 ;  /* 0x0000000403007c0c */ /* 0x040fe2000d741270 */
[----:B------:R-:W-:Y:S01]  /*22570*/  ULDC UR4, c[0x0][0x228] ;  /* 0x00008a0000047ab9 */ /* 0x000fe20000000800 */
[----:B------:R-:W-:Y:S01]  /*22580*/  ISETP.LT.AND P4, PT, R0, UR7, !P6 ;  /* 0x0000000700007c0c */ /* 0x000fe2000f781270 */
[----:B------:R-:W-:Y:S01]  /*22590*/  IMAD.X R15, R16, 0x1, R21, P3 ;  /* 0x00000001100f7824 */ /* 0x000fe200018e0615 */
[----:B------:R-:W-:-:S02]  /*225a0*/  ISETP.LT.AND P6, PT, R3, UR4, !P6 ;  /* 0x0000000403007c0c */ /* 0x000fc4000f7c1270 */
[----:B------:R-:W-:Y:S02]  /*225b0*/  IADD3 R2, P3, R2, R23, RZ ;  /* 0x0000001702027210 */ /* 0x000fe40007f7e0ff */
[----:B------:R-:W-:Y:S02]  /*225c0*/  PRMT R23, R10, 0x7773, RZ ;  /* 0x000077730a177816 */ /* 0x000fe400000000ff */
[C---:B------:R-:W-:Y:S01]  /*225d0*/  PRMT R17, R11.reuse, 0x7773, RZ ;  /* 0x000077730b117816 */ /* 0x040fe200000000ff */
[----:B------:R0:W-:Y:S01]  /*225e0*/  @P5 STG.E.U8 desc[UR8][R4.64], R25 ;  /* 0x0000001904005986 */ /* 0x0001e2000c101108 */
[C---:B------:R-:W-:Y:S01]  /*225f0*/  PRMT R19, R11.reuse, 0x7772, RZ ;  /* 0x000077720b137816 */ /* 0x040fe200000000ff */
[----:B------:R-:W-:Y:S01]  /*22600*/  IMAD.X R3, R16, 0x1, R24, P3 ;  /* 0x0000000110037824 */ /* 0x000fe200018e0618 */
[C---:B------:R-:W-:Y:S01]  /*22610*/  PRMT R21, R11.reuse, 0x7771, RZ ;  /* 0x000077710b157816 */ /* 0x040fe200000000ff */
[----:B------:R0:W-:Y:S01]  /*22620*/  @P2 STG.E.U8 desc[UR8][R6.64], R23 ;  /* 0x0000001706002986 */ /* 0x0001e2000c101108 */
[----:B------:R-:W-:-:S05]  /*22630*/  PRMT R11, R11, 0x7770, RZ ;  /* 0x000077700b0b7816 */ /* 0x000fca00000000ff */
[----:B------:R0:W-:Y:S04]  /*22640*/  @P4 STG.E.U8 desc[UR8][R8.64], R11 ;  /* 0x0000000b08004986 */ /* 0x0001e8000c101108 */
[----:B------:R0:W-:Y:S04]  /*22650*/  @P6 STG.E.U8 desc[UR8][R12.64], R21 ;  /* 0x000000150c006986 */ /* 0x0001e8000c101108 */
[----:B------:R0:W-:Y:S01]  /*22660*/  @P1 STG.E.U8 desc[UR8][R14.64], R19 ;  /* 0x000000130e001986 */ /* 0x0001e2000c101108 */
[----:B------:R-:W-:Y:S05]  /*22670*/  @!P0 EXIT ;  /* 0x000000000000894d */ /* 0x000fea0003800000 */
[----:B------:R-:W-:Y:S01]  /*22680*/  STG.E.U8 desc[UR8][R2.64], R17 ;  /* 0x0000001102007986 */ /* 0x000fe2000c101108 */
[----:B------:R-:W-:Y:S05]  /*22690*/  EXIT ;  /* 0x000000000000794d */ /* 0x000fea0003800000 */
.L_x_3:
[----:B------:R-:W-:-:S00]  /*226a0*/  BRA `(.L_x_3) ;  /* 0xfffffffc00fc7947 */ /* 0x000fc0000383ffff */
[----:B------:R-:W-:-:S00]  /*226b0*/  NOP ;  /* 0x0000000000007918 */ /* 0x000fc00000000000 */
        /* <DEDUP_REMOVED lines=12> */
.L_x_4:


//--------------------- .nv.shared.matmul_kernel  --------------------------
	.section	.nv.shared.matmul_kernel,"aw",@nobits
	.sectionflags	@""
	.align	16
	.zero		1024


//--------------------- .nv.shared.reserved.0     --------------------------
	.section	.nv.shared.reserved.0,"aw",@nobits
	.weak		__nv_reservedSMEM_offset_0_alias
	.size		__nv_reservedSMEM_offset_0_alias, 0, 0
	.other		__nv_reservedSMEM_offset_0_alias,@"STO_CUDA_RESERVED_SHARED STV_DEFAULT"
__nv_reservedSMEM_offset_0_alias:
	.zero		0


//--------------------- .nv.constant0.matmul_kernel --------------------------
	.section	.nv.constant0.matmul_kernel,"a",@progbits
	.sectionflags	@""
	.align	4
.nv.constant0.matmul_kernel:
	.zero		608


//--------------------- SYMBOLS --------------------------

	.type		.nv.reservedSmem.offset0,@object
	.size		.nv.reservedSmem.offset0,0x4
